//
// Generated by NVIDIA NVVM Compiler
//
// Compiler Build ID: CL-36424714
// Cuda compilation tools, release 13.0, V13.0.88
// Based on NVVM 20.0.0
//

.version 9.0
.target sm_100
.address_size 64

	// .globl	_Z11emptyKernelv
// _ZZN3cub18CUB_300001_SM_10006detail10radix_sort30DeviceSegmentedRadixSortKernelINS1_5radix10policy_hubIfNS0_8NullTypeEiE10Policy1000ELb0ELNS0_9SortOrderE0EfS6_PiSA_iNS1_21identity_decomposer_tEEEvPKT2_PSC_PKT3_PSG_T4_T5_iiiT7_E12temp_storage has been demoted
// _ZZN3cub18CUB_300001_SM_10006detail10radix_sort30DeviceSegmentedRadixSortKernelINS1_5radix10policy_hubIfNS0_8NullTypeEiE10Policy1000ELb1ELNS0_9SortOrderE0EfS6_PiSA_iNS1_21identity_decomposer_tEEEvPKT2_PSC_PKT3_PSG_T4_T5_iiiT7_E12temp_storage has been demoted
.global .align 1 .b8 _ZN27_INTERNAL_6862e5cc_4_k_cu_N4cuda3std3__45__cpo5beginE[1];
.global .align 1 .b8 _ZN27_INTERNAL_6862e5cc_4_k_cu_N4cuda3std3__45__cpo3endE[1];
.global .align 1 .b8 _ZN27_INTERNAL_6862e5cc_4_k_cu_N4cuda3std3__45__cpo6cbeginE[1];
.global .align 1 .b8 _ZN27_INTERNAL_6862e5cc_4_k_cu_N4cuda3std3__45__cpo4cendE[1];
.global .align 1 .b8 _ZN27_INTERNAL_6862e5cc_4_k_cu_N4cuda3std3__45__cpo6rbeginE[1];
.global .align 1 .b8 _ZN27_INTERNAL_6862e5cc_4_k_cu_N4cuda3std3__45__cpo4rendE[1];
.global .align 1 .b8 _ZN27_INTERNAL_6862e5cc_4_k_cu_N4cuda3std3__45__cpo7crbeginE[1];
.global .align 1 .b8 _ZN27_INTERNAL_6862e5cc_4_k_cu_N4cuda3std3__45__cpo5crendE[1];
.global .align 1 .b8 _ZN27_INTERNAL_6862e5cc_4_k_cu_N4cuda3std3__429_GLOBAL__N__6862e5cc_4_k_cu_N6ignoreE[1];
.global .align 1 .b8 _ZN27_INTERNAL_6862e5cc_4_k_cu_N4cuda3std3__419piecewise_constructE[1];
.global .align 1 .b8 _ZN27_INTERNAL_6862e5cc_4_k_cu_N4cuda3std3__48in_placeE[1];
.global .align 1 .b8 _ZN27_INTERNAL_6862e5cc_4_k_cu_N4cuda3std3__420unreachable_sentinelE[1];
.global .align 1 .b8 _ZN27_INTERNAL_6862e5cc_4_k_cu_N4cuda3std3__47nulloptE[1];
.global .align 1 .b8 _ZN27_INTERNAL_6862e5cc_4_k_cu_N4cuda3std3__48unexpectE[1];
.global .align 1 .b8 _ZN27_INTERNAL_6862e5cc_4_k_cu_N4cuda3std6ranges3__45__cpo4swapE[1];
.global .align 1 .b8 _ZN27_INTERNAL_6862e5cc_4_k_cu_N4cuda3std6ranges3__45__cpo9iter_moveE[1];
.global .align 1 .b8 _ZN27_INTERNAL_6862e5cc_4_k_cu_N4cuda3std6ranges3__45__cpo5beginE[1];
.global .align 1 .b8 _ZN27_INTERNAL_6862e5cc_4_k_cu_N4cuda3std6ranges3__45__cpo3endE[1];
.global .align 1 .b8 _ZN27_INTERNAL_6862e5cc_4_k_cu_N4cuda3std6ranges3__45__cpo6cbeginE[1];
.global .align 1 .b8 _ZN27_INTERNAL_6862e5cc_4_k_cu_N4cuda3std6ranges3__45__cpo4cendE[1];
.global .align 1 .b8 _ZN27_INTERNAL_6862e5cc_4_k_cu_N4cuda3std6ranges3__45__cpo7advanceE[1];
.global .align 1 .b8 _ZN27_INTERNAL_6862e5cc_4_k_cu_N4cuda3std6ranges3__45__cpo9iter_swapE[1];
.global .align 1 .b8 _ZN27_INTERNAL_6862e5cc_4_k_cu_N4cuda3std6ranges3__45__cpo4nextE[1];
.global .align 1 .b8 _ZN27_INTERNAL_6862e5cc_4_k_cu_N4cuda3std6ranges3__45__cpo4prevE[1];
.global .align 1 .b8 _ZN27_INTERNAL_6862e5cc_4_k_cu_N4cuda3std6ranges3__45__cpo4dataE[1];
.global .align 1 .b8 _ZN27_INTERNAL_6862e5cc_4_k_cu_N4cuda3std6ranges3__45__cpo5cdataE[1];
.global .align 1 .b8 _ZN27_INTERNAL_6862e5cc_4_k_cu_N4cuda3std6ranges3__45__cpo4sizeE[1];
.global .align 1 .b8 _ZN27_INTERNAL_6862e5cc_4_k_cu_N4cuda3std6ranges3__45__cpo5ssizeE[1];
.global .align 1 .b8 _ZN27_INTERNAL_6862e5cc_4_k_cu_N4cuda3std6ranges3__45__cpo8distanceE[1];
.global .align 1 .b8 _ZN27_INTERNAL_6862e5cc_4_k_cu_N6thrust24THRUST_300001_SM_1000_NS6system6detail10sequential3seqE[1];
.global .align 1 .b8 _ZN27_INTERNAL_6862e5cc_4_k_cu_N6thrust24THRUST_300001_SM_1000_NS12placeholders2_1E[1];
.global .align 1 .b8 _ZN27_INTERNAL_6862e5cc_4_k_cu_N6thrust24THRUST_300001_SM_1000_NS12placeholders2_2E[1];
.global .align 1 .b8 _ZN27_INTERNAL_6862e5cc_4_k_cu_N6thrust24THRUST_300001_SM_1000_NS12placeholders2_3E[1];
.global .align 1 .b8 _ZN27_INTERNAL_6862e5cc_4_k_cu_N6thrust24THRUST_300001_SM_1000_NS12placeholders2_4E[1];
.global .align 1 .b8 _ZN27_INTERNAL_6862e5cc_4_k_cu_N6thrust24THRUST_300001_SM_1000_NS12placeholders2_5E[1];
.global .align 1 .b8 _ZN27_INTERNAL_6862e5cc_4_k_cu_N6thrust24THRUST_300001_SM_1000_NS12placeholders2_6E[1];
.global .align 1 .b8 _ZN27_INTERNAL_6862e5cc_4_k_cu_N6thrust24THRUST_300001_SM_1000_NS12placeholders2_7E[1];
.global .align 1 .b8 _ZN27_INTERNAL_6862e5cc_4_k_cu_N6thrust24THRUST_300001_SM_1000_NS12placeholders2_8E[1];
.global .align 1 .b8 _ZN27_INTERNAL_6862e5cc_4_k_cu_N6thrust24THRUST_300001_SM_1000_NS12placeholders2_9E[1];
.global .align 1 .b8 _ZN27_INTERNAL_6862e5cc_4_k_cu_N6thrust24THRUST_300001_SM_1000_NS12placeholders3_10E[1];

.visible .entry _Z11emptyKernelv()
{


	ret;

}
	// .globl	_ZN3cub18CUB_300001_SM_10006detail11EmptyKernelIvEEvv
.visible .entry _ZN3cub18CUB_300001_SM_10006detail11EmptyKernelIvEEvv()
{


	ret;

}
	// .globl	_ZN3cub18CUB_300001_SM_10006detail10radix_sort30DeviceSegmentedRadixSortKernelINS1_5radix10policy_hubIfNS0_8NullTypeEiE10Policy1000ELb0ELNS0_9SortOrderE0EfS6_PiSA_iNS1_21identity_decomposer_tEEEvPKT2_PSC_PKT3_PSG_T4_T5_iiiT7_
.visible .entry _ZN3cub18CUB_300001_SM_10006detail10radix_sort30DeviceSegmentedRadixSortKernelINS1_5radix10policy_hubIfNS0_8NullTypeEiE10Policy1000ELb0ELNS0_9SortOrderE0EfS6_PiSA_iNS1_21identity_decomposer_tEEEvPKT2_PSC_PKT3_PSG_T4_T5_iiiT7_(
	.param .u64 .ptr .align 1 _ZN3cub18CUB_300001_SM_10006detail10radix_sort30DeviceSegmentedRadixSortKernelINS1_5radix10policy_hubIfNS0_8NullTypeEiE10Policy1000ELb0ELNS0_9SortOrderE0EfS6_PiSA_iNS1_21identity_decomposer_tEEEvPKT2_PSC_PKT3_PSG_T4_T5_iiiT7__param_0,
	.param .u64 .ptr .align 1 _ZN3cub18CUB_300001_SM_10006detail10radix_sort30DeviceSegmentedRadixSortKernelINS1_5radix10policy_hubIfNS0_8NullTypeEiE10Policy1000ELb0ELNS0_9SortOrderE0EfS6_PiSA_iNS1_21identity_decomposer_tEEEvPKT2_PSC_PKT3_PSG_T4_T5_iiiT7__param_1,
	.param .u64 .ptr .align 1 _ZN3cub18CUB_300001_SM_10006detail10radix_sort30DeviceSegmentedRadixSortKernelINS1_5radix10policy_hubIfNS0_8NullTypeEiE10Policy1000ELb0ELNS0_9SortOrderE0EfS6_PiSA_iNS1_21identity_decomposer_tEEEvPKT2_PSC_PKT3_PSG_T4_T5_iiiT7__param_2,
	.param .u64 .ptr .align 1 _ZN3cub18CUB_300001_SM_10006detail10radix_sort30DeviceSegmentedRadixSortKernelINS1_5radix10policy_hubIfNS0_8NullTypeEiE10Policy1000ELb0ELNS0_9SortOrderE0EfS6_PiSA_iNS1_21identity_decomposer_tEEEvPKT2_PSC_PKT3_PSG_T4_T5_iiiT7__param_3,
	.param .u64 .ptr .align 1 _ZN3cub18CUB_300001_SM_10006detail10radix_sort30DeviceSegmentedRadixSortKernelINS1_5radix10policy_hubIfNS0_8NullTypeEiE10Policy1000ELb0ELNS0_9SortOrderE0EfS6_PiSA_iNS1_21identity_decomposer_tEEEvPKT2_PSC_PKT3_PSG_T4_T5_iiiT7__param_4,
	.param .u64 .ptr .align 1 _ZN3cub18CUB_300001_SM_10006detail10radix_sort30DeviceSegmentedRadixSortKernelINS1_5radix10policy_hubIfNS0_8NullTypeEiE10Policy1000ELb0ELNS0_9SortOrderE0EfS6_PiSA_iNS1_21identity_decomposer_tEEEvPKT2_PSC_PKT3_PSG_T4_T5_iiiT7__param_5,
	.param .u32 _ZN3cub18CUB_300001_SM_10006detail10radix_sort30DeviceSegmentedRadixSortKernelINS1_5radix10policy_hubIfNS0_8NullTypeEiE10Policy1000ELb0ELNS0_9SortOrderE0EfS6_PiSA_iNS1_21identity_decomposer_tEEEvPKT2_PSC_PKT3_PSG_T4_T5_iiiT7__param_6,
	.param .u32 _ZN3cub18CUB_300001_SM_10006detail10radix_sort30DeviceSegmentedRadixSortKernelINS1_5radix10policy_hubIfNS0_8NullTypeEiE10Policy1000ELb0ELNS0_9SortOrderE0EfS6_PiSA_iNS1_21identity_decomposer_tEEEvPKT2_PSC_PKT3_PSG_T4_T5_iiiT7__param_7,
	.param .u32 _ZN3cub18CUB_300001_SM_10006detail10radix_sort30DeviceSegmentedRadixSortKernelINS1_5radix10policy_hubIfNS0_8NullTypeEiE10Policy1000ELb0ELNS0_9SortOrderE0EfS6_PiSA_iNS1_21identity_decomposer_tEEEvPKT2_PSC_PKT3_PSG_T4_T5_iiiT7__param_8,
	.param .align 1 .b8 _ZN3cub18CUB_300001_SM_10006detail10radix_sort30DeviceSegmentedRadixSortKernelINS1_5radix10policy_hubIfNS0_8NullTypeEiE10Policy1000ELb0ELNS0_9SortOrderE0EfS6_PiSA_iNS1_21identity_decomposer_tEEEvPKT2_PSC_PKT3_PSG_T4_T5_iiiT7__param_9[1]
)
.maxntid 192
{
	.reg .pred 	%p<697>;
	.reg .b16 	%rs<323>;
	.reg .b32 	%r<4811>;
	.reg .b64 	%rd<215>;
	// demoted variable
	.shared .align 16 .b8 _ZZN3cub18CUB_300001_SM_10006detail10radix_sort30DeviceSegmentedRadixSortKernelINS1_5radix10policy_hubIfNS0_8NullTypeEiE10Policy1000ELb0ELNS0_9SortOrderE0EfS6_PiSA_iNS1_21identity_decomposer_tEEEvPKT2_PSC_PKT3_PSG_T4_T5_iiiT7_E12temp_storage[30208];
	ld.param.u64 	%rd14, [_ZN3cub18CUB_300001_SM_10006detail10radix_sort30DeviceSegmentedRadixSortKernelINS1_5radix10policy_hubIfNS0_8NullTypeEiE10Policy1000ELb0ELNS0_9SortOrderE0EfS6_PiSA_iNS1_21identity_decomposer_tEEEvPKT2_PSC_PKT3_PSG_T4_T5_iiiT7__param_0];
	ld.param.u64 	%rd15, [_ZN3cub18CUB_300001_SM_10006detail10radix_sort30DeviceSegmentedRadixSortKernelINS1_5radix10policy_hubIfNS0_8NullTypeEiE10Policy1000ELb0ELNS0_9SortOrderE0EfS6_PiSA_iNS1_21identity_decomposer_tEEEvPKT2_PSC_PKT3_PSG_T4_T5_iiiT7__param_1];
	ld.param.u64 	%rd16, [_ZN3cub18CUB_300001_SM_10006detail10radix_sort30DeviceSegmentedRadixSortKernelINS1_5radix10policy_hubIfNS0_8NullTypeEiE10Policy1000ELb0ELNS0_9SortOrderE0EfS6_PiSA_iNS1_21identity_decomposer_tEEEvPKT2_PSC_PKT3_PSG_T4_T5_iiiT7__param_4];
	ld.param.u64 	%rd17, [_ZN3cub18CUB_300001_SM_10006detail10radix_sort30DeviceSegmentedRadixSortKernelINS1_5radix10policy_hubIfNS0_8NullTypeEiE10Policy1000ELb0ELNS0_9SortOrderE0EfS6_PiSA_iNS1_21identity_decomposer_tEEEvPKT2_PSC_PKT3_PSG_T4_T5_iiiT7__param_5];
	ld.param.u32 	%r773, [_ZN3cub18CUB_300001_SM_10006detail10radix_sort30DeviceSegmentedRadixSortKernelINS1_5radix10policy_hubIfNS0_8NullTypeEiE10Policy1000ELb0ELNS0_9SortOrderE0EfS6_PiSA_iNS1_21identity_decomposer_tEEEvPKT2_PSC_PKT3_PSG_T4_T5_iiiT7__param_7];
	cvta.to.global.u64 	%rd1, %rd14;
	cvta.to.global.u64 	%rd2, %rd15;
	cvta.to.global.u64 	%rd18, %rd17;
	cvta.to.global.u64 	%rd19, %rd16;
	mov.u32 	%r775, %ctaid.x;
	mul.wide.u32 	%rd20, %r775, 4;
	add.s64 	%rd21, %rd19, %rd20;
	ld.global.u32 	%r4713, [%rd21];
	add.s64 	%rd22, %rd18, %rd20;
	ld.global.u32 	%r2, [%rd22];
	sub.s32 	%r4714, %r2, %r4713;
	setp.lt.s32 	%p1, %r4714, 1;
	@%p1 bra 	$L__BB2_385;
	mov.u32 	%r4, %tid.x;
	cvt.u64.u32 	%rd3, %r4;
	shl.b32 	%r777, %r4, 2;
	mov.u32 	%r778, _ZZN3cub18CUB_300001_SM_10006detail10radix_sort30DeviceSegmentedRadixSortKernelINS1_5radix10policy_hubIfNS0_8NullTypeEiE10Policy1000ELb0ELNS0_9SortOrderE0EfS6_PiSA_iNS1_21identity_decomposer_tEEEvPKT2_PSC_PKT3_PSG_T4_T5_iiiT7_E12temp_storage;
	add.s32 	%r5, %r778, %r777;
	mov.b32 	%r4685, 0;
	st.shared.u32 	[%r5], %r4685;
	st.shared.u32 	[%r5+768], %r4685;
	st.shared.u32 	[%r5+1536], %r4685;
	st.shared.u32 	[%r5+2304], %r4685;
	st.shared.u32 	[%r5+3072], %r4685;
	st.shared.u32 	[%r5+3840], %r4685;
	st.shared.u32 	[%r5+4608], %r4685;
	st.shared.u32 	[%r5+5376], %r4685;
	st.shared.u32 	[%r5+6144], %r4685;
	st.shared.u32 	[%r5+6912], %r4685;
	st.shared.u32 	[%r5+7680], %r4685;
	st.shared.u32 	[%r5+8448], %r4685;
	st.shared.u32 	[%r5+9216], %r4685;
	st.shared.u32 	[%r5+9984], %r4685;
	st.shared.u32 	[%r5+10752], %r4685;
	st.shared.u32 	[%r5+11520], %r4685;
	setp.lt.u32 	%p2, %r4714, 44928;
	mov.u32 	%r4686, %r4685;
	mov.u32 	%r4687, %r4685;
	mov.u32 	%r4688, %r4685;
	mov.u32 	%r4681, %r4685;
	mov.u32 	%r4682, %r4685;
	mov.u32 	%r4683, %r4685;
	mov.u32 	%r4684, %r4685;
	mov.u32 	%r4656, %r4685;
	mov.u32 	%r4657, %r4685;
	mov.u32 	%r4658, %r4685;
	mov.u32 	%r4659, %r4685;
	mov.u32 	%r4660, %r4713;
	@%p2 bra 	$L__BB2_12;
	shr.u32 	%r780, %r4, 5;
	mad.lo.s32 	%r6, %r780, 768, %r778;
	add.s64 	%rd4, %rd1, 14592;
	mov.b32 	%r4685, 0;
	mov.u32 	%r4660, %r4713;
$L__BB2_3:
	sub.s32 	%r4674, %r2, %r4660;
	mov.b32 	%r4675, 0;
$L__BB2_4:
	ld.param.u32 	%r4643, [_ZN3cub18CUB_300001_SM_10006detail10radix_sort30DeviceSegmentedRadixSortKernelINS1_5radix10policy_hubIfNS0_8NullTypeEiE10Policy1000ELb0ELNS0_9SortOrderE0EfS6_PiSA_iNS1_21identity_decomposer_tEEEvPKT2_PSC_PKT3_PSG_T4_T5_iiiT7__param_8];
	cvt.s64.s32 	%rd23, %r4660;
	add.s64 	%rd24, %rd3, %rd23;
	shl.b64 	%rd25, %rd24, 2;
	add.s64 	%rd26, %rd4, %rd25;
	ld.global.u32 	%r903, [%rd26+-14592];
	ld.global.u32 	%r904, [%rd26+-13824];
	ld.global.u32 	%r905, [%rd26+-13056];
	ld.global.u32 	%r906, [%rd26+-12288];
	ld.global.u32 	%r907, [%rd26+-11520];
	ld.global.u32 	%r908, [%rd26+-10752];
	ld.global.u32 	%r909, [%rd26+-9984];
	ld.global.u32 	%r910, [%rd26+-9216];
	ld.global.u32 	%r911, [%rd26+-8448];
	ld.global.u32 	%r912, [%rd26+-7680];
	ld.global.u32 	%r913, [%rd26+-6912];
	ld.global.u32 	%r914, [%rd26+-6144];
	ld.global.u32 	%r915, [%rd26+-5376];
	ld.global.u32 	%r916, [%rd26+-4608];
	ld.global.u32 	%r917, [%rd26+-3840];
	ld.global.u32 	%r918, [%rd26+-3072];
	ld.global.u32 	%r919, [%rd26+-2304];
	ld.global.u32 	%r920, [%rd26+-1536];
	ld.global.u32 	%r921, [%rd26+-768];
	ld.global.u32 	%r922, [%rd26];
	ld.global.u32 	%r923, [%rd26+768];
	ld.global.u32 	%r924, [%rd26+1536];
	ld.global.u32 	%r925, [%rd26+2304];
	ld.global.u32 	%r926, [%rd26+3072];
	ld.global.u32 	%r927, [%rd26+3840];
	ld.global.u32 	%r928, [%rd26+4608];
	ld.global.u32 	%r929, [%rd26+5376];
	ld.global.u32 	%r930, [%rd26+6144];
	ld.global.u32 	%r931, [%rd26+6912];
	ld.global.u32 	%r932, [%rd26+7680];
	ld.global.u32 	%r933, [%rd26+8448];
	ld.global.u32 	%r934, [%rd26+9216];
	ld.global.u32 	%r935, [%rd26+9984];
	ld.global.u32 	%r936, [%rd26+10752];
	ld.global.u32 	%r937, [%rd26+11520];
	ld.global.u32 	%r938, [%rd26+12288];
	ld.global.u32 	%r939, [%rd26+13056];
	ld.global.u32 	%r940, [%rd26+13824];
	ld.global.u32 	%r941, [%rd26+14592];
	bar.sync 	0;
	setp.gt.s32 	%p3, %r903, -1;
	selp.b32 	%r942, -2147483648, -1, %p3;
	xor.b32  	%r943, %r942, %r903;
	setp.eq.s32 	%p4, %r943, 2147483647;
	selp.b32 	%r784, -2147483648, %r943, %p4;
	// begin inline asm
	shr.b32 %r783, %r784, %r773;
	// end inline asm
	mov.b32 	%r787, 0;
	// begin inline asm
	bmsk.clamp.b32 %r786, %r787, %r4643;
	// end inline asm
	and.b32  	%r944, %r786, %r783;
	and.b32  	%r945, %r944, 3;
	shr.u32 	%r946, %r944, 2;
	mad.lo.s32 	%r947, %r946, 768, %r5;
	add.s32 	%r948, %r947, %r945;
	ld.shared.u8 	%rs79, [%r948];
	add.s16 	%rs80, %rs79, 1;
	st.shared.u8 	[%r948], %rs80;
	setp.gt.s32 	%p5, %r904, -1;
	selp.b32 	%r949, -2147483648, -1, %p5;
	xor.b32  	%r950, %r949, %r904;
	setp.eq.s32 	%p6, %r950, 2147483647;
	selp.b32 	%r790, -2147483648, %r950, %p6;
	// begin inline asm
	shr.b32 %r789, %r790, %r773;
	// end inline asm
	and.b32  	%r951, %r786, %r789;
	and.b32  	%r952, %r951, 3;
	shr.u32 	%r953, %r951, 2;
	mad.lo.s32 	%r954, %r953, 768, %r5;
	add.s32 	%r955, %r954, %r952;
	ld.shared.u8 	%rs81, [%r955];
	add.s16 	%rs82, %rs81, 1;
	st.shared.u8 	[%r955], %rs82;
	setp.gt.s32 	%p7, %r905, -1;
	selp.b32 	%r956, -2147483648, -1, %p7;
	xor.b32  	%r957, %r956, %r905;
	setp.eq.s32 	%p8, %r957, 2147483647;
	selp.b32 	%r793, -2147483648, %r957, %p8;
	// begin inline asm
	shr.b32 %r792, %r793, %r773;
	// end inline asm
	and.b32  	%r958, %r786, %r792;
	and.b32  	%r959, %r958, 3;
	shr.u32 	%r960, %r958, 2;
	mad.lo.s32 	%r961, %r960, 768, %r5;
	add.s32 	%r962, %r961, %r959;
	ld.shared.u8 	%rs83, [%r962];
	add.s16 	%rs84, %rs83, 1;
	st.shared.u8 	[%r962], %rs84;
	setp.gt.s32 	%p9, %r906, -1;
	selp.b32 	%r963, -2147483648, -1, %p9;
	xor.b32  	%r964, %r963, %r906;
	setp.eq.s32 	%p10, %r964, 2147483647;
	selp.b32 	%r796, -2147483648, %r964, %p10;
	// begin inline asm
	shr.b32 %r795, %r796, %r773;
	// end inline asm
	and.b32  	%r965, %r786, %r795;
	and.b32  	%r966, %r965, 3;
	shr.u32 	%r967, %r965, 2;
	mad.lo.s32 	%r968, %r967, 768, %r5;
	add.s32 	%r969, %r968, %r966;
	ld.shared.u8 	%rs85, [%r969];
	add.s16 	%rs86, %rs85, 1;
	st.shared.u8 	[%r969], %rs86;
	setp.gt.s32 	%p11, %r907, -1;
	selp.b32 	%r970, -2147483648, -1, %p11;
	xor.b32  	%r971, %r970, %r907;
	setp.eq.s32 	%p12, %r971, 2147483647;
	selp.b32 	%r799, -2147483648, %r971, %p12;
	// begin inline asm
	shr.b32 %r798, %r799, %r773;
	// end inline asm
	and.b32  	%r972, %r786, %r798;
	and.b32  	%r973, %r972, 3;
	shr.u32 	%r974, %r972, 2;
	mad.lo.s32 	%r975, %r974, 768, %r5;
	add.s32 	%r976, %r975, %r973;
	ld.shared.u8 	%rs87, [%r976];
	add.s16 	%rs88, %rs87, 1;
	st.shared.u8 	[%r976], %rs88;
	setp.gt.s32 	%p13, %r908, -1;
	selp.b32 	%r977, -2147483648, -1, %p13;
	xor.b32  	%r978, %r977, %r908;
	setp.eq.s32 	%p14, %r978, 2147483647;
	selp.b32 	%r802, -2147483648, %r978, %p14;
	// begin inline asm
	shr.b32 %r801, %r802, %r773;
	// end inline asm
	and.b32  	%r979, %r786, %r801;
	and.b32  	%r980, %r979, 3;
	shr.u32 	%r981, %r979, 2;
	mad.lo.s32 	%r982, %r981, 768, %r5;
	add.s32 	%r983, %r982, %r980;
	ld.shared.u8 	%rs89, [%r983];
	add.s16 	%rs90, %rs89, 1;
	st.shared.u8 	[%r983], %rs90;
	setp.gt.s32 	%p15, %r909, -1;
	selp.b32 	%r984, -2147483648, -1, %p15;
	xor.b32  	%r985, %r984, %r909;
	setp.eq.s32 	%p16, %r985, 2147483647;
	selp.b32 	%r805, -2147483648, %r985, %p16;
	// begin inline asm
	shr.b32 %r804, %r805, %r773;
	// end inline asm
	and.b32  	%r986, %r786, %r804;
	and.b32  	%r987, %r986, 3;
	shr.u32 	%r988, %r986, 2;
	mad.lo.s32 	%r989, %r988, 768, %r5;
	add.s32 	%r990, %r989, %r987;
	ld.shared.u8 	%rs91, [%r990];
	add.s16 	%rs92, %rs91, 1;
	st.shared.u8 	[%r990], %rs92;
	setp.gt.s32 	%p17, %r910, -1;
	selp.b32 	%r991, -2147483648, -1, %p17;
	xor.b32  	%r992, %r991, %r910;
	setp.eq.s32 	%p18, %r992, 2147483647;
	selp.b32 	%r808, -2147483648, %r992, %p18;
	// begin inline asm
	shr.b32 %r807, %r808, %r773;
	// end inline asm
	and.b32  	%r993, %r786, %r807;
	and.b32  	%r994, %r993, 3;
	shr.u32 	%r995, %r993, 2;
	mad.lo.s32 	%r996, %r995, 768, %r5;
	add.s32 	%r997, %r996, %r994;
	ld.shared.u8 	%rs93, [%r997];
	add.s16 	%rs94, %rs93, 1;
	st.shared.u8 	[%r997], %rs94;
	setp.gt.s32 	%p19, %r911, -1;
	selp.b32 	%r998, -2147483648, -1, %p19;
	xor.b32  	%r999, %r998, %r911;
	setp.eq.s32 	%p20, %r999, 2147483647;
	selp.b32 	%r811, -2147483648, %r999, %p20;
	// begin inline asm
	shr.b32 %r810, %r811, %r773;
	// end inline asm
	and.b32  	%r1000, %r786, %r810;
	and.b32  	%r1001, %r1000, 3;
	shr.u32 	%r1002, %r1000, 2;
	mad.lo.s32 	%r1003, %r1002, 768, %r5;
	add.s32 	%r1004, %r1003, %r1001;
	ld.shared.u8 	%rs95, [%r1004];
	add.s16 	%rs96, %rs95, 1;
	st.shared.u8 	[%r1004], %rs96;
	setp.gt.s32 	%p21, %r912, -1;
	selp.b32 	%r1005, -2147483648, -1, %p21;
	xor.b32  	%r1006, %r1005, %r912;
	setp.eq.s32 	%p22, %r1006, 2147483647;
	selp.b32 	%r814, -2147483648, %r1006, %p22;
	// begin inline asm
	shr.b32 %r813, %r814, %r773;
	// end inline asm
	and.b32  	%r1007, %r786, %r813;
	and.b32  	%r1008, %r1007, 3;
	shr.u32 	%r1009, %r1007, 2;
	mad.lo.s32 	%r1010, %r1009, 768, %r5;
	add.s32 	%r1011, %r1010, %r1008;
	ld.shared.u8 	%rs97, [%r1011];
	add.s16 	%rs98, %rs97, 1;
	st.shared.u8 	[%r1011], %rs98;
	setp.gt.s32 	%p23, %r913, -1;
	selp.b32 	%r1012, -2147483648, -1, %p23;
	xor.b32  	%r1013, %r1012, %r913;
	setp.eq.s32 	%p24, %r1013, 2147483647;
	selp.b32 	%r817, -2147483648, %r1013, %p24;
	// begin inline asm
	shr.b32 %r816, %r817, %r773;
	// end inline asm
	and.b32  	%r1014, %r786, %r816;
	and.b32  	%r1015, %r1014, 3;
	shr.u32 	%r1016, %r1014, 2;
	mad.lo.s32 	%r1017, %r1016, 768, %r5;
	add.s32 	%r1018, %r1017, %r1015;
	ld.shared.u8 	%rs99, [%r1018];
	add.s16 	%rs100, %rs99, 1;
	st.shared.u8 	[%r1018], %rs100;
	setp.gt.s32 	%p25, %r914, -1;
	selp.b32 	%r1019, -2147483648, -1, %p25;
	xor.b32  	%r1020, %r1019, %r914;
	setp.eq.s32 	%p26, %r1020, 2147483647;
	selp.b32 	%r820, -2147483648, %r1020, %p26;
	// begin inline asm
	shr.b32 %r819, %r820, %r773;
	// end inline asm
	and.b32  	%r1021, %r786, %r819;
	and.b32  	%r1022, %r1021, 3;
	shr.u32 	%r1023, %r1021, 2;
	mad.lo.s32 	%r1024, %r1023, 768, %r5;
	add.s32 	%r1025, %r1024, %r1022;
	ld.shared.u8 	%rs101, [%r1025];
	add.s16 	%rs102, %rs101, 1;
	st.shared.u8 	[%r1025], %rs102;
	setp.gt.s32 	%p27, %r915, -1;
	selp.b32 	%r1026, -2147483648, -1, %p27;
	xor.b32  	%r1027, %r1026, %r915;
	setp.eq.s32 	%p28, %r1027, 2147483647;
	selp.b32 	%r823, -2147483648, %r1027, %p28;
	// begin inline asm
	shr.b32 %r822, %r823, %r773;
	// end inline asm
	and.b32  	%r1028, %r786, %r822;
	and.b32  	%r1029, %r1028, 3;
	shr.u32 	%r1030, %r1028, 2;
	mad.lo.s32 	%r1031, %r1030, 768, %r5;
	add.s32 	%r1032, %r1031, %r1029;
	ld.shared.u8 	%rs103, [%r1032];
	add.s16 	%rs104, %rs103, 1;
	st.shared.u8 	[%r1032], %rs104;
	setp.gt.s32 	%p29, %r916, -1;
	selp.b32 	%r1033, -2147483648, -1, %p29;
	xor.b32  	%r1034, %r1033, %r916;
	setp.eq.s32 	%p30, %r1034, 2147483647;
	selp.b32 	%r826, -2147483648, %r1034, %p30;
	// begin inline asm
	shr.b32 %r825, %r826, %r773;
	// end inline asm
	and.b32  	%r1035, %r786, %r825;
	and.b32  	%r1036, %r1035, 3;
	shr.u32 	%r1037, %r1035, 2;
	mad.lo.s32 	%r1038, %r1037, 768, %r5;
	add.s32 	%r1039, %r1038, %r1036;
	ld.shared.u8 	%rs105, [%r1039];
	add.s16 	%rs106, %rs105, 1;
	st.shared.u8 	[%r1039], %rs106;
	setp.gt.s32 	%p31, %r917, -1;
	selp.b32 	%r1040, -2147483648, -1, %p31;
	xor.b32  	%r1041, %r1040, %r917;
	setp.eq.s32 	%p32, %r1041, 2147483647;
	selp.b32 	%r829, -2147483648, %r1041, %p32;
	// begin inline asm
	shr.b32 %r828, %r829, %r773;
	// end inline asm
	and.b32  	%r1042, %r786, %r828;
	and.b32  	%r1043, %r1042, 3;
	shr.u32 	%r1044, %r1042, 2;
	mad.lo.s32 	%r1045, %r1044, 768, %r5;
	add.s32 	%r1046, %r1045, %r1043;
	ld.shared.u8 	%rs107, [%r1046];
	add.s16 	%rs108, %rs107, 1;
	st.shared.u8 	[%r1046], %rs108;
	setp.gt.s32 	%p33, %r918, -1;
	selp.b32 	%r1047, -2147483648, -1, %p33;
	xor.b32  	%r1048, %r1047, %r918;
	setp.eq.s32 	%p34, %r1048, 2147483647;
	selp.b32 	%r832, -2147483648, %r1048, %p34;
	// begin inline asm
	shr.b32 %r831, %r832, %r773;
	// end inline asm
	and.b32  	%r1049, %r786, %r831;
	and.b32  	%r1050, %r1049, 3;
	shr.u32 	%r1051, %r1049, 2;
	mad.lo.s32 	%r1052, %r1051, 768, %r5;
	add.s32 	%r1053, %r1052, %r1050;
	ld.shared.u8 	%rs109, [%r1053];
	add.s16 	%rs110, %rs109, 1;
	st.shared.u8 	[%r1053], %rs110;
	setp.gt.s32 	%p35, %r919, -1;
	selp.b32 	%r1054, -2147483648, -1, %p35;
	xor.b32  	%r1055, %r1054, %r919;
	setp.eq.s32 	%p36, %r1055, 2147483647;
	selp.b32 	%r835, -2147483648, %r1055, %p36;
	// begin inline asm
	shr.b32 %r834, %r835, %r773;
	// end inline asm
	and.b32  	%r1056, %r786, %r834;
	and.b32  	%r1057, %r1056, 3;
	shr.u32 	%r1058, %r1056, 2;
	mad.lo.s32 	%r1059, %r1058, 768, %r5;
	add.s32 	%r1060, %r1059, %r1057;
	ld.shared.u8 	%rs111, [%r1060];
	add.s16 	%rs112, %rs111, 1;
	st.shared.u8 	[%r1060], %rs112;
	setp.gt.s32 	%p37, %r920, -1;
	selp.b32 	%r1061, -2147483648, -1, %p37;
	xor.b32  	%r1062, %r1061, %r920;
	setp.eq.s32 	%p38, %r1062, 2147483647;
	selp.b32 	%r838, -2147483648, %r1062, %p38;
	// begin inline asm
	shr.b32 %r837, %r838, %r773;
	// end inline asm
	and.b32  	%r1063, %r786, %r837;
	and.b32  	%r1064, %r1063, 3;
	shr.u32 	%r1065, %r1063, 2;
	mad.lo.s32 	%r1066, %r1065, 768, %r5;
	add.s32 	%r1067, %r1066, %r1064;
	ld.shared.u8 	%rs113, [%r1067];
	add.s16 	%rs114, %rs113, 1;
	st.shared.u8 	[%r1067], %rs114;
	setp.gt.s32 	%p39, %r921, -1;
	selp.b32 	%r1068, -2147483648, -1, %p39;
	xor.b32  	%r1069, %r1068, %r921;
	setp.eq.s32 	%p40, %r1069, 2147483647;
	selp.b32 	%r841, -2147483648, %r1069, %p40;
	// begin inline asm
	shr.b32 %r840, %r841, %r773;
	// end inline asm
	and.b32  	%r1070, %r786, %r840;
	and.b32  	%r1071, %r1070, 3;
	shr.u32 	%r1072, %r1070, 2;
	mad.lo.s32 	%r1073, %r1072, 768, %r5;
	add.s32 	%r1074, %r1073, %r1071;
	ld.shared.u8 	%rs115, [%r1074];
	add.s16 	%rs116, %rs115, 1;
	st.shared.u8 	[%r1074], %rs116;
	setp.gt.s32 	%p41, %r922, -1;
	selp.b32 	%r1075, -2147483648, -1, %p41;
	xor.b32  	%r1076, %r1075, %r922;
	setp.eq.s32 	%p42, %r1076, 2147483647;
	selp.b32 	%r844, -2147483648, %r1076, %p42;
	// begin inline asm
	shr.b32 %r843, %r844, %r773;
	// end inline asm
	and.b32  	%r1077, %r786, %r843;
	and.b32  	%r1078, %r1077, 3;
	shr.u32 	%r1079, %r1077, 2;
	mad.lo.s32 	%r1080, %r1079, 768, %r5;
	add.s32 	%r1081, %r1080, %r1078;
	ld.shared.u8 	%rs117, [%r1081];
	add.s16 	%rs118, %rs117, 1;
	st.shared.u8 	[%r1081], %rs118;
	setp.gt.s32 	%p43, %r923, -1;
	selp.b32 	%r1082, -2147483648, -1, %p43;
	xor.b32  	%r1083, %r1082, %r923;
	setp.eq.s32 	%p44, %r1083, 2147483647;
	selp.b32 	%r847, -2147483648, %r1083, %p44;
	// begin inline asm
	shr.b32 %r846, %r847, %r773;
	// end inline asm
	and.b32  	%r1084, %r786, %r846;
	and.b32  	%r1085, %r1084, 3;
	shr.u32 	%r1086, %r1084, 2;
	mad.lo.s32 	%r1087, %r1086, 768, %r5;
	add.s32 	%r1088, %r1087, %r1085;
	ld.shared.u8 	%rs119, [%r1088];
	add.s16 	%rs120, %rs119, 1;
	st.shared.u8 	[%r1088], %rs120;
	setp.gt.s32 	%p45, %r924, -1;
	selp.b32 	%r1089, -2147483648, -1, %p45;
	xor.b32  	%r1090, %r1089, %r924;
	setp.eq.s32 	%p46, %r1090, 2147483647;
	selp.b32 	%r850, -2147483648, %r1090, %p46;
	// begin inline asm
	shr.b32 %r849, %r850, %r773;
	// end inline asm
	and.b32  	%r1091, %r786, %r849;
	and.b32  	%r1092, %r1091, 3;
	shr.u32 	%r1093, %r1091, 2;
	mad.lo.s32 	%r1094, %r1093, 768, %r5;
	add.s32 	%r1095, %r1094, %r1092;
	ld.shared.u8 	%rs121, [%r1095];
	add.s16 	%rs122, %rs121, 1;
	st.shared.u8 	[%r1095], %rs122;
	setp.gt.s32 	%p47, %r925, -1;
	selp.b32 	%r1096, -2147483648, -1, %p47;
	xor.b32  	%r1097, %r1096, %r925;
	setp.eq.s32 	%p48, %r1097, 2147483647;
	selp.b32 	%r853, -2147483648, %r1097, %p48;
	// begin inline asm
	shr.b32 %r852, %r853, %r773;
	// end inline asm
	and.b32  	%r1098, %r786, %r852;
	and.b32  	%r1099, %r1098, 3;
	shr.u32 	%r1100, %r1098, 2;
	mad.lo.s32 	%r1101, %r1100, 768, %r5;
	add.s32 	%r1102, %r1101, %r1099;
	ld.shared.u8 	%rs123, [%r1102];
	add.s16 	%rs124, %rs123, 1;
	st.shared.u8 	[%r1102], %rs124;
	setp.gt.s32 	%p49, %r926, -1;
	selp.b32 	%r1103, -2147483648, -1, %p49;
	xor.b32  	%r1104, %r1103, %r926;
	setp.eq.s32 	%p50, %r1104, 2147483647;
	selp.b32 	%r856, -2147483648, %r1104, %p50;
	// begin inline asm
	shr.b32 %r855, %r856, %r773;
	// end inline asm
	and.b32  	%r1105, %r786, %r855;
	and.b32  	%r1106, %r1105, 3;
	shr.u32 	%r1107, %r1105, 2;
	mad.lo.s32 	%r1108, %r1107, 768, %r5;
	add.s32 	%r1109, %r1108, %r1106;
	ld.shared.u8 	%rs125, [%r1109];
	add.s16 	%rs126, %rs125, 1;
	st.shared.u8 	[%r1109], %rs126;
	setp.gt.s32 	%p51, %r927, -1;
	selp.b32 	%r1110, -2147483648, -1, %p51;
	xor.b32  	%r1111, %r1110, %r927;
	setp.eq.s32 	%p52, %r1111, 2147483647;
	selp.b32 	%r859, -2147483648, %r1111, %p52;
	// begin inline asm
	shr.b32 %r858, %r859, %r773;
	// end inline asm
	and.b32  	%r1112, %r786, %r858;
	and.b32  	%r1113, %r1112, 3;
	shr.u32 	%r1114, %r1112, 2;
	mad.lo.s32 	%r1115, %r1114, 768, %r5;
	add.s32 	%r1116, %r1115, %r1113;
	ld.shared.u8 	%rs127, [%r1116];
	add.s16 	%rs128, %rs127, 1;
	st.shared.u8 	[%r1116], %rs128;
	setp.gt.s32 	%p53, %r928, -1;
	selp.b32 	%r1117, -2147483648, -1, %p53;
	xor.b32  	%r1118, %r1117, %r928;
	setp.eq.s32 	%p54, %r1118, 2147483647;
	selp.b32 	%r862, -2147483648, %r1118, %p54;
	// begin inline asm
	shr.b32 %r861, %r862, %r773;
	// end inline asm
	and.b32  	%r1119, %r786, %r861;
	and.b32  	%r1120, %r1119, 3;
	shr.u32 	%r1121, %r1119, 2;
	mad.lo.s32 	%r1122, %r1121, 768, %r5;
	add.s32 	%r1123, %r1122, %r1120;
	ld.shared.u8 	%rs129, [%r1123];
	add.s16 	%rs130, %rs129, 1;
	st.shared.u8 	[%r1123], %rs130;
	setp.gt.s32 	%p55, %r929, -1;
	selp.b32 	%r1124, -2147483648, -1, %p55;
	xor.b32  	%r1125, %r1124, %r929;
	setp.eq.s32 	%p56, %r1125, 2147483647;
	selp.b32 	%r865, -2147483648, %r1125, %p56;
	// begin inline asm
	shr.b32 %r864, %r865, %r773;
	// end inline asm
	and.b32  	%r1126, %r786, %r864;
	and.b32  	%r1127, %r1126, 3;
	shr.u32 	%r1128, %r1126, 2;
	mad.lo.s32 	%r1129, %r1128, 768, %r5;
	add.s32 	%r1130, %r1129, %r1127;
	ld.shared.u8 	%rs131, [%r1130];
	add.s16 	%rs132, %rs131, 1;
	st.shared.u8 	[%r1130], %rs132;
	setp.gt.s32 	%p57, %r930, -1;
	selp.b32 	%r1131, -2147483648, -1, %p57;
	xor.b32  	%r1132, %r1131, %r930;
	setp.eq.s32 	%p58, %r1132, 2147483647;
	selp.b32 	%r868, -2147483648, %r1132, %p58;
	// begin inline asm
	shr.b32 %r867, %r868, %r773;
	// end inline asm
	and.b32  	%r1133, %r786, %r867;
	and.b32  	%r1134, %r1133, 3;
	shr.u32 	%r1135, %r1133, 2;
	mad.lo.s32 	%r1136, %r1135, 768, %r5;
	add.s32 	%r1137, %r1136, %r1134;
	ld.shared.u8 	%rs133, [%r1137];
	add.s16 	%rs134, %rs133, 1;
	st.shared.u8 	[%r1137], %rs134;
	setp.gt.s32 	%p59, %r931, -1;
	selp.b32 	%r1138, -2147483648, -1, %p59;
	xor.b32  	%r1139, %r1138, %r931;
	setp.eq.s32 	%p60, %r1139, 2147483647;
	selp.b32 	%r871, -2147483648, %r1139, %p60;
	// begin inline asm
	shr.b32 %r870, %r871, %r773;
	// end inline asm
	and.b32  	%r1140, %r786, %r870;
	and.b32  	%r1141, %r1140, 3;
	shr.u32 	%r1142, %r1140, 2;
	mad.lo.s32 	%r1143, %r1142, 768, %r5;
	add.s32 	%r1144, %r1143, %r1141;
	ld.shared.u8 	%rs135, [%r1144];
	add.s16 	%rs136, %rs135, 1;
	st.shared.u8 	[%r1144], %rs136;
	setp.gt.s32 	%p61, %r932, -1;
	selp.b32 	%r1145, -2147483648, -1, %p61;
	xor.b32  	%r1146, %r1145, %r932;
	setp.eq.s32 	%p62, %r1146, 2147483647;
	selp.b32 	%r874, -2147483648, %r1146, %p62;
	// begin inline asm
	shr.b32 %r873, %r874, %r773;
	// end inline asm
	and.b32  	%r1147, %r786, %r873;
	and.b32  	%r1148, %r1147, 3;
	shr.u32 	%r1149, %r1147, 2;
	mad.lo.s32 	%r1150, %r1149, 768, %r5;
	add.s32 	%r1151, %r1150, %r1148;
	ld.shared.u8 	%rs137, [%r1151];
	add.s16 	%rs138, %rs137, 1;
	st.shared.u8 	[%r1151], %rs138;
	setp.gt.s32 	%p63, %r933, -1;
	selp.b32 	%r1152, -2147483648, -1, %p63;
	xor.b32  	%r1153, %r1152, %r933;
	setp.eq.s32 	%p64, %r1153, 2147483647;
	selp.b32 	%r877, -2147483648, %r1153, %p64;
	// begin inline asm
	shr.b32 %r876, %r877, %r773;
	// end inline asm
	and.b32  	%r1154, %r786, %r876;
	and.b32  	%r1155, %r1154, 3;
	shr.u32 	%r1156, %r1154, 2;
	mad.lo.s32 	%r1157, %r1156, 768, %r5;
	add.s32 	%r1158, %r1157, %r1155;
	ld.shared.u8 	%rs139, [%r1158];
	add.s16 	%rs140, %rs139, 1;
	st.shared.u8 	[%r1158], %rs140;
	setp.gt.s32 	%p65, %r934, -1;
	selp.b32 	%r1159, -2147483648, -1, %p65;
	xor.b32  	%r1160, %r1159, %r934;
	setp.eq.s32 	%p66, %r1160, 2147483647;
	selp.b32 	%r880, -2147483648, %r1160, %p66;
	// begin inline asm
	shr.b32 %r879, %r880, %r773;
	// end inline asm
	and.b32  	%r1161, %r786, %r879;
	and.b32  	%r1162, %r1161, 3;
	shr.u32 	%r1163, %r1161, 2;
	mad.lo.s32 	%r1164, %r1163, 768, %r5;
	add.s32 	%r1165, %r1164, %r1162;
	ld.shared.u8 	%rs141, [%r1165];
	add.s16 	%rs142, %rs141, 1;
	st.shared.u8 	[%r1165], %rs142;
	setp.gt.s32 	%p67, %r935, -1;
	selp.b32 	%r1166, -2147483648, -1, %p67;
	xor.b32  	%r1167, %r1166, %r935;
	setp.eq.s32 	%p68, %r1167, 2147483647;
	selp.b32 	%r883, -2147483648, %r1167, %p68;
	// begin inline asm
	shr.b32 %r882, %r883, %r773;
	// end inline asm
	and.b32  	%r1168, %r786, %r882;
	and.b32  	%r1169, %r1168, 3;
	shr.u32 	%r1170, %r1168, 2;
	mad.lo.s32 	%r1171, %r1170, 768, %r5;
	add.s32 	%r1172, %r1171, %r1169;
	ld.shared.u8 	%rs143, [%r1172];
	add.s16 	%rs144, %rs143, 1;
	st.shared.u8 	[%r1172], %rs144;
	setp.gt.s32 	%p69, %r936, -1;
	selp.b32 	%r1173, -2147483648, -1, %p69;
	xor.b32  	%r1174, %r1173, %r936;
	setp.eq.s32 	%p70, %r1174, 2147483647;
	selp.b32 	%r886, -2147483648, %r1174, %p70;
	// begin inline asm
	shr.b32 %r885, %r886, %r773;
	// end inline asm
	and.b32  	%r1175, %r786, %r885;
	and.b32  	%r1176, %r1175, 3;
	shr.u32 	%r1177, %r1175, 2;
	mad.lo.s32 	%r1178, %r1177, 768, %r5;
	add.s32 	%r1179, %r1178, %r1176;
	ld.shared.u8 	%rs145, [%r1179];
	add.s16 	%rs146, %rs145, 1;
	st.shared.u8 	[%r1179], %rs146;
	setp.gt.s32 	%p71, %r937, -1;
	selp.b32 	%r1180, -2147483648, -1, %p71;
	xor.b32  	%r1181, %r1180, %r937;
	setp.eq.s32 	%p72, %r1181, 2147483647;
	selp.b32 	%r889, -2147483648, %r1181, %p72;
	// begin inline asm
	shr.b32 %r888, %r889, %r773;
	// end inline asm
	and.b32  	%r1182, %r786, %r888;
	and.b32  	%r1183, %r1182, 3;
	shr.u32 	%r1184, %r1182, 2;
	mad.lo.s32 	%r1185, %r1184, 768, %r5;
	add.s32 	%r1186, %r1185, %r1183;
	ld.shared.u8 	%rs147, [%r1186];
	add.s16 	%rs148, %rs147, 1;
	st.shared.u8 	[%r1186], %rs148;
	setp.gt.s32 	%p73, %r938, -1;
	selp.b32 	%r1187, -2147483648, -1, %p73;
	xor.b32  	%r1188, %r1187, %r938;
	setp.eq.s32 	%p74, %r1188, 2147483647;
	selp.b32 	%r892, -2147483648, %r1188, %p74;
	// begin inline asm
	shr.b32 %r891, %r892, %r773;
	// end inline asm
	and.b32  	%r1189, %r786, %r891;
	and.b32  	%r1190, %r1189, 3;
	shr.u32 	%r1191, %r1189, 2;
	mad.lo.s32 	%r1192, %r1191, 768, %r5;
	add.s32 	%r1193, %r1192, %r1190;
	ld.shared.u8 	%rs149, [%r1193];
	add.s16 	%rs150, %rs149, 1;
	st.shared.u8 	[%r1193], %rs150;
	setp.gt.s32 	%p75, %r939, -1;
	selp.b32 	%r1194, -2147483648, -1, %p75;
	xor.b32  	%r1195, %r1194, %r939;
	setp.eq.s32 	%p76, %r1195, 2147483647;
	selp.b32 	%r895, -2147483648, %r1195, %p76;
	// begin inline asm
	shr.b32 %r894, %r895, %r773;
	// end inline asm
	and.b32  	%r1196, %r786, %r894;
	and.b32  	%r1197, %r1196, 3;
	shr.u32 	%r1198, %r1196, 2;
	mad.lo.s32 	%r1199, %r1198, 768, %r5;
	add.s32 	%r1200, %r1199, %r1197;
	ld.shared.u8 	%rs151, [%r1200];
	add.s16 	%rs152, %rs151, 1;
	st.shared.u8 	[%r1200], %rs152;
	setp.gt.s32 	%p77, %r940, -1;
	selp.b32 	%r1201, -2147483648, -1, %p77;
	xor.b32  	%r1202, %r1201, %r940;
	setp.eq.s32 	%p78, %r1202, 2147483647;
	selp.b32 	%r898, -2147483648, %r1202, %p78;
	// begin inline asm
	shr.b32 %r897, %r898, %r773;
	// end inline asm
	and.b32  	%r1203, %r786, %r897;
	and.b32  	%r1204, %r1203, 3;
	shr.u32 	%r1205, %r1203, 2;
	mad.lo.s32 	%r1206, %r1205, 768, %r5;
	add.s32 	%r1207, %r1206, %r1204;
	ld.shared.u8 	%rs153, [%r1207];
	add.s16 	%rs154, %rs153, 1;
	st.shared.u8 	[%r1207], %rs154;
	setp.gt.s32 	%p79, %r941, -1;
	selp.b32 	%r1208, -2147483648, -1, %p79;
	xor.b32  	%r1209, %r1208, %r941;
	setp.eq.s32 	%p80, %r1209, 2147483647;
	selp.b32 	%r901, -2147483648, %r1209, %p80;
	// begin inline asm
	shr.b32 %r900, %r901, %r773;
	// end inline asm
	and.b32  	%r1210, %r786, %r900;
	and.b32  	%r1211, %r1210, 3;
	shr.u32 	%r1212, %r1210, 2;
	mad.lo.s32 	%r1213, %r1212, 768, %r5;
	add.s32 	%r1214, %r1213, %r1211;
	ld.shared.u8 	%rs155, [%r1214];
	add.s16 	%rs156, %rs155, 1;
	st.shared.u8 	[%r1214], %rs156;
	add.s32 	%r4660, %r4660, 7488;
	add.s32 	%r4675, %r4675, -7488;
	add.s32 	%r4674, %r4674, -7488;
	setp.ne.s32 	%p81, %r4675, -44928;
	@%p81 bra 	$L__BB2_4;
	setp.gt.u32 	%p82, %r4, 511;
	bar.sync 	0;
	// begin inline asm
	mov.u32 %r1215, %laneid;
	// end inline asm
	shl.b32 	%r1216, %r1215, 2;
	add.s32 	%r41, %r6, %r1216;
	@%p82 bra 	$L__BB2_7;
	ld.shared.u32 	%r1217, [%r41];
	bfe.u32 	%r1218, %r1217, 0, 8;
	add.s32 	%r1219, %r4659, %r1218;
	bfe.u32 	%r1220, %r1217, 8, 8;
	add.s32 	%r1221, %r4658, %r1220;
	bfe.u32 	%r1222, %r1217, 16, 8;
	add.s32 	%r1223, %r4657, %r1222;
	bfe.u32 	%r1224, %r1217, 24, 8;
	add.s32 	%r1225, %r4656, %r1224;
	ld.shared.u32 	%r1226, [%r41+128];
	bfe.u32 	%r1227, %r1226, 0, 8;
	add.s32 	%r1228, %r1219, %r1227;
	bfe.u32 	%r1229, %r1226, 8, 8;
	add.s32 	%r1230, %r1221, %r1229;
	bfe.u32 	%r1231, %r1226, 16, 8;
	add.s32 	%r1232, %r1223, %r1231;
	bfe.u32 	%r1233, %r1226, 24, 8;
	add.s32 	%r1234, %r1225, %r1233;
	ld.shared.u32 	%r1235, [%r41+256];
	bfe.u32 	%r1236, %r1235, 0, 8;
	add.s32 	%r1237, %r1228, %r1236;
	bfe.u32 	%r1238, %r1235, 8, 8;
	add.s32 	%r1239, %r1230, %r1238;
	bfe.u32 	%r1240, %r1235, 16, 8;
	add.s32 	%r1241, %r1232, %r1240;
	bfe.u32 	%r1242, %r1235, 24, 8;
	add.s32 	%r1243, %r1234, %r1242;
	ld.shared.u32 	%r1244, [%r41+384];
	bfe.u32 	%r1245, %r1244, 0, 8;
	add.s32 	%r1246, %r1237, %r1245;
	bfe.u32 	%r1247, %r1244, 8, 8;
	add.s32 	%r1248, %r1239, %r1247;
	bfe.u32 	%r1249, %r1244, 16, 8;
	add.s32 	%r1250, %r1241, %r1249;
	bfe.u32 	%r1251, %r1244, 24, 8;
	add.s32 	%r1252, %r1243, %r1251;
	ld.shared.u32 	%r1253, [%r41+512];
	bfe.u32 	%r1254, %r1253, 0, 8;
	add.s32 	%r1255, %r1246, %r1254;
	bfe.u32 	%r1256, %r1253, 8, 8;
	add.s32 	%r1257, %r1248, %r1256;
	bfe.u32 	%r1258, %r1253, 16, 8;
	add.s32 	%r1259, %r1250, %r1258;
	bfe.u32 	%r1260, %r1253, 24, 8;
	add.s32 	%r1261, %r1252, %r1260;
	ld.shared.u32 	%r1262, [%r41+640];
	bfe.u32 	%r1263, %r1262, 0, 8;
	add.s32 	%r4659, %r1255, %r1263;
	bfe.u32 	%r1264, %r1262, 8, 8;
	add.s32 	%r4658, %r1257, %r1264;
	bfe.u32 	%r1265, %r1262, 16, 8;
	add.s32 	%r4657, %r1259, %r1265;
	bfe.u32 	%r1266, %r1262, 24, 8;
	add.s32 	%r4656, %r1261, %r1266;
$L__BB2_7:
	setp.gt.u32 	%p83, %r4, 319;
	@%p83 bra 	$L__BB2_9;
	ld.shared.u32 	%r1267, [%r41+4608];
	bfe.u32 	%r1268, %r1267, 0, 8;
	add.s32 	%r1269, %r4684, %r1268;
	bfe.u32 	%r1270, %r1267, 8, 8;
	add.s32 	%r1271, %r4683, %r1270;
	bfe.u32 	%r1272, %r1267, 16, 8;
	add.s32 	%r1273, %r4682, %r1272;
	bfe.u32 	%r1274, %r1267, 24, 8;
	add.s32 	%r1275, %r4681, %r1274;
	ld.shared.u32 	%r1276, [%r41+4736];
	bfe.u32 	%r1277, %r1276, 0, 8;
	add.s32 	%r1278, %r1269, %r1277;
	bfe.u32 	%r1279, %r1276, 8, 8;
	add.s32 	%r1280, %r1271, %r1279;
	bfe.u32 	%r1281, %r1276, 16, 8;
	add.s32 	%r1282, %r1273, %r1281;
	bfe.u32 	%r1283, %r1276, 24, 8;
	add.s32 	%r1284, %r1275, %r1283;
	ld.shared.u32 	%r1285, [%r41+4864];
	bfe.u32 	%r1286, %r1285, 0, 8;
	add.s32 	%r1287, %r1278, %r1286;
	bfe.u32 	%r1288, %r1285, 8, 8;
	add.s32 	%r1289, %r1280, %r1288;
	bfe.u32 	%r1290, %r1285, 16, 8;
	add.s32 	%r1291, %r1282, %r1290;
	bfe.u32 	%r1292, %r1285, 24, 8;
	add.s32 	%r1293, %r1284, %r1292;
	ld.shared.u32 	%r1294, [%r41+4992];
	bfe.u32 	%r1295, %r1294, 0, 8;
	add.s32 	%r1296, %r1287, %r1295;
	bfe.u32 	%r1297, %r1294, 8, 8;
	add.s32 	%r1298, %r1289, %r1297;
	bfe.u32 	%r1299, %r1294, 16, 8;
	add.s32 	%r1300, %r1291, %r1299;
	bfe.u32 	%r1301, %r1294, 24, 8;
	add.s32 	%r1302, %r1293, %r1301;
	ld.shared.u32 	%r1303, [%r41+5120];
	bfe.u32 	%r1304, %r1303, 0, 8;
	add.s32 	%r1305, %r1296, %r1304;
	bfe.u32 	%r1306, %r1303, 8, 8;
	add.s32 	%r1307, %r1298, %r1306;
	bfe.u32 	%r1308, %r1303, 16, 8;
	add.s32 	%r1309, %r1300, %r1308;
	bfe.u32 	%r1310, %r1303, 24, 8;
	add.s32 	%r1311, %r1302, %r1310;
	ld.shared.u32 	%r1312, [%r41+5248];
	bfe.u32 	%r1313, %r1312, 0, 8;
	add.s32 	%r4684, %r1305, %r1313;
	bfe.u32 	%r1314, %r1312, 8, 8;
	add.s32 	%r4683, %r1307, %r1314;
	bfe.u32 	%r1315, %r1312, 16, 8;
	add.s32 	%r4682, %r1309, %r1315;
	bfe.u32 	%r1316, %r1312, 24, 8;
	add.s32 	%r4681, %r1311, %r1316;
$L__BB2_9:
	setp.gt.u32 	%p84, %r4, 127;
	@%p84 bra 	$L__BB2_11;
	ld.shared.u32 	%r1317, [%r41+9216];
	bfe.u32 	%r1318, %r1317, 0, 8;
	add.s32 	%r1319, %r4688, %r1318;
	bfe.u32 	%r1320, %r1317, 8, 8;
	add.s32 	%r1321, %r4687, %r1320;
	bfe.u32 	%r1322, %r1317, 16, 8;
	add.s32 	%r1323, %r4686, %r1322;
	bfe.u32 	%r1324, %r1317, 24, 8;
	add.s32 	%r1325, %r4685, %r1324;
	ld.shared.u32 	%r1326, [%r41+9344];
	bfe.u32 	%r1327, %r1326, 0, 8;
	add.s32 	%r1328, %r1319, %r1327;
	bfe.u32 	%r1329, %r1326, 8, 8;
	add.s32 	%r1330, %r1321, %r1329;
	bfe.u32 	%r1331, %r1326, 16, 8;
	add.s32 	%r1332, %r1323, %r1331;
	bfe.u32 	%r1333, %r1326, 24, 8;
	add.s32 	%r1334, %r1325, %r1333;
	ld.shared.u32 	%r1335, [%r41+9472];
	bfe.u32 	%r1336, %r1335, 0, 8;
	add.s32 	%r1337, %r1328, %r1336;
	bfe.u32 	%r1338, %r1335, 8, 8;
	add.s32 	%r1339, %r1330, %r1338;
	bfe.u32 	%r1340, %r1335, 16, 8;
	add.s32 	%r1341, %r1332, %r1340;
	bfe.u32 	%r1342, %r1335, 24, 8;
	add.s32 	%r1343, %r1334, %r1342;
	ld.shared.u32 	%r1344, [%r41+9600];
	bfe.u32 	%r1345, %r1344, 0, 8;
	add.s32 	%r1346, %r1337, %r1345;
	bfe.u32 	%r1347, %r1344, 8, 8;
	add.s32 	%r1348, %r1339, %r1347;
	bfe.u32 	%r1349, %r1344, 16, 8;
	add.s32 	%r1350, %r1341, %r1349;
	bfe.u32 	%r1351, %r1344, 24, 8;
	add.s32 	%r1352, %r1343, %r1351;
	ld.shared.u32 	%r1353, [%r41+9728];
	bfe.u32 	%r1354, %r1353, 0, 8;
	add.s32 	%r1355, %r1346, %r1354;
	bfe.u32 	%r1356, %r1353, 8, 8;
	add.s32 	%r1357, %r1348, %r1356;
	bfe.u32 	%r1358, %r1353, 16, 8;
	add.s32 	%r1359, %r1350, %r1358;
	bfe.u32 	%r1360, %r1353, 24, 8;
	add.s32 	%r1361, %r1352, %r1360;
	ld.shared.u32 	%r1362, [%r41+9856];
	bfe.u32 	%r1363, %r1362, 0, 8;
	add.s32 	%r4688, %r1355, %r1363;
	bfe.u32 	%r1364, %r1362, 8, 8;
	add.s32 	%r4687, %r1357, %r1364;
	bfe.u32 	%r1365, %r1362, 16, 8;
	add.s32 	%r4686, %r1359, %r1365;
	bfe.u32 	%r1366, %r1362, 24, 8;
	add.s32 	%r4685, %r1361, %r1366;
$L__BB2_11:
	bar.sync 	0;
	mov.b32 	%r1367, 0;
	st.shared.u32 	[%r5], %r1367;
	st.shared.u32 	[%r5+768], %r1367;
	st.shared.u32 	[%r5+1536], %r1367;
	st.shared.u32 	[%r5+2304], %r1367;
	st.shared.u32 	[%r5+3072], %r1367;
	st.shared.u32 	[%r5+3840], %r1367;
	st.shared.u32 	[%r5+4608], %r1367;
	st.shared.u32 	[%r5+5376], %r1367;
	st.shared.u32 	[%r5+6144], %r1367;
	st.shared.u32 	[%r5+6912], %r1367;
	st.shared.u32 	[%r5+7680], %r1367;
	st.shared.u32 	[%r5+8448], %r1367;
	st.shared.u32 	[%r5+9216], %r1367;
	st.shared.u32 	[%r5+9984], %r1367;
	st.shared.u32 	[%r5+10752], %r1367;
	st.shared.u32 	[%r5+11520], %r1367;
	setp.gt.s32 	%p85, %r4674, 44927;
	@%p85 bra 	$L__BB2_3;
$L__BB2_12:
	sub.s32 	%r4692, %r2, %r4660;
	setp.lt.s32 	%p86, %r4692, 7488;
	@%p86 bra 	$L__BB2_15;
	add.s64 	%rd5, %rd1, 14592;
$L__BB2_14:
	ld.param.u32 	%r4644, [_ZN3cub18CUB_300001_SM_10006detail10radix_sort30DeviceSegmentedRadixSortKernelINS1_5radix10policy_hubIfNS0_8NullTypeEiE10Policy1000ELb0ELNS0_9SortOrderE0EfS6_PiSA_iNS1_21identity_decomposer_tEEEvPKT2_PSC_PKT3_PSG_T4_T5_iiiT7__param_8];
	cvt.s64.s32 	%rd27, %r4660;
	add.s64 	%rd28, %rd3, %rd27;
	shl.b64 	%rd29, %rd28, 2;
	add.s64 	%rd30, %rd5, %rd29;
	ld.global.u32 	%r1488, [%rd30+-14592];
	ld.global.u32 	%r1489, [%rd30+-13824];
	ld.global.u32 	%r1490, [%rd30+-13056];
	ld.global.u32 	%r1491, [%rd30+-12288];
	ld.global.u32 	%r1492, [%rd30+-11520];
	ld.global.u32 	%r1493, [%rd30+-10752];
	ld.global.u32 	%r1494, [%rd30+-9984];
	ld.global.u32 	%r1495, [%rd30+-9216];
	ld.global.u32 	%r1496, [%rd30+-8448];
	ld.global.u32 	%r1497, [%rd30+-7680];
	ld.global.u32 	%r1498, [%rd30+-6912];
	ld.global.u32 	%r1499, [%rd30+-6144];
	ld.global.u32 	%r1500, [%rd30+-5376];
	ld.global.u32 	%r1501, [%rd30+-4608];
	ld.global.u32 	%r1502, [%rd30+-3840];
	ld.global.u32 	%r1503, [%rd30+-3072];
	ld.global.u32 	%r1504, [%rd30+-2304];
	ld.global.u32 	%r1505, [%rd30+-1536];
	ld.global.u32 	%r1506, [%rd30+-768];
	ld.global.u32 	%r1507, [%rd30];
	ld.global.u32 	%r1508, [%rd30+768];
	ld.global.u32 	%r1509, [%rd30+1536];
	ld.global.u32 	%r1510, [%rd30+2304];
	ld.global.u32 	%r1511, [%rd30+3072];
	ld.global.u32 	%r1512, [%rd30+3840];
	ld.global.u32 	%r1513, [%rd30+4608];
	ld.global.u32 	%r1514, [%rd30+5376];
	ld.global.u32 	%r1515, [%rd30+6144];
	ld.global.u32 	%r1516, [%rd30+6912];
	ld.global.u32 	%r1517, [%rd30+7680];
	ld.global.u32 	%r1518, [%rd30+8448];
	ld.global.u32 	%r1519, [%rd30+9216];
	ld.global.u32 	%r1520, [%rd30+9984];
	ld.global.u32 	%r1521, [%rd30+10752];
	ld.global.u32 	%r1522, [%rd30+11520];
	ld.global.u32 	%r1523, [%rd30+12288];
	ld.global.u32 	%r1524, [%rd30+13056];
	ld.global.u32 	%r1525, [%rd30+13824];
	ld.global.u32 	%r1526, [%rd30+14592];
	bar.sync 	0;
	setp.gt.s32 	%p87, %r1488, -1;
	selp.b32 	%r1527, -2147483648, -1, %p87;
	xor.b32  	%r1528, %r1527, %r1488;
	setp.eq.s32 	%p88, %r1528, 2147483647;
	selp.b32 	%r1369, -2147483648, %r1528, %p88;
	// begin inline asm
	shr.b32 %r1368, %r1369, %r773;
	// end inline asm
	mov.b32 	%r1372, 0;
	// begin inline asm
	bmsk.clamp.b32 %r1371, %r1372, %r4644;
	// end inline asm
	and.b32  	%r1529, %r1371, %r1368;
	and.b32  	%r1530, %r1529, 3;
	shr.u32 	%r1531, %r1529, 2;
	mad.lo.s32 	%r1532, %r1531, 768, %r5;
	add.s32 	%r1533, %r1532, %r1530;
	ld.shared.u8 	%rs157, [%r1533];
	add.s16 	%rs158, %rs157, 1;
	st.shared.u8 	[%r1533], %rs158;
	setp.gt.s32 	%p89, %r1489, -1;
	selp.b32 	%r1534, -2147483648, -1, %p89;
	xor.b32  	%r1535, %r1534, %r1489;
	setp.eq.s32 	%p90, %r1535, 2147483647;
	selp.b32 	%r1375, -2147483648, %r1535, %p90;
	// begin inline asm
	shr.b32 %r1374, %r1375, %r773;
	// end inline asm
	and.b32  	%r1536, %r1371, %r1374;
	and.b32  	%r1537, %r1536, 3;
	shr.u32 	%r1538, %r1536, 2;
	mad.lo.s32 	%r1539, %r1538, 768, %r5;
	add.s32 	%r1540, %r1539, %r1537;
	ld.shared.u8 	%rs159, [%r1540];
	add.s16 	%rs160, %rs159, 1;
	st.shared.u8 	[%r1540], %rs160;
	setp.gt.s32 	%p91, %r1490, -1;
	selp.b32 	%r1541, -2147483648, -1, %p91;
	xor.b32  	%r1542, %r1541, %r1490;
	setp.eq.s32 	%p92, %r1542, 2147483647;
	selp.b32 	%r1378, -2147483648, %r1542, %p92;
	// begin inline asm
	shr.b32 %r1377, %r1378, %r773;
	// end inline asm
	and.b32  	%r1543, %r1371, %r1377;
	and.b32  	%r1544, %r1543, 3;
	shr.u32 	%r1545, %r1543, 2;
	mad.lo.s32 	%r1546, %r1545, 768, %r5;
	add.s32 	%r1547, %r1546, %r1544;
	ld.shared.u8 	%rs161, [%r1547];
	add.s16 	%rs162, %rs161, 1;
	st.shared.u8 	[%r1547], %rs162;
	setp.gt.s32 	%p93, %r1491, -1;
	selp.b32 	%r1548, -2147483648, -1, %p93;
	xor.b32  	%r1549, %r1548, %r1491;
	setp.eq.s32 	%p94, %r1549, 2147483647;
	selp.b32 	%r1381, -2147483648, %r1549, %p94;
	// begin inline asm
	shr.b32 %r1380, %r1381, %r773;
	// end inline asm
	and.b32  	%r1550, %r1371, %r1380;
	and.b32  	%r1551, %r1550, 3;
	shr.u32 	%r1552, %r1550, 2;
	mad.lo.s32 	%r1553, %r1552, 768, %r5;
	add.s32 	%r1554, %r1553, %r1551;
	ld.shared.u8 	%rs163, [%r1554];
	add.s16 	%rs164, %rs163, 1;
	st.shared.u8 	[%r1554], %rs164;
	setp.gt.s32 	%p95, %r1492, -1;
	selp.b32 	%r1555, -2147483648, -1, %p95;
	xor.b32  	%r1556, %r1555, %r1492;
	setp.eq.s32 	%p96, %r1556, 2147483647;
	selp.b32 	%r1384, -2147483648, %r1556, %p96;
	// begin inline asm
	shr.b32 %r1383, %r1384, %r773;
	// end inline asm
	and.b32  	%r1557, %r1371, %r1383;
	and.b32  	%r1558, %r1557, 3;
	shr.u32 	%r1559, %r1557, 2;
	mad.lo.s32 	%r1560, %r1559, 768, %r5;
	add.s32 	%r1561, %r1560, %r1558;
	ld.shared.u8 	%rs165, [%r1561];
	add.s16 	%rs166, %rs165, 1;
	st.shared.u8 	[%r1561], %rs166;
	setp.gt.s32 	%p97, %r1493, -1;
	selp.b32 	%r1562, -2147483648, -1, %p97;
	xor.b32  	%r1563, %r1562, %r1493;
	setp.eq.s32 	%p98, %r1563, 2147483647;
	selp.b32 	%r1387, -2147483648, %r1563, %p98;
	// begin inline asm
	shr.b32 %r1386, %r1387, %r773;
	// end inline asm
	and.b32  	%r1564, %r1371, %r1386;
	and.b32  	%r1565, %r1564, 3;
	shr.u32 	%r1566, %r1564, 2;
	mad.lo.s32 	%r1567, %r1566, 768, %r5;
	add.s32 	%r1568, %r1567, %r1565;
	ld.shared.u8 	%rs167, [%r1568];
	add.s16 	%rs168, %rs167, 1;
	st.shared.u8 	[%r1568], %rs168;
	setp.gt.s32 	%p99, %r1494, -1;
	selp.b32 	%r1569, -2147483648, -1, %p99;
	xor.b32  	%r1570, %r1569, %r1494;
	setp.eq.s32 	%p100, %r1570, 2147483647;
	selp.b32 	%r1390, -2147483648, %r1570, %p100;
	// begin inline asm
	shr.b32 %r1389, %r1390, %r773;
	// end inline asm
	and.b32  	%r1571, %r1371, %r1389;
	and.b32  	%r1572, %r1571, 3;
	shr.u32 	%r1573, %r1571, 2;
	mad.lo.s32 	%r1574, %r1573, 768, %r5;
	add.s32 	%r1575, %r1574, %r1572;
	ld.shared.u8 	%rs169, [%r1575];
	add.s16 	%rs170, %rs169, 1;
	st.shared.u8 	[%r1575], %rs170;
	setp.gt.s32 	%p101, %r1495, -1;
	selp.b32 	%r1576, -2147483648, -1, %p101;
	xor.b32  	%r1577, %r1576, %r1495;
	setp.eq.s32 	%p102, %r1577, 2147483647;
	selp.b32 	%r1393, -2147483648, %r1577, %p102;
	// begin inline asm
	shr.b32 %r1392, %r1393, %r773;
	// end inline asm
	and.b32  	%r1578, %r1371, %r1392;
	and.b32  	%r1579, %r1578, 3;
	shr.u32 	%r1580, %r1578, 2;
	mad.lo.s32 	%r1581, %r1580, 768, %r5;
	add.s32 	%r1582, %r1581, %r1579;
	ld.shared.u8 	%rs171, [%r1582];
	add.s16 	%rs172, %rs171, 1;
	st.shared.u8 	[%r1582], %rs172;
	setp.gt.s32 	%p103, %r1496, -1;
	selp.b32 	%r1583, -2147483648, -1, %p103;
	xor.b32  	%r1584, %r1583, %r1496;
	setp.eq.s32 	%p104, %r1584, 2147483647;
	selp.b32 	%r1396, -2147483648, %r1584, %p104;
	// begin inline asm
	shr.b32 %r1395, %r1396, %r773;
	// end inline asm
	and.b32  	%r1585, %r1371, %r1395;
	and.b32  	%r1586, %r1585, 3;
	shr.u32 	%r1587, %r1585, 2;
	mad.lo.s32 	%r1588, %r1587, 768, %r5;
	add.s32 	%r1589, %r1588, %r1586;
	ld.shared.u8 	%rs173, [%r1589];
	add.s16 	%rs174, %rs173, 1;
	st.shared.u8 	[%r1589], %rs174;
	setp.gt.s32 	%p105, %r1497, -1;
	selp.b32 	%r1590, -2147483648, -1, %p105;
	xor.b32  	%r1591, %r1590, %r1497;
	setp.eq.s32 	%p106, %r1591, 2147483647;
	selp.b32 	%r1399, -2147483648, %r1591, %p106;
	// begin inline asm
	shr.b32 %r1398, %r1399, %r773;
	// end inline asm
	and.b32  	%r1592, %r1371, %r1398;
	and.b32  	%r1593, %r1592, 3;
	shr.u32 	%r1594, %r1592, 2;
	mad.lo.s32 	%r1595, %r1594, 768, %r5;
	add.s32 	%r1596, %r1595, %r1593;
	ld.shared.u8 	%rs175, [%r1596];
	add.s16 	%rs176, %rs175, 1;
	st.shared.u8 	[%r1596], %rs176;
	setp.gt.s32 	%p107, %r1498, -1;
	selp.b32 	%r1597, -2147483648, -1, %p107;
	xor.b32  	%r1598, %r1597, %r1498;
	setp.eq.s32 	%p108, %r1598, 2147483647;
	selp.b32 	%r1402, -2147483648, %r1598, %p108;
	// begin inline asm
	shr.b32 %r1401, %r1402, %r773;
	// end inline asm
	and.b32  	%r1599, %r1371, %r1401;
	and.b32  	%r1600, %r1599, 3;
	shr.u32 	%r1601, %r1599, 2;
	mad.lo.s32 	%r1602, %r1601, 768, %r5;
	add.s32 	%r1603, %r1602, %r1600;
	ld.shared.u8 	%rs177, [%r1603];
	add.s16 	%rs178, %rs177, 1;
	st.shared.u8 	[%r1603], %rs178;
	setp.gt.s32 	%p109, %r1499, -1;
	selp.b32 	%r1604, -2147483648, -1, %p109;
	xor.b32  	%r1605, %r1604, %r1499;
	setp.eq.s32 	%p110, %r1605, 2147483647;
	selp.b32 	%r1405, -2147483648, %r1605, %p110;
	// begin inline asm
	shr.b32 %r1404, %r1405, %r773;
	// end inline asm
	and.b32  	%r1606, %r1371, %r1404;
	and.b32  	%r1607, %r1606, 3;
	shr.u32 	%r1608, %r1606, 2;
	mad.lo.s32 	%r1609, %r1608, 768, %r5;
	add.s32 	%r1610, %r1609, %r1607;
	ld.shared.u8 	%rs179, [%r1610];
	add.s16 	%rs180, %rs179, 1;
	st.shared.u8 	[%r1610], %rs180;
	setp.gt.s32 	%p111, %r1500, -1;
	selp.b32 	%r1611, -2147483648, -1, %p111;
	xor.b32  	%r1612, %r1611, %r1500;
	setp.eq.s32 	%p112, %r1612, 2147483647;
	selp.b32 	%r1408, -2147483648, %r1612, %p112;
	// begin inline asm
	shr.b32 %r1407, %r1408, %r773;
	// end inline asm
	and.b32  	%r1613, %r1371, %r1407;
	and.b32  	%r1614, %r1613, 3;
	shr.u32 	%r1615, %r1613, 2;
	mad.lo.s32 	%r1616, %r1615, 768, %r5;
	add.s32 	%r1617, %r1616, %r1614;
	ld.shared.u8 	%rs181, [%r1617];
	add.s16 	%rs182, %rs181, 1;
	st.shared.u8 	[%r1617], %rs182;
	setp.gt.s32 	%p113, %r1501, -1;
	selp.b32 	%r1618, -2147483648, -1, %p113;
	xor.b32  	%r1619, %r1618, %r1501;
	setp.eq.s32 	%p114, %r1619, 2147483647;
	selp.b32 	%r1411, -2147483648, %r1619, %p114;
	// begin inline asm
	shr.b32 %r1410, %r1411, %r773;
	// end inline asm
	and.b32  	%r1620, %r1371, %r1410;
	and.b32  	%r1621, %r1620, 3;
	shr.u32 	%r1622, %r1620, 2;
	mad.lo.s32 	%r1623, %r1622, 768, %r5;
	add.s32 	%r1624, %r1623, %r1621;
	ld.shared.u8 	%rs183, [%r1624];
	add.s16 	%rs184, %rs183, 1;
	st.shared.u8 	[%r1624], %rs184;
	setp.gt.s32 	%p115, %r1502, -1;
	selp.b32 	%r1625, -2147483648, -1, %p115;
	xor.b32  	%r1626, %r1625, %r1502;
	setp.eq.s32 	%p116, %r1626, 2147483647;
	selp.b32 	%r1414, -2147483648, %r1626, %p116;
	// begin inline asm
	shr.b32 %r1413, %r1414, %r773;
	// end inline asm
	and.b32  	%r1627, %r1371, %r1413;
	and.b32  	%r1628, %r1627, 3;
	shr.u32 	%r1629, %r1627, 2;
	mad.lo.s32 	%r1630, %r1629, 768, %r5;
	add.s32 	%r1631, %r1630, %r1628;
	ld.shared.u8 	%rs185, [%r1631];
	add.s16 	%rs186, %rs185, 1;
	st.shared.u8 	[%r1631], %rs186;
	setp.gt.s32 	%p117, %r1503, -1;
	selp.b32 	%r1632, -2147483648, -1, %p117;
	xor.b32  	%r1633, %r1632, %r1503;
	setp.eq.s32 	%p118, %r1633, 2147483647;
	selp.b32 	%r1417, -2147483648, %r1633, %p118;
	// begin inline asm
	shr.b32 %r1416, %r1417, %r773;
	// end inline asm
	and.b32  	%r1634, %r1371, %r1416;
	and.b32  	%r1635, %r1634, 3;
	shr.u32 	%r1636, %r1634, 2;
	mad.lo.s32 	%r1637, %r1636, 768, %r5;
	add.s32 	%r1638, %r1637, %r1635;
	ld.shared.u8 	%rs187, [%r1638];
	add.s16 	%rs188, %rs187, 1;
	st.shared.u8 	[%r1638], %rs188;
	setp.gt.s32 	%p119, %r1504, -1;
	selp.b32 	%r1639, -2147483648, -1, %p119;
	xor.b32  	%r1640, %r1639, %r1504;
	setp.eq.s32 	%p120, %r1640, 2147483647;
	selp.b32 	%r1420, -2147483648, %r1640, %p120;
	// begin inline asm
	shr.b32 %r1419, %r1420, %r773;
	// end inline asm
	and.b32  	%r1641, %r1371, %r1419;
	and.b32  	%r1642, %r1641, 3;
	shr.u32 	%r1643, %r1641, 2;
	mad.lo.s32 	%r1644, %r1643, 768, %r5;
	add.s32 	%r1645, %r1644, %r1642;
	ld.shared.u8 	%rs189, [%r1645];
	add.s16 	%rs190, %rs189, 1;
	st.shared.u8 	[%r1645], %rs190;
	setp.gt.s32 	%p121, %r1505, -1;
	selp.b32 	%r1646, -2147483648, -1, %p121;
	xor.b32  	%r1647, %r1646, %r1505;
	setp.eq.s32 	%p122, %r1647, 2147483647;
	selp.b32 	%r1423, -2147483648, %r1647, %p122;
	// begin inline asm
	shr.b32 %r1422, %r1423, %r773;
	// end inline asm
	and.b32  	%r1648, %r1371, %r1422;
	and.b32  	%r1649, %r1648, 3;
	shr.u32 	%r1650, %r1648, 2;
	mad.lo.s32 	%r1651, %r1650, 768, %r5;
	add.s32 	%r1652, %r1651, %r1649;
	ld.shared.u8 	%rs191, [%r1652];
	add.s16 	%rs192, %rs191, 1;
	st.shared.u8 	[%r1652], %rs192;
	setp.gt.s32 	%p123, %r1506, -1;
	selp.b32 	%r1653, -2147483648, -1, %p123;
	xor.b32  	%r1654, %r1653, %r1506;
	setp.eq.s32 	%p124, %r1654, 2147483647;
	selp.b32 	%r1426, -2147483648, %r1654, %p124;
	// begin inline asm
	shr.b32 %r1425, %r1426, %r773;
	// end inline asm
	and.b32  	%r1655, %r1371, %r1425;
	and.b32  	%r1656, %r1655, 3;
	shr.u32 	%r1657, %r1655, 2;
	mad.lo.s32 	%r1658, %r1657, 768, %r5;
	add.s32 	%r1659, %r1658, %r1656;
	ld.shared.u8 	%rs193, [%r1659];
	add.s16 	%rs194, %rs193, 1;
	st.shared.u8 	[%r1659], %rs194;
	setp.gt.s32 	%p125, %r1507, -1;
	selp.b32 	%r1660, -2147483648, -1, %p125;
	xor.b32  	%r1661, %r1660, %r1507;
	setp.eq.s32 	%p126, %r1661, 2147483647;
	selp.b32 	%r1429, -2147483648, %r1661, %p126;
	// begin inline asm
	shr.b32 %r1428, %r1429, %r773;
	// end inline asm
	and.b32  	%r1662, %r1371, %r1428;
	and.b32  	%r1663, %r1662, 3;
	shr.u32 	%r1664, %r1662, 2;
	mad.lo.s32 	%r1665, %r1664, 768, %r5;
	add.s32 	%r1666, %r1665, %r1663;
	ld.shared.u8 	%rs195, [%r1666];
	add.s16 	%rs196, %rs195, 1;
	st.shared.u8 	[%r1666], %rs196;
	setp.gt.s32 	%p127, %r1508, -1;
	selp.b32 	%r1667, -2147483648, -1, %p127;
	xor.b32  	%r1668, %r1667, %r1508;
	setp.eq.s32 	%p128, %r1668, 2147483647;
	selp.b32 	%r1432, -2147483648, %r1668, %p128;
	// begin inline asm
	shr.b32 %r1431, %r1432, %r773;
	// end inline asm
	and.b32  	%r1669, %r1371, %r1431;
	and.b32  	%r1670, %r1669, 3;
	shr.u32 	%r1671, %r1669, 2;
	mad.lo.s32 	%r1672, %r1671, 768, %r5;
	add.s32 	%r1673, %r1672, %r1670;
	ld.shared.u8 	%rs197, [%r1673];
	add.s16 	%rs198, %rs197, 1;
	st.shared.u8 	[%r1673], %rs198;
	setp.gt.s32 	%p129, %r1509, -1;
	selp.b32 	%r1674, -2147483648, -1, %p129;
	xor.b32  	%r1675, %r1674, %r1509;
	setp.eq.s32 	%p130, %r1675, 2147483647;
	selp.b32 	%r1435, -2147483648, %r1675, %p130;
	// begin inline asm
	shr.b32 %r1434, %r1435, %r773;
	// end inline asm
	and.b32  	%r1676, %r1371, %r1434;
	and.b32  	%r1677, %r1676, 3;
	shr.u32 	%r1678, %r1676, 2;
	mad.lo.s32 	%r1679, %r1678, 768, %r5;
	add.s32 	%r1680, %r1679, %r1677;
	ld.shared.u8 	%rs199, [%r1680];
	add.s16 	%rs200, %rs199, 1;
	st.shared.u8 	[%r1680], %rs200;
	setp.gt.s32 	%p131, %r1510, -1;
	selp.b32 	%r1681, -2147483648, -1, %p131;
	xor.b32  	%r1682, %r1681, %r1510;
	setp.eq.s32 	%p132, %r1682, 2147483647;
	selp.b32 	%r1438, -2147483648, %r1682, %p132;
	// begin inline asm
	shr.b32 %r1437, %r1438, %r773;
	// end inline asm
	and.b32  	%r1683, %r1371, %r1437;
	and.b32  	%r1684, %r1683, 3;
	shr.u32 	%r1685, %r1683, 2;
	mad.lo.s32 	%r1686, %r1685, 768, %r5;
	add.s32 	%r1687, %r1686, %r1684;
	ld.shared.u8 	%rs201, [%r1687];
	add.s16 	%rs202, %rs201, 1;
	st.shared.u8 	[%r1687], %rs202;
	setp.gt.s32 	%p133, %r1511, -1;
	selp.b32 	%r1688, -2147483648, -1, %p133;
	xor.b32  	%r1689, %r1688, %r1511;
	setp.eq.s32 	%p134, %r1689, 2147483647;
	selp.b32 	%r1441, -2147483648, %r1689, %p134;
	// begin inline asm
	shr.b32 %r1440, %r1441, %r773;
	// end inline asm
	and.b32  	%r1690, %r1371, %r1440;
	and.b32  	%r1691, %r1690, 3;
	shr.u32 	%r1692, %r1690, 2;
	mad.lo.s32 	%r1693, %r1692, 768, %r5;
	add.s32 	%r1694, %r1693, %r1691;
	ld.shared.u8 	%rs203, [%r1694];
	add.s16 	%rs204, %rs203, 1;
	st.shared.u8 	[%r1694], %rs204;
	setp.gt.s32 	%p135, %r1512, -1;
	selp.b32 	%r1695, -2147483648, -1, %p135;
	xor.b32  	%r1696, %r1695, %r1512;
	setp.eq.s32 	%p136, %r1696, 2147483647;
	selp.b32 	%r1444, -2147483648, %r1696, %p136;
	// begin inline asm
	shr.b32 %r1443, %r1444, %r773;
	// end inline asm
	and.b32  	%r1697, %r1371, %r1443;
	and.b32  	%r1698, %r1697, 3;
	shr.u32 	%r1699, %r1697, 2;
	mad.lo.s32 	%r1700, %r1699, 768, %r5;
	add.s32 	%r1701, %r1700, %r1698;
	ld.shared.u8 	%rs205, [%r1701];
	add.s16 	%rs206, %rs205, 1;
	st.shared.u8 	[%r1701], %rs206;
	setp.gt.s32 	%p137, %r1513, -1;
	selp.b32 	%r1702, -2147483648, -1, %p137;
	xor.b32  	%r1703, %r1702, %r1513;
	setp.eq.s32 	%p138, %r1703, 2147483647;
	selp.b32 	%r1447, -2147483648, %r1703, %p138;
	// begin inline asm
	shr.b32 %r1446, %r1447, %r773;
	// end inline asm
	and.b32  	%r1704, %r1371, %r1446;
	and.b32  	%r1705, %r1704, 3;
	shr.u32 	%r1706, %r1704, 2;
	mad.lo.s32 	%r1707, %r1706, 768, %r5;
	add.s32 	%r1708, %r1707, %r1705;
	ld.shared.u8 	%rs207, [%r1708];
	add.s16 	%rs208, %rs207, 1;
	st.shared.u8 	[%r1708], %rs208;
	setp.gt.s32 	%p139, %r1514, -1;
	selp.b32 	%r1709, -2147483648, -1, %p139;
	xor.b32  	%r1710, %r1709, %r1514;
	setp.eq.s32 	%p140, %r1710, 2147483647;
	selp.b32 	%r1450, -2147483648, %r1710, %p140;
	// begin inline asm
	shr.b32 %r1449, %r1450, %r773;
	// end inline asm
	and.b32  	%r1711, %r1371, %r1449;
	and.b32  	%r1712, %r1711, 3;
	shr.u32 	%r1713, %r1711, 2;
	mad.lo.s32 	%r1714, %r1713, 768, %r5;
	add.s32 	%r1715, %r1714, %r1712;
	ld.shared.u8 	%rs209, [%r1715];
	add.s16 	%rs210, %rs209, 1;
	st.shared.u8 	[%r1715], %rs210;
	setp.gt.s32 	%p141, %r1515, -1;
	selp.b32 	%r1716, -2147483648, -1, %p141;
	xor.b32  	%r1717, %r1716, %r1515;
	setp.eq.s32 	%p142, %r1717, 2147483647;
	selp.b32 	%r1453, -2147483648, %r1717, %p142;
	// begin inline asm
	shr.b32 %r1452, %r1453, %r773;
	// end inline asm
	and.b32  	%r1718, %r1371, %r1452;
	and.b32  	%r1719, %r1718, 3;
	shr.u32 	%r1720, %r1718, 2;
	mad.lo.s32 	%r1721, %r1720, 768, %r5;
	add.s32 	%r1722, %r1721, %r1719;
	ld.shared.u8 	%rs211, [%r1722];
	add.s16 	%rs212, %rs211, 1;
	st.shared.u8 	[%r1722], %rs212;
	setp.gt.s32 	%p143, %r1516, -1;
	selp.b32 	%r1723, -2147483648, -1, %p143;
	xor.b32  	%r1724, %r1723, %r1516;
	setp.eq.s32 	%p144, %r1724, 2147483647;
	selp.b32 	%r1456, -2147483648, %r1724, %p144;
	// begin inline asm
	shr.b32 %r1455, %r1456, %r773;
	// end inline asm
	and.b32  	%r1725, %r1371, %r1455;
	and.b32  	%r1726, %r1725, 3;
	shr.u32 	%r1727, %r1725, 2;
	mad.lo.s32 	%r1728, %r1727, 768, %r5;
	add.s32 	%r1729, %r1728, %r1726;
	ld.shared.u8 	%rs213, [%r1729];
	add.s16 	%rs214, %rs213, 1;
	st.shared.u8 	[%r1729], %rs214;
	setp.gt.s32 	%p145, %r1517, -1;
	selp.b32 	%r1730, -2147483648, -1, %p145;
	xor.b32  	%r1731, %r1730, %r1517;
	setp.eq.s32 	%p146, %r1731, 2147483647;
	selp.b32 	%r1459, -2147483648, %r1731, %p146;
	// begin inline asm
	shr.b32 %r1458, %r1459, %r773;
	// end inline asm
	and.b32  	%r1732, %r1371, %r1458;
	and.b32  	%r1733, %r1732, 3;
	shr.u32 	%r1734, %r1732, 2;
	mad.lo.s32 	%r1735, %r1734, 768, %r5;
	add.s32 	%r1736, %r1735, %r1733;
	ld.shared.u8 	%rs215, [%r1736];
	add.s16 	%rs216, %rs215, 1;
	st.shared.u8 	[%r1736], %rs216;
	setp.gt.s32 	%p147, %r1518, -1;
	selp.b32 	%r1737, -2147483648, -1, %p147;
	xor.b32  	%r1738, %r1737, %r1518;
	setp.eq.s32 	%p148, %r1738, 2147483647;
	selp.b32 	%r1462, -2147483648, %r1738, %p148;
	// begin inline asm
	shr.b32 %r1461, %r1462, %r773;
	// end inline asm
	and.b32  	%r1739, %r1371, %r1461;
	and.b32  	%r1740, %r1739, 3;
	shr.u32 	%r1741, %r1739, 2;
	mad.lo.s32 	%r1742, %r1741, 768, %r5;
	add.s32 	%r1743, %r1742, %r1740;
	ld.shared.u8 	%rs217, [%r1743];
	add.s16 	%rs218, %rs217, 1;
	st.shared.u8 	[%r1743], %rs218;
	setp.gt.s32 	%p149, %r1519, -1;
	selp.b32 	%r1744, -2147483648, -1, %p149;
	xor.b32  	%r1745, %r1744, %r1519;
	setp.eq.s32 	%p150, %r1745, 2147483647;
	selp.b32 	%r1465, -2147483648, %r1745, %p150;
	// begin inline asm
	shr.b32 %r1464, %r1465, %r773;
	// end inline asm
	and.b32  	%r1746, %r1371, %r1464;
	and.b32  	%r1747, %r1746, 3;
	shr.u32 	%r1748, %r1746, 2;
	mad.lo.s32 	%r1749, %r1748, 768, %r5;
	add.s32 	%r1750, %r1749, %r1747;
	ld.shared.u8 	%rs219, [%r1750];
	add.s16 	%rs220, %rs219, 1;
	st.shared.u8 	[%r1750], %rs220;
	setp.gt.s32 	%p151, %r1520, -1;
	selp.b32 	%r1751, -2147483648, -1, %p151;
	xor.b32  	%r1752, %r1751, %r1520;
	setp.eq.s32 	%p152, %r1752, 2147483647;
	selp.b32 	%r1468, -2147483648, %r1752, %p152;
	// begin inline asm
	shr.b32 %r1467, %r1468, %r773;
	// end inline asm
	and.b32  	%r1753, %r1371, %r1467;
	and.b32  	%r1754, %r1753, 3;
	shr.u32 	%r1755, %r1753, 2;
	mad.lo.s32 	%r1756, %r1755, 768, %r5;
	add.s32 	%r1757, %r1756, %r1754;
	ld.shared.u8 	%rs221, [%r1757];
	add.s16 	%rs222, %rs221, 1;
	st.shared.u8 	[%r1757], %rs222;
	setp.gt.s32 	%p153, %r1521, -1;
	selp.b32 	%r1758, -2147483648, -1, %p153;
	xor.b32  	%r1759, %r1758, %r1521;
	setp.eq.s32 	%p154, %r1759, 2147483647;
	selp.b32 	%r1471, -2147483648, %r1759, %p154;
	// begin inline asm
	shr.b32 %r1470, %r1471, %r773;
	// end inline asm
	and.b32  	%r1760, %r1371, %r1470;
	and.b32  	%r1761, %r1760, 3;
	shr.u32 	%r1762, %r1760, 2;
	mad.lo.s32 	%r1763, %r1762, 768, %r5;
	add.s32 	%r1764, %r1763, %r1761;
	ld.shared.u8 	%rs223, [%r1764];
	add.s16 	%rs224, %rs223, 1;
	st.shared.u8 	[%r1764], %rs224;
	setp.gt.s32 	%p155, %r1522, -1;
	selp.b32 	%r1765, -2147483648, -1, %p155;
	xor.b32  	%r1766, %r1765, %r1522;
	setp.eq.s32 	%p156, %r1766, 2147483647;
	selp.b32 	%r1474, -2147483648, %r1766, %p156;
	// begin inline asm
	shr.b32 %r1473, %r1474, %r773;
	// end inline asm
	and.b32  	%r1767, %r1371, %r1473;
	and.b32  	%r1768, %r1767, 3;
	shr.u32 	%r1769, %r1767, 2;
	mad.lo.s32 	%r1770, %r1769, 768, %r5;
	add.s32 	%r1771, %r1770, %r1768;
	ld.shared.u8 	%rs225, [%r1771];
	add.s16 	%rs226, %rs225, 1;
	st.shared.u8 	[%r1771], %rs226;
	setp.gt.s32 	%p157, %r1523, -1;
	selp.b32 	%r1772, -2147483648, -1, %p157;
	xor.b32  	%r1773, %r1772, %r1523;
	setp.eq.s32 	%p158, %r1773, 2147483647;
	selp.b32 	%r1477, -2147483648, %r1773, %p158;
	// begin inline asm
	shr.b32 %r1476, %r1477, %r773;
	// end inline asm
	and.b32  	%r1774, %r1371, %r1476;
	and.b32  	%r1775, %r1774, 3;
	shr.u32 	%r1776, %r1774, 2;
	mad.lo.s32 	%r1777, %r1776, 768, %r5;
	add.s32 	%r1778, %r1777, %r1775;
	ld.shared.u8 	%rs227, [%r1778];
	add.s16 	%rs228, %rs227, 1;
	st.shared.u8 	[%r1778], %rs228;
	setp.gt.s32 	%p159, %r1524, -1;
	selp.b32 	%r1779, -2147483648, -1, %p159;
	xor.b32  	%r1780, %r1779, %r1524;
	setp.eq.s32 	%p160, %r1780, 2147483647;
	selp.b32 	%r1480, -2147483648, %r1780, %p160;
	// begin inline asm
	shr.b32 %r1479, %r1480, %r773;
	// end inline asm
	and.b32  	%r1781, %r1371, %r1479;
	and.b32  	%r1782, %r1781, 3;
	shr.u32 	%r1783, %r1781, 2;
	mad.lo.s32 	%r1784, %r1783, 768, %r5;
	add.s32 	%r1785, %r1784, %r1782;
	ld.shared.u8 	%rs229, [%r1785];
	add.s16 	%rs230, %rs229, 1;
	st.shared.u8 	[%r1785], %rs230;
	setp.gt.s32 	%p161, %r1525, -1;
	selp.b32 	%r1786, -2147483648, -1, %p161;
	xor.b32  	%r1787, %r1786, %r1525;
	setp.eq.s32 	%p162, %r1787, 2147483647;
	selp.b32 	%r1483, -2147483648, %r1787, %p162;
	// begin inline asm
	shr.b32 %r1482, %r1483, %r773;
	// end inline asm
	and.b32  	%r1788, %r1371, %r1482;
	and.b32  	%r1789, %r1788, 3;
	shr.u32 	%r1790, %r1788, 2;
	mad.lo.s32 	%r1791, %r1790, 768, %r5;
	add.s32 	%r1792, %r1791, %r1789;
	ld.shared.u8 	%rs231, [%r1792];
	add.s16 	%rs232, %rs231, 1;
	st.shared.u8 	[%r1792], %rs232;
	setp.gt.s32 	%p163, %r1526, -1;
	selp.b32 	%r1793, -2147483648, -1, %p163;
	xor.b32  	%r1794, %r1793, %r1526;
	setp.eq.s32 	%p164, %r1794, 2147483647;
	selp.b32 	%r1486, -2147483648, %r1794, %p164;
	// begin inline asm
	shr.b32 %r1485, %r1486, %r773;
	// end inline asm
	and.b32  	%r1795, %r1371, %r1485;
	and.b32  	%r1796, %r1795, 3;
	shr.u32 	%r1797, %r1795, 2;
	mad.lo.s32 	%r1798, %r1797, 768, %r5;
	add.s32 	%r1799, %r1798, %r1796;
	ld.shared.u8 	%rs233, [%r1799];
	add.s16 	%rs234, %rs233, 1;
	st.shared.u8 	[%r1799], %rs234;
	add.s32 	%r4660, %r4660, 7488;
	add.s32 	%r4692, %r4692, -7488;
	setp.gt.s32 	%p165, %r4692, 7487;
	@%p165 bra 	$L__BB2_14;
$L__BB2_15:
	setp.ge.s32 	%p166, %r4, %r4692;
	@%p166 bra 	$L__BB2_22;
	ld.param.u32 	%r4645, [_ZN3cub18CUB_300001_SM_10006detail10radix_sort30DeviceSegmentedRadixSortKernelINS1_5radix10policy_hubIfNS0_8NullTypeEiE10Policy1000ELb0ELNS0_9SortOrderE0EfS6_PiSA_iNS1_21identity_decomposer_tEEEvPKT2_PSC_PKT3_PSG_T4_T5_iiiT7__param_8];
	mov.b32 	%r1801, 0;
	// begin inline asm
	bmsk.clamp.b32 %r1800, %r1801, %r4645;
	// end inline asm
	not.b32 	%r1803, %r4;
	add.s32 	%r73, %r4692, %r1803;
	mul.hi.u32 	%r1804, %r73, -1431655765;
	shr.u32 	%r1805, %r1804, 7;
	add.s32 	%r74, %r1805, 1;
	and.b32  	%r1806, %r1805, 3;
	setp.eq.s32 	%p167, %r1806, 3;
	mov.u32 	%r4697, %r4;
	@%p167 bra 	$L__BB2_19;
	and.b32  	%r1807, %r74, 3;
	add.s32 	%r4694, %r4, %r4660;
	neg.s32 	%r4693, %r1807;
	mad.lo.s32 	%r4697, %r1807, 192, %r4;
$L__BB2_18:
	.pragma "nounroll";
	mul.wide.s32 	%rd31, %r4694, 4;
	add.s64 	%rd32, %rd1, %rd31;
	ld.global.u32 	%r1811, [%rd32];
	setp.gt.s32 	%p168, %r1811, -1;
	selp.b32 	%r1812, -2147483648, -1, %p168;
	xor.b32  	%r1813, %r1812, %r1811;
	setp.eq.s32 	%p169, %r1813, 2147483647;
	selp.b32 	%r1809, -2147483648, %r1813, %p169;
	// begin inline asm
	shr.b32 %r1808, %r1809, %r773;
	// end inline asm
	and.b32  	%r1814, %r1800, %r1808;
	and.b32  	%r1815, %r1814, 3;
	shr.u32 	%r1816, %r1814, 2;
	mad.lo.s32 	%r1817, %r1816, 768, %r5;
	add.s32 	%r1818, %r1817, %r1815;
	ld.shared.u8 	%rs235, [%r1818];
	add.s16 	%rs236, %rs235, 1;
	st.shared.u8 	[%r1818], %rs236;
	add.s32 	%r4694, %r4694, 192;
	add.s32 	%r4693, %r4693, 1;
	setp.ne.s32 	%p170, %r4693, 0;
	@%p170 bra 	$L__BB2_18;
$L__BB2_19:
	setp.lt.u32 	%p171, %r73, 576;
	@%p171 bra 	$L__BB2_22;
	add.s64 	%rd6, %rd1, 1536;
	add.s32 	%r4696, %r4697, %r4660;
$L__BB2_21:
	mul.wide.s32 	%rd33, %r4696, 4;
	add.s64 	%rd34, %rd6, %rd33;
	ld.global.u32 	%r1831, [%rd34+-1536];
	setp.gt.s32 	%p172, %r1831, -1;
	selp.b32 	%r1832, -2147483648, -1, %p172;
	xor.b32  	%r1833, %r1832, %r1831;
	setp.eq.s32 	%p173, %r1833, 2147483647;
	selp.b32 	%r1820, -2147483648, %r1833, %p173;
	// begin inline asm
	shr.b32 %r1819, %r1820, %r773;
	// end inline asm
	and.b32  	%r1834, %r1800, %r1819;
	and.b32  	%r1835, %r1834, 3;
	shr.u32 	%r1836, %r1834, 2;
	mad.lo.s32 	%r1837, %r1836, 768, %r5;
	add.s32 	%r1838, %r1837, %r1835;
	ld.shared.u8 	%rs237, [%r1838];
	add.s16 	%rs238, %rs237, 1;
	st.shared.u8 	[%r1838], %rs238;
	ld.global.u32 	%r1839, [%rd34+-768];
	setp.gt.s32 	%p174, %r1839, -1;
	selp.b32 	%r1840, -2147483648, -1, %p174;
	xor.b32  	%r1841, %r1840, %r1839;
	setp.eq.s32 	%p175, %r1841, 2147483647;
	selp.b32 	%r1823, -2147483648, %r1841, %p175;
	// begin inline asm
	shr.b32 %r1822, %r1823, %r773;
	// end inline asm
	and.b32  	%r1842, %r1800, %r1822;
	and.b32  	%r1843, %r1842, 3;
	shr.u32 	%r1844, %r1842, 2;
	mad.lo.s32 	%r1845, %r1844, 768, %r5;
	add.s32 	%r1846, %r1845, %r1843;
	ld.shared.u8 	%rs239, [%r1846];
	add.s16 	%rs240, %rs239, 1;
	st.shared.u8 	[%r1846], %rs240;
	ld.global.u32 	%r1847, [%rd34];
	setp.gt.s32 	%p176, %r1847, -1;
	selp.b32 	%r1848, -2147483648, -1, %p176;
	xor.b32  	%r1849, %r1848, %r1847;
	setp.eq.s32 	%p177, %r1849, 2147483647;
	selp.b32 	%r1826, -2147483648, %r1849, %p177;
	// begin inline asm
	shr.b32 %r1825, %r1826, %r773;
	// end inline asm
	and.b32  	%r1850, %r1800, %r1825;
	and.b32  	%r1851, %r1850, 3;
	shr.u32 	%r1852, %r1850, 2;
	mad.lo.s32 	%r1853, %r1852, 768, %r5;
	add.s32 	%r1854, %r1853, %r1851;
	ld.shared.u8 	%rs241, [%r1854];
	add.s16 	%rs242, %rs241, 1;
	st.shared.u8 	[%r1854], %rs242;
	ld.global.u32 	%r1855, [%rd34+768];
	setp.gt.s32 	%p178, %r1855, -1;
	selp.b32 	%r1856, -2147483648, -1, %p178;
	xor.b32  	%r1857, %r1856, %r1855;
	setp.eq.s32 	%p179, %r1857, 2147483647;
	selp.b32 	%r1829, -2147483648, %r1857, %p179;
	// begin inline asm
	shr.b32 %r1828, %r1829, %r773;
	// end inline asm
	and.b32  	%r1858, %r1800, %r1828;
	and.b32  	%r1859, %r1858, 3;
	shr.u32 	%r1860, %r1858, 2;
	mad.lo.s32 	%r1861, %r1860, 768, %r5;
	add.s32 	%r1862, %r1861, %r1859;
	ld.shared.u8 	%rs243, [%r1862];
	add.s16 	%rs244, %rs243, 1;
	st.shared.u8 	[%r1862], %rs244;
	add.s32 	%r4697, %r4697, 768;
	add.s32 	%r4696, %r4696, 768;
	setp.lt.s32 	%p180, %r4697, %r4692;
	@%p180 bra 	$L__BB2_21;
$L__BB2_22:
	bar.sync 	0;
	shr.u32 	%r88, %r4, 5;
	// begin inline asm
	mov.u32 %r1863, %laneid;
	// end inline asm
	setp.gt.u32 	%p181, %r4, 511;
	@%p181 bra 	$L__BB2_24;
	mad.lo.s32 	%r1865, %r88, 768, %r778;
	shl.b32 	%r1866, %r1863, 2;
	add.s32 	%r1867, %r1865, %r1866;
	ld.shared.u32 	%r1868, [%r1867];
	bfe.u32 	%r1869, %r1868, 0, 8;
	add.s32 	%r1870, %r4659, %r1869;
	bfe.u32 	%r1871, %r1868, 8, 8;
	add.s32 	%r1872, %r4658, %r1871;
	bfe.u32 	%r1873, %r1868, 16, 8;
	add.s32 	%r1874, %r4657, %r1873;
	bfe.u32 	%r1875, %r1868, 24, 8;
	add.s32 	%r1876, %r4656, %r1875;
	ld.shared.u32 	%r1877, [%r1867+128];
	bfe.u32 	%r1878, %r1877, 0, 8;
	add.s32 	%r1879, %r1870, %r1878;
	bfe.u32 	%r1880, %r1877, 8, 8;
	add.s32 	%r1881, %r1872, %r1880;
	bfe.u32 	%r1882, %r1877, 16, 8;
	add.s32 	%r1883, %r1874, %r1882;
	bfe.u32 	%r1884, %r1877, 24, 8;
	add.s32 	%r1885, %r1876, %r1884;
	ld.shared.u32 	%r1886, [%r1867+256];
	bfe.u32 	%r1887, %r1886, 0, 8;
	add.s32 	%r1888, %r1879, %r1887;
	bfe.u32 	%r1889, %r1886, 8, 8;
	add.s32 	%r1890, %r1881, %r1889;
	bfe.u32 	%r1891, %r1886, 16, 8;
	add.s32 	%r1892, %r1883, %r1891;
	bfe.u32 	%r1893, %r1886, 24, 8;
	add.s32 	%r1894, %r1885, %r1893;
	ld.shared.u32 	%r1895, [%r1867+384];
	bfe.u32 	%r1896, %r1895, 0, 8;
	add.s32 	%r1897, %r1888, %r1896;
	bfe.u32 	%r1898, %r1895, 8, 8;
	add.s32 	%r1899, %r1890, %r1898;
	bfe.u32 	%r1900, %r1895, 16, 8;
	add.s32 	%r1901, %r1892, %r1900;
	bfe.u32 	%r1902, %r1895, 24, 8;
	add.s32 	%r1903, %r1894, %r1902;
	ld.shared.u32 	%r1904, [%r1867+512];
	bfe.u32 	%r1905, %r1904, 0, 8;
	add.s32 	%r1906, %r1897, %r1905;
	bfe.u32 	%r1907, %r1904, 8, 8;
	add.s32 	%r1908, %r1899, %r1907;
	bfe.u32 	%r1909, %r1904, 16, 8;
	add.s32 	%r1910, %r1901, %r1909;
	bfe.u32 	%r1911, %r1904, 24, 8;
	add.s32 	%r1912, %r1903, %r1911;
	ld.shared.u32 	%r1913, [%r1867+640];
	bfe.u32 	%r1914, %r1913, 0, 8;
	add.s32 	%r4659, %r1906, %r1914;
	bfe.u32 	%r1915, %r1913, 8, 8;
	add.s32 	%r4658, %r1908, %r1915;
	bfe.u32 	%r1916, %r1913, 16, 8;
	add.s32 	%r4657, %r1910, %r1916;
	bfe.u32 	%r1917, %r1913, 24, 8;
	add.s32 	%r4656, %r1912, %r1917;
$L__BB2_24:
	setp.gt.u32 	%p182, %r4, 319;
	@%p182 bra 	$L__BB2_26;
	mad.lo.s32 	%r1919, %r88, 768, %r778;
	shl.b32 	%r1920, %r1863, 2;
	add.s32 	%r1921, %r1919, %r1920;
	ld.shared.u32 	%r1922, [%r1921+4608];
	bfe.u32 	%r1923, %r1922, 0, 8;
	add.s32 	%r1924, %r4684, %r1923;
	bfe.u32 	%r1925, %r1922, 8, 8;
	add.s32 	%r1926, %r4683, %r1925;
	bfe.u32 	%r1927, %r1922, 16, 8;
	add.s32 	%r1928, %r4682, %r1927;
	bfe.u32 	%r1929, %r1922, 24, 8;
	add.s32 	%r1930, %r4681, %r1929;
	ld.shared.u32 	%r1931, [%r1921+4736];
	bfe.u32 	%r1932, %r1931, 0, 8;
	add.s32 	%r1933, %r1924, %r1932;
	bfe.u32 	%r1934, %r1931, 8, 8;
	add.s32 	%r1935, %r1926, %r1934;
	bfe.u32 	%r1936, %r1931, 16, 8;
	add.s32 	%r1937, %r1928, %r1936;
	bfe.u32 	%r1938, %r1931, 24, 8;
	add.s32 	%r1939, %r1930, %r1938;
	ld.shared.u32 	%r1940, [%r1921+4864];
	bfe.u32 	%r1941, %r1940, 0, 8;
	add.s32 	%r1942, %r1933, %r1941;
	bfe.u32 	%r1943, %r1940, 8, 8;
	add.s32 	%r1944, %r1935, %r1943;
	bfe.u32 	%r1945, %r1940, 16, 8;
	add.s32 	%r1946, %r1937, %r1945;
	bfe.u32 	%r1947, %r1940, 24, 8;
	add.s32 	%r1948, %r1939, %r1947;
	ld.shared.u32 	%r1949, [%r1921+4992];
	bfe.u32 	%r1950, %r1949, 0, 8;
	add.s32 	%r1951, %r1942, %r1950;
	bfe.u32 	%r1952, %r1949, 8, 8;
	add.s32 	%r1953, %r1944, %r1952;
	bfe.u32 	%r1954, %r1949, 16, 8;
	add.s32 	%r1955, %r1946, %r1954;
	bfe.u32 	%r1956, %r1949, 24, 8;
	add.s32 	%r1957, %r1948, %r1956;
	ld.shared.u32 	%r1958, [%r1921+5120];
	bfe.u32 	%r1959, %r1958, 0, 8;
	add.s32 	%r1960, %r1951, %r1959;
	bfe.u32 	%r1961, %r1958, 8, 8;
	add.s32 	%r1962, %r1953, %r1961;
	bfe.u32 	%r1963, %r1958, 16, 8;
	add.s32 	%r1964, %r1955, %r1963;
	bfe.u32 	%r1965, %r1958, 24, 8;
	add.s32 	%r1966, %r1957, %r1965;
	ld.shared.u32 	%r1967, [%r1921+5248];
	bfe.u32 	%r1968, %r1967, 0, 8;
	add.s32 	%r4684, %r1960, %r1968;
	bfe.u32 	%r1969, %r1967, 8, 8;
	add.s32 	%r4683, %r1962, %r1969;
	bfe.u32 	%r1970, %r1967, 16, 8;
	add.s32 	%r4682, %r1964, %r1970;
	bfe.u32 	%r1971, %r1967, 24, 8;
	add.s32 	%r4681, %r1966, %r1971;
$L__BB2_26:
	setp.gt.u32 	%p183, %r4, 127;
	@%p183 bra 	$L__BB2_28;
	mad.lo.s32 	%r1973, %r88, 768, %r778;
	shl.b32 	%r1974, %r1863, 2;
	add.s32 	%r1975, %r1973, %r1974;
	ld.shared.u32 	%r1976, [%r1975+9216];
	bfe.u32 	%r1977, %r1976, 0, 8;
	add.s32 	%r1978, %r4688, %r1977;
	bfe.u32 	%r1979, %r1976, 8, 8;
	add.s32 	%r1980, %r4687, %r1979;
	bfe.u32 	%r1981, %r1976, 16, 8;
	add.s32 	%r1982, %r4686, %r1981;
	bfe.u32 	%r1983, %r1976, 24, 8;
	add.s32 	%r1984, %r4685, %r1983;
	ld.shared.u32 	%r1985, [%r1975+9344];
	bfe.u32 	%r1986, %r1985, 0, 8;
	add.s32 	%r1987, %r1978, %r1986;
	bfe.u32 	%r1988, %r1985, 8, 8;
	add.s32 	%r1989, %r1980, %r1988;
	bfe.u32 	%r1990, %r1985, 16, 8;
	add.s32 	%r1991, %r1982, %r1990;
	bfe.u32 	%r1992, %r1985, 24, 8;
	add.s32 	%r1993, %r1984, %r1992;
	ld.shared.u32 	%r1994, [%r1975+9472];
	bfe.u32 	%r1995, %r1994, 0, 8;
	add.s32 	%r1996, %r1987, %r1995;
	bfe.u32 	%r1997, %r1994, 8, 8;
	add.s32 	%r1998, %r1989, %r1997;
	bfe.u32 	%r1999, %r1994, 16, 8;
	add.s32 	%r2000, %r1991, %r1999;
	bfe.u32 	%r2001, %r1994, 24, 8;
	add.s32 	%r2002, %r1993, %r2001;
	ld.shared.u32 	%r2003, [%r1975+9600];
	bfe.u32 	%r2004, %r2003, 0, 8;
	add.s32 	%r2005, %r1996, %r2004;
	bfe.u32 	%r2006, %r2003, 8, 8;
	add.s32 	%r2007, %r1998, %r2006;
	bfe.u32 	%r2008, %r2003, 16, 8;
	add.s32 	%r2009, %r2000, %r2008;
	bfe.u32 	%r2010, %r2003, 24, 8;
	add.s32 	%r2011, %r2002, %r2010;
	ld.shared.u32 	%r2012, [%r1975+9728];
	bfe.u32 	%r2013, %r2012, 0, 8;
	add.s32 	%r2014, %r2005, %r2013;
	bfe.u32 	%r2015, %r2012, 8, 8;
	add.s32 	%r2016, %r2007, %r2015;
	bfe.u32 	%r2017, %r2012, 16, 8;
	add.s32 	%r2018, %r2009, %r2017;
	bfe.u32 	%r2019, %r2012, 24, 8;
	add.s32 	%r2020, %r2011, %r2019;
	ld.shared.u32 	%r2021, [%r1975+9856];
	bfe.u32 	%r2022, %r2021, 0, 8;
	add.s32 	%r4688, %r2014, %r2022;
	bfe.u32 	%r2023, %r2021, 8, 8;
	add.s32 	%r4687, %r2016, %r2023;
	bfe.u32 	%r2024, %r2021, 16, 8;
	add.s32 	%r4686, %r2018, %r2024;
	bfe.u32 	%r2025, %r2021, 24, 8;
	add.s32 	%r4685, %r2020, %r2025;
$L__BB2_28:
	setp.gt.u32 	%p184, %r4, 511;
	bar.sync 	0;
	shl.b32 	%r2026, %r1863, 8;
	add.s32 	%r2028, %r778, %r2026;
	shl.b32 	%r2029, %r88, 4;
	add.s32 	%r114, %r2028, %r2029;
	@%p184 bra 	$L__BB2_30;
	st.shared.v4.u32 	[%r114], {%r4659, %r4658, %r4657, %r4656};
$L__BB2_30:
	setp.gt.u32 	%p185, %r4, 319;
	@%p185 bra 	$L__BB2_32;
	st.shared.v4.u32 	[%r114+96], {%r4684, %r4683, %r4682, %r4681};
$L__BB2_32:
	setp.gt.u32 	%p186, %r4, 127;
	@%p186 bra 	$L__BB2_34;
	st.shared.v4.u32 	[%r114+192], {%r4688, %r4687, %r4686, %r4685};
$L__BB2_34:
	bar.sync 	0;
	setp.gt.u32 	%p187, %r4, 63;
	@%p187 bra 	$L__BB2_36;
	ld.shared.u32 	%r2031, [%r5];
	ld.shared.u32 	%r2032, [%r5+256];
	add.s32 	%r2033, %r2032, %r2031;
	ld.shared.u32 	%r2034, [%r5+512];
	add.s32 	%r2035, %r2034, %r2033;
	ld.shared.u32 	%r2036, [%r5+768];
	add.s32 	%r2037, %r2036, %r2035;
	ld.shared.u32 	%r2038, [%r5+1024];
	add.s32 	%r2039, %r2038, %r2037;
	ld.shared.u32 	%r2040, [%r5+1280];
	add.s32 	%r2041, %r2040, %r2039;
	ld.shared.u32 	%r2042, [%r5+1536];
	add.s32 	%r2043, %r2042, %r2041;
	ld.shared.u32 	%r2044, [%r5+1792];
	add.s32 	%r2045, %r2044, %r2043;
	ld.shared.u32 	%r2046, [%r5+2048];
	add.s32 	%r2047, %r2046, %r2045;
	ld.shared.u32 	%r2048, [%r5+2304];
	add.s32 	%r2049, %r2048, %r2047;
	ld.shared.u32 	%r2050, [%r5+2560];
	add.s32 	%r2051, %r2050, %r2049;
	ld.shared.u32 	%r2052, [%r5+2816];
	add.s32 	%r2053, %r2052, %r2051;
	ld.shared.u32 	%r2054, [%r5+3072];
	add.s32 	%r2055, %r2054, %r2053;
	ld.shared.u32 	%r2056, [%r5+3328];
	add.s32 	%r2057, %r2056, %r2055;
	ld.shared.u32 	%r2058, [%r5+3584];
	add.s32 	%r2059, %r2058, %r2057;
	ld.shared.u32 	%r2060, [%r5+3840];
	add.s32 	%r2061, %r2060, %r2059;
	ld.shared.u32 	%r2062, [%r5+4096];
	add.s32 	%r2063, %r2062, %r2061;
	ld.shared.u32 	%r2064, [%r5+4352];
	add.s32 	%r2065, %r2064, %r2063;
	ld.shared.u32 	%r2066, [%r5+4608];
	add.s32 	%r2067, %r2066, %r2065;
	ld.shared.u32 	%r2068, [%r5+4864];
	add.s32 	%r2069, %r2068, %r2067;
	ld.shared.u32 	%r2070, [%r5+5120];
	add.s32 	%r2071, %r2070, %r2069;
	ld.shared.u32 	%r2072, [%r5+5376];
	add.s32 	%r2073, %r2072, %r2071;
	ld.shared.u32 	%r2074, [%r5+5632];
	add.s32 	%r2075, %r2074, %r2073;
	ld.shared.u32 	%r2076, [%r5+5888];
	add.s32 	%r2077, %r2076, %r2075;
	ld.shared.u32 	%r2078, [%r5+6144];
	add.s32 	%r2079, %r2078, %r2077;
	ld.shared.u32 	%r2080, [%r5+6400];
	add.s32 	%r2081, %r2080, %r2079;
	ld.shared.u32 	%r2082, [%r5+6656];
	add.s32 	%r2083, %r2082, %r2081;
	ld.shared.u32 	%r2084, [%r5+6912];
	add.s32 	%r2085, %r2084, %r2083;
	ld.shared.u32 	%r2086, [%r5+7168];
	add.s32 	%r2087, %r2086, %r2085;
	ld.shared.u32 	%r2088, [%r5+7424];
	add.s32 	%r2089, %r2088, %r2087;
	ld.shared.u32 	%r2090, [%r5+7680];
	add.s32 	%r2091, %r2090, %r2089;
	ld.shared.u32 	%r2092, [%r5+7936];
	add.s32 	%r4710, %r2092, %r2091;
$L__BB2_36:
	bar.sync 	0;
	mul.hi.u32 	%r2093, %r4, 715827883;
	add.s32 	%r2094, %r2093, %r4;
	shl.b32 	%r2095, %r2094, 2;
	add.s32 	%r2097, %r778, %r2095;
	add.s32 	%r117, %r2097, 528;
	st.shared.u32 	[%r2097+528], %r4710;
	bar.sync 	0;
	setp.gt.u32 	%p188, %r4, 31;
	@%p188 bra 	$L__BB2_38;
	mad.lo.s32 	%r2129, %r4, 28, %r778;
	ld.shared.u32 	%r2130, [%r2129+528];
	ld.shared.u32 	%r2131, [%r2129+532];
	ld.shared.u32 	%r2132, [%r2129+536];
	ld.shared.u32 	%r2133, [%r2129+540];
	ld.shared.u32 	%r2134, [%r2129+544];
	ld.shared.u32 	%r2135, [%r2129+548];
	add.s32 	%r2136, %r2131, %r2130;
	add.s32 	%r2137, %r2136, %r2132;
	add.s32 	%r2138, %r2137, %r2133;
	add.s32 	%r2139, %r2138, %r2134;
	add.s32 	%r2102, %r2139, %r2135;
	mov.b32 	%r2100, 1;
	mov.b32 	%r2125, 0;
	mov.b32 	%r2127, -1;
	// begin inline asm
	{  .reg .s32 r0;  .reg .pred p;  shfl.sync.up.b32 r0|p, %r2102, %r2100, %r2125, %r2127;  @p add.s32 r0, r0, %r2102;  mov.s32 %r2098, r0;}
	// end inline asm
	mov.b32 	%r2106, 2;
	// begin inline asm
	{  .reg .s32 r0;  .reg .pred p;  shfl.sync.up.b32 r0|p, %r2098, %r2106, %r2125, %r2127;  @p add.s32 r0, r0, %r2098;  mov.s32 %r2104, r0;}
	// end inline asm
	mov.b32 	%r2112, 4;
	// begin inline asm
	{  .reg .s32 r0;  .reg .pred p;  shfl.sync.up.b32 r0|p, %r2104, %r2112, %r2125, %r2127;  @p add.s32 r0, r0, %r2104;  mov.s32 %r2110, r0;}
	// end inline asm
	mov.b32 	%r2118, 8;
	// begin inline asm
	{  .reg .s32 r0;  .reg .pred p;  shfl.sync.up.b32 r0|p, %r2110, %r2118, %r2125, %r2127;  @p add.s32 r0, r0, %r2110;  mov.s32 %r2116, r0;}
	// end inline asm
	mov.b32 	%r2124, 16;
	// begin inline asm
	{  .reg .s32 r0;  .reg .pred p;  shfl.sync.up.b32 r0|p, %r2116, %r2124, %r2125, %r2127;  @p add.s32 r0, r0, %r2116;  mov.s32 %r2122, r0;}
	// end inline asm
	sub.s32 	%r2140, %r2122, %r2102;
	ld.shared.u32 	%r2141, [%r2129+528];
	ld.shared.u32 	%r2142, [%r2129+532];
	ld.shared.u32 	%r2143, [%r2129+536];
	ld.shared.u32 	%r2144, [%r2129+540];
	ld.shared.u32 	%r2145, [%r2129+544];
	add.s32 	%r2146, %r2141, %r2140;
	add.s32 	%r2147, %r2142, %r2146;
	add.s32 	%r2148, %r2143, %r2147;
	add.s32 	%r2149, %r2144, %r2148;
	add.s32 	%r2150, %r2145, %r2149;
	st.shared.u32 	[%r2129+528], %r2140;
	st.shared.u32 	[%r2129+532], %r2146;
	st.shared.u32 	[%r2129+536], %r2147;
	st.shared.u32 	[%r2129+540], %r2148;
	st.shared.u32 	[%r2129+544], %r2149;
	st.shared.u32 	[%r2129+548], %r2150;
$L__BB2_38:
	setp.gt.u32 	%p189, %r4, 63;
	bar.sync 	0;
	ld.shared.u32 	%r2151, [%r117];
	add.s32 	%r4765, %r2151, %r4713;
	bar.sync 	0;
	setp.eq.s32 	%p190, %r4765, 0;
	setp.eq.s32 	%p191, %r4765, %r4714;
	or.pred  	%p192, %p190, %p191;
	or.pred  	%p194, %p189, %p192;
	selp.u32 	%r2152, 1, 0, %p194;
	{ 
	.reg .pred 	%p1; 
	.reg .pred 	%p2; 
	setp.ne.u32 	%p1, %r2152, 0; 
	bar.red.and.pred 	%p2, 0, %p1; 
	selp.u32 	%r2153, 1, 0, %p2; 
	}
	setp.ne.s32 	%p195, %r2153, 0;
	@%p195 bra 	$L__BB2_225;
	setp.lt.s32 	%p277, %r4714, 7488;
	@%p277 bra 	$L__BB2_56;
	mad.lo.s32 	%r2422, %r4, 152, %r5;
	shl.b32 	%r2696, %r4, 7;
	add.s32 	%r2697, %r5, %r2696;
$L__BB2_41:
	.pragma "nounroll";
	ld.param.u32 	%r4646, [_ZN3cub18CUB_300001_SM_10006detail10radix_sort30DeviceSegmentedRadixSortKernelINS1_5radix10policy_hubIfNS0_8NullTypeEiE10Policy1000ELb0ELNS0_9SortOrderE0EfS6_PiSA_iNS1_21identity_decomposer_tEEEvPKT2_PSC_PKT3_PSG_T4_T5_iiiT7__param_8];
	ld.param.u64 	%rd211, [_ZN3cub18CUB_300001_SM_10006detail10radix_sort30DeviceSegmentedRadixSortKernelINS1_5radix10policy_hubIfNS0_8NullTypeEiE10Policy1000ELb0ELNS0_9SortOrderE0EfS6_PiSA_iNS1_21identity_decomposer_tEEEvPKT2_PSC_PKT3_PSG_T4_T5_iiiT7__param_0];
	setp.ne.s32 	%p278, %r1863, 31;
	cvt.s64.s32 	%rd43, %r4713;
	add.s64 	%rd45, %rd3, %rd43;
	shl.b64 	%rd46, %rd45, 2;
	cvta.to.global.u64 	%rd47, %rd211;
	add.s64 	%rd48, %rd47, %rd46;
	ld.global.u32 	%r2383, [%rd48];
	ld.global.u32 	%r2384, [%rd48+768];
	ld.global.u32 	%r2385, [%rd48+1536];
	ld.global.u32 	%r2386, [%rd48+2304];
	ld.global.u32 	%r2387, [%rd48+3072];
	ld.global.u32 	%r2388, [%rd48+3840];
	ld.global.u32 	%r2389, [%rd48+4608];
	ld.global.u32 	%r2390, [%rd48+5376];
	ld.global.u32 	%r2391, [%rd48+6144];
	ld.global.u32 	%r2392, [%rd48+6912];
	ld.global.u32 	%r2393, [%rd48+7680];
	ld.global.u32 	%r2394, [%rd48+8448];
	ld.global.u32 	%r2395, [%rd48+9216];
	ld.global.u32 	%r2396, [%rd48+9984];
	ld.global.u32 	%r2397, [%rd48+10752];
	ld.global.u32 	%r2398, [%rd48+11520];
	ld.global.u32 	%r2399, [%rd48+12288];
	ld.global.u32 	%r2400, [%rd48+13056];
	ld.global.u32 	%r2401, [%rd48+13824];
	ld.global.u32 	%r2402, [%rd48+14592];
	ld.global.u32 	%r2403, [%rd48+15360];
	ld.global.u32 	%r2404, [%rd48+16128];
	ld.global.u32 	%r2405, [%rd48+16896];
	ld.global.u32 	%r2406, [%rd48+17664];
	ld.global.u32 	%r2407, [%rd48+18432];
	ld.global.u32 	%r2408, [%rd48+19200];
	ld.global.u32 	%r2409, [%rd48+19968];
	ld.global.u32 	%r2410, [%rd48+20736];
	ld.global.u32 	%r2411, [%rd48+21504];
	ld.global.u32 	%r2412, [%rd48+22272];
	ld.global.u32 	%r2413, [%rd48+23040];
	ld.global.u32 	%r2414, [%rd48+23808];
	ld.global.u32 	%r2415, [%rd48+24576];
	ld.global.u32 	%r2416, [%rd48+25344];
	ld.global.u32 	%r2417, [%rd48+26112];
	ld.global.u32 	%r2418, [%rd48+26880];
	ld.global.u32 	%r2419, [%rd48+27648];
	ld.global.u32 	%r2420, [%rd48+28416];
	ld.global.u32 	%r2421, [%rd48+29184];
	st.shared.u32 	[%r5], %r2383;
	st.shared.u32 	[%r5+768], %r2384;
	st.shared.u32 	[%r5+1536], %r2385;
	st.shared.u32 	[%r5+2304], %r2386;
	st.shared.u32 	[%r5+3072], %r2387;
	st.shared.u32 	[%r5+3840], %r2388;
	st.shared.u32 	[%r5+4608], %r2389;
	st.shared.u32 	[%r5+5376], %r2390;
	st.shared.u32 	[%r5+6144], %r2391;
	st.shared.u32 	[%r5+6912], %r2392;
	st.shared.u32 	[%r5+7680], %r2393;
	st.shared.u32 	[%r5+8448], %r2394;
	st.shared.u32 	[%r5+9216], %r2395;
	st.shared.u32 	[%r5+9984], %r2396;
	st.shared.u32 	[%r5+10752], %r2397;
	st.shared.u32 	[%r5+11520], %r2398;
	st.shared.u32 	[%r5+12288], %r2399;
	st.shared.u32 	[%r5+13056], %r2400;
	st.shared.u32 	[%r5+13824], %r2401;
	st.shared.u32 	[%r5+14592], %r2402;
	st.shared.u32 	[%r5+15360], %r2403;
	st.shared.u32 	[%r5+16128], %r2404;
	st.shared.u32 	[%r5+16896], %r2405;
	st.shared.u32 	[%r5+17664], %r2406;
	st.shared.u32 	[%r5+18432], %r2407;
	st.shared.u32 	[%r5+19200], %r2408;
	st.shared.u32 	[%r5+19968], %r2409;
	st.shared.u32 	[%r5+20736], %r2410;
	st.shared.u32 	[%r5+21504], %r2411;
	st.shared.u32 	[%r5+22272], %r2412;
	st.shared.u32 	[%r5+23040], %r2413;
	st.shared.u32 	[%r5+23808], %r2414;
	st.shared.u32 	[%r5+24576], %r2415;
	st.shared.u32 	[%r5+25344], %r2416;
	st.shared.u32 	[%r5+26112], %r2417;
	st.shared.u32 	[%r5+26880], %r2418;
	st.shared.u32 	[%r5+27648], %r2419;
	st.shared.u32 	[%r5+28416], %r2420;
	st.shared.u32 	[%r5+29184], %r2421;
	bar.sync 	0;
	ld.shared.u32 	%r2423, [%r2422];
	ld.shared.u32 	%r2424, [%r2422+4];
	ld.shared.u32 	%r2425, [%r2422+8];
	ld.shared.u32 	%r2426, [%r2422+12];
	ld.shared.u32 	%r2427, [%r2422+16];
	ld.shared.u32 	%r2428, [%r2422+20];
	ld.shared.u32 	%r2429, [%r2422+24];
	ld.shared.u32 	%r2430, [%r2422+28];
	ld.shared.u32 	%r2431, [%r2422+32];
	ld.shared.u32 	%r2432, [%r2422+36];
	ld.shared.u32 	%r2433, [%r2422+40];
	ld.shared.u32 	%r2434, [%r2422+44];
	ld.shared.u32 	%r2435, [%r2422+48];
	ld.shared.u32 	%r2436, [%r2422+52];
	ld.shared.u32 	%r2437, [%r2422+56];
	ld.shared.u32 	%r2438, [%r2422+60];
	ld.shared.u32 	%r2439, [%r2422+64];
	ld.shared.u32 	%r2440, [%r2422+68];
	ld.shared.u32 	%r2441, [%r2422+72];
	ld.shared.u32 	%r2442, [%r2422+76];
	ld.shared.u32 	%r2443, [%r2422+80];
	ld.shared.u32 	%r2444, [%r2422+84];
	ld.shared.u32 	%r2445, [%r2422+88];
	ld.shared.u32 	%r2446, [%r2422+92];
	ld.shared.u32 	%r2447, [%r2422+96];
	ld.shared.u32 	%r2448, [%r2422+100];
	ld.shared.u32 	%r2449, [%r2422+104];
	ld.shared.u32 	%r2450, [%r2422+108];
	ld.shared.u32 	%r2451, [%r2422+112];
	ld.shared.u32 	%r2452, [%r2422+116];
	ld.shared.u32 	%r2453, [%r2422+120];
	ld.shared.u32 	%r2454, [%r2422+124];
	ld.shared.u32 	%r2455, [%r2422+128];
	ld.shared.u32 	%r2456, [%r2422+132];
	ld.shared.u32 	%r2457, [%r2422+136];
	ld.shared.u32 	%r2458, [%r2422+140];
	ld.shared.u32 	%r2459, [%r2422+144];
	ld.shared.u32 	%r2460, [%r2422+148];
	ld.shared.u32 	%r2461, [%r2422+152];
	bar.sync 	0;
	setp.gt.s32 	%p279, %r2423, -1;
	selp.b32 	%r2462, -2147483648, -1, %p279;
	xor.b32  	%r247, %r2462, %r2423;
	setp.gt.s32 	%p280, %r2424, -1;
	selp.b32 	%r2463, -2147483648, -1, %p280;
	xor.b32  	%r248, %r2463, %r2424;
	setp.gt.s32 	%p281, %r2425, -1;
	selp.b32 	%r2464, -2147483648, -1, %p281;
	xor.b32  	%r249, %r2464, %r2425;
	setp.gt.s32 	%p282, %r2426, -1;
	selp.b32 	%r2465, -2147483648, -1, %p282;
	xor.b32  	%r250, %r2465, %r2426;
	setp.gt.s32 	%p283, %r2427, -1;
	selp.b32 	%r2466, -2147483648, -1, %p283;
	xor.b32  	%r251, %r2466, %r2427;
	setp.gt.s32 	%p284, %r2428, -1;
	selp.b32 	%r2467, -2147483648, -1, %p284;
	xor.b32  	%r252, %r2467, %r2428;
	setp.gt.s32 	%p285, %r2429, -1;
	selp.b32 	%r2468, -2147483648, -1, %p285;
	xor.b32  	%r253, %r2468, %r2429;
	setp.gt.s32 	%p286, %r2430, -1;
	selp.b32 	%r2469, -2147483648, -1, %p286;
	xor.b32  	%r254, %r2469, %r2430;
	setp.gt.s32 	%p287, %r2431, -1;
	selp.b32 	%r2470, -2147483648, -1, %p287;
	xor.b32  	%r255, %r2470, %r2431;
	setp.gt.s32 	%p288, %r2432, -1;
	selp.b32 	%r2471, -2147483648, -1, %p288;
	xor.b32  	%r256, %r2471, %r2432;
	setp.gt.s32 	%p289, %r2433, -1;
	selp.b32 	%r2472, -2147483648, -1, %p289;
	xor.b32  	%r257, %r2472, %r2433;
	setp.gt.s32 	%p290, %r2434, -1;
	selp.b32 	%r2473, -2147483648, -1, %p290;
	xor.b32  	%r258, %r2473, %r2434;
	setp.gt.s32 	%p291, %r2435, -1;
	selp.b32 	%r2474, -2147483648, -1, %p291;
	xor.b32  	%r259, %r2474, %r2435;
	setp.gt.s32 	%p292, %r2436, -1;
	selp.b32 	%r2475, -2147483648, -1, %p292;
	xor.b32  	%r260, %r2475, %r2436;
	setp.gt.s32 	%p293, %r2437, -1;
	selp.b32 	%r2476, -2147483648, -1, %p293;
	xor.b32  	%r261, %r2476, %r2437;
	setp.gt.s32 	%p294, %r2438, -1;
	selp.b32 	%r2477, -2147483648, -1, %p294;
	xor.b32  	%r262, %r2477, %r2438;
	setp.gt.s32 	%p295, %r2439, -1;
	selp.b32 	%r2478, -2147483648, -1, %p295;
	xor.b32  	%r263, %r2478, %r2439;
	setp.gt.s32 	%p296, %r2440, -1;
	selp.b32 	%r2479, -2147483648, -1, %p296;
	xor.b32  	%r264, %r2479, %r2440;
	setp.gt.s32 	%p297, %r2441, -1;
	selp.b32 	%r2480, -2147483648, -1, %p297;
	xor.b32  	%r265, %r2480, %r2441;
	setp.gt.s32 	%p298, %r2442, -1;
	selp.b32 	%r2481, -2147483648, -1, %p298;
	xor.b32  	%r266, %r2481, %r2442;
	setp.gt.s32 	%p299, %r2443, -1;
	selp.b32 	%r2482, -2147483648, -1, %p299;
	xor.b32  	%r267, %r2482, %r2443;
	setp.gt.s32 	%p300, %r2444, -1;
	selp.b32 	%r2483, -2147483648, -1, %p300;
	xor.b32  	%r268, %r2483, %r2444;
	setp.gt.s32 	%p301, %r2445, -1;
	selp.b32 	%r2484, -2147483648, -1, %p301;
	xor.b32  	%r269, %r2484, %r2445;
	setp.gt.s32 	%p302, %r2446, -1;
	selp.b32 	%r2485, -2147483648, -1, %p302;
	xor.b32  	%r270, %r2485, %r2446;
	setp.gt.s32 	%p303, %r2447, -1;
	selp.b32 	%r2486, -2147483648, -1, %p303;
	xor.b32  	%r271, %r2486, %r2447;
	setp.gt.s32 	%p304, %r2448, -1;
	selp.b32 	%r2487, -2147483648, -1, %p304;
	xor.b32  	%r272, %r2487, %r2448;
	setp.gt.s32 	%p305, %r2449, -1;
	selp.b32 	%r2488, -2147483648, -1, %p305;
	xor.b32  	%r273, %r2488, %r2449;
	setp.gt.s32 	%p306, %r2450, -1;
	selp.b32 	%r2489, -2147483648, -1, %p306;
	xor.b32  	%r274, %r2489, %r2450;
	setp.gt.s32 	%p307, %r2451, -1;
	selp.b32 	%r2490, -2147483648, -1, %p307;
	xor.b32  	%r275, %r2490, %r2451;
	setp.gt.s32 	%p308, %r2452, -1;
	selp.b32 	%r2491, -2147483648, -1, %p308;
	xor.b32  	%r276, %r2491, %r2452;
	setp.gt.s32 	%p309, %r2453, -1;
	selp.b32 	%r2492, -2147483648, -1, %p309;
	xor.b32  	%r277, %r2492, %r2453;
	setp.gt.s32 	%p310, %r2454, -1;
	selp.b32 	%r2493, -2147483648, -1, %p310;
	xor.b32  	%r278, %r2493, %r2454;
	setp.gt.s32 	%p311, %r2455, -1;
	selp.b32 	%r2494, -2147483648, -1, %p311;
	xor.b32  	%r279, %r2494, %r2455;
	setp.gt.s32 	%p312, %r2456, -1;
	selp.b32 	%r2495, -2147483648, -1, %p312;
	xor.b32  	%r280, %r2495, %r2456;
	setp.gt.s32 	%p313, %r2457, -1;
	selp.b32 	%r2496, -2147483648, -1, %p313;
	xor.b32  	%r281, %r2496, %r2457;
	setp.gt.s32 	%p314, %r2458, -1;
	selp.b32 	%r2497, -2147483648, -1, %p314;
	xor.b32  	%r282, %r2497, %r2458;
	setp.gt.s32 	%p315, %r2459, -1;
	selp.b32 	%r2498, -2147483648, -1, %p315;
	xor.b32  	%r283, %r2498, %r2459;
	setp.gt.s32 	%p316, %r2460, -1;
	selp.b32 	%r2499, -2147483648, -1, %p316;
	xor.b32  	%r284, %r2499, %r2460;
	setp.gt.s32 	%p317, %r2461, -1;
	selp.b32 	%r2500, -2147483648, -1, %p317;
	xor.b32  	%r285, %r2500, %r2461;
	mov.b32 	%r2380, 0;
	st.shared.u32 	[%r5], %r2380;
	st.shared.u32 	[%r5+768], %r2380;
	st.shared.u32 	[%r5+1536], %r2380;
	st.shared.u32 	[%r5+2304], %r2380;
	st.shared.u32 	[%r5+3072], %r2380;
	st.shared.u32 	[%r5+3840], %r2380;
	st.shared.u32 	[%r5+4608], %r2380;
	st.shared.u32 	[%r5+5376], %r2380;
	st.shared.u32 	[%r5+6144], %r2380;
	st.shared.u32 	[%r5+6912], %r2380;
	st.shared.u32 	[%r5+7680], %r2380;
	st.shared.u32 	[%r5+8448], %r2380;
	st.shared.u32 	[%r5+9216], %r2380;
	st.shared.u32 	[%r5+9984], %r2380;
	st.shared.u32 	[%r5+10752], %r2380;
	st.shared.u32 	[%r5+11520], %r2380;
	st.shared.u32 	[%r5+12288], %r2380;
	st.shared.u32 	[%r5+13056], %r2380;
	st.shared.u32 	[%r5+13824], %r2380;
	st.shared.u32 	[%r5+14592], %r2380;
	st.shared.u32 	[%r5+15360], %r2380;
	st.shared.u32 	[%r5+16128], %r2380;
	st.shared.u32 	[%r5+16896], %r2380;
	st.shared.u32 	[%r5+17664], %r2380;
	st.shared.u32 	[%r5+18432], %r2380;
	st.shared.u32 	[%r5+19200], %r2380;
	st.shared.u32 	[%r5+19968], %r2380;
	st.shared.u32 	[%r5+20736], %r2380;
	st.shared.u32 	[%r5+21504], %r2380;
	st.shared.u32 	[%r5+22272], %r2380;
	st.shared.u32 	[%r5+23040], %r2380;
	st.shared.u32 	[%r5+23808], %r2380;
	st.shared.u32 	[%r5+24576], %r2380;
	// begin inline asm
	bmsk.clamp.b32 %r2233, %r2380, %r4646;
	// end inline asm
	setp.eq.s32 	%p318, %r247, 2147483647;
	selp.b32 	%r2237, -2147483648, %r247, %p318;
	// begin inline asm
	shr.b32 %r2236, %r2237, %r773;
	// end inline asm
	and.b32  	%r2501, %r2233, %r2236;
	and.b32  	%r2502, %r2501, 31;
	mad.lo.s32 	%r2503, %r2502, 768, %r5;
	shr.u32 	%r2504, %r2501, 4;
	and.b32  	%r2505, %r2504, 268435454;
	add.s32 	%r287, %r2503, %r2505;
	ld.shared.u16 	%rs1, [%r287];
	add.s16 	%rs245, %rs1, 1;
	st.shared.u16 	[%r287], %rs245;
	setp.eq.s32 	%p319, %r248, 2147483647;
	selp.b32 	%r2240, -2147483648, %r248, %p319;
	// begin inline asm
	shr.b32 %r2239, %r2240, %r773;
	// end inline asm
	and.b32  	%r2506, %r2233, %r2239;
	and.b32  	%r2507, %r2506, 31;
	mad.lo.s32 	%r2508, %r2507, 768, %r5;
	shr.u32 	%r2509, %r2506, 4;
	and.b32  	%r2510, %r2509, 268435454;
	add.s32 	%r288, %r2508, %r2510;
	ld.shared.u16 	%rs2, [%r288];
	add.s16 	%rs246, %rs2, 1;
	st.shared.u16 	[%r288], %rs246;
	setp.eq.s32 	%p320, %r249, 2147483647;
	selp.b32 	%r2243, -2147483648, %r249, %p320;
	// begin inline asm
	shr.b32 %r2242, %r2243, %r773;
	// end inline asm
	and.b32  	%r2511, %r2233, %r2242;
	and.b32  	%r2512, %r2511, 31;
	mad.lo.s32 	%r2513, %r2512, 768, %r5;
	shr.u32 	%r2514, %r2511, 4;
	and.b32  	%r2515, %r2514, 268435454;
	add.s32 	%r289, %r2513, %r2515;
	ld.shared.u16 	%rs3, [%r289];
	add.s16 	%rs247, %rs3, 1;
	st.shared.u16 	[%r289], %rs247;
	setp.eq.s32 	%p321, %r250, 2147483647;
	selp.b32 	%r2246, -2147483648, %r250, %p321;
	// begin inline asm
	shr.b32 %r2245, %r2246, %r773;
	// end inline asm
	and.b32  	%r2516, %r2233, %r2245;
	and.b32  	%r2517, %r2516, 31;
	mad.lo.s32 	%r2518, %r2517, 768, %r5;
	shr.u32 	%r2519, %r2516, 4;
	and.b32  	%r2520, %r2519, 268435454;
	add.s32 	%r290, %r2518, %r2520;
	ld.shared.u16 	%rs4, [%r290];
	add.s16 	%rs248, %rs4, 1;
	st.shared.u16 	[%r290], %rs248;
	setp.eq.s32 	%p322, %r251, 2147483647;
	selp.b32 	%r2249, -2147483648, %r251, %p322;
	// begin inline asm
	shr.b32 %r2248, %r2249, %r773;
	// end inline asm
	and.b32  	%r2521, %r2233, %r2248;
	and.b32  	%r2522, %r2521, 31;
	mad.lo.s32 	%r2523, %r2522, 768, %r5;
	shr.u32 	%r2524, %r2521, 4;
	and.b32  	%r2525, %r2524, 268435454;
	add.s32 	%r291, %r2523, %r2525;
	ld.shared.u16 	%rs5, [%r291];
	add.s16 	%rs249, %rs5, 1;
	st.shared.u16 	[%r291], %rs249;
	setp.eq.s32 	%p323, %r252, 2147483647;
	selp.b32 	%r2252, -2147483648, %r252, %p323;
	// begin inline asm
	shr.b32 %r2251, %r2252, %r773;
	// end inline asm
	and.b32  	%r2526, %r2233, %r2251;
	and.b32  	%r2527, %r2526, 31;
	mad.lo.s32 	%r2528, %r2527, 768, %r5;
	shr.u32 	%r2529, %r2526, 4;
	and.b32  	%r2530, %r2529, 268435454;
	add.s32 	%r292, %r2528, %r2530;
	ld.shared.u16 	%rs6, [%r292];
	add.s16 	%rs250, %rs6, 1;
	st.shared.u16 	[%r292], %rs250;
	setp.eq.s32 	%p324, %r253, 2147483647;
	selp.b32 	%r2255, -2147483648, %r253, %p324;
	// begin inline asm
	shr.b32 %r2254, %r2255, %r773;
	// end inline asm
	and.b32  	%r2531, %r2233, %r2254;
	and.b32  	%r2532, %r2531, 31;
	mad.lo.s32 	%r2533, %r2532, 768, %r5;
	shr.u32 	%r2534, %r2531, 4;
	and.b32  	%r2535, %r2534, 268435454;
	add.s32 	%r293, %r2533, %r2535;
	ld.shared.u16 	%rs7, [%r293];
	add.s16 	%rs251, %rs7, 1;
	st.shared.u16 	[%r293], %rs251;
	setp.eq.s32 	%p325, %r254, 2147483647;
	selp.b32 	%r2258, -2147483648, %r254, %p325;
	// begin inline asm
	shr.b32 %r2257, %r2258, %r773;
	// end inline asm
	and.b32  	%r2536, %r2233, %r2257;
	and.b32  	%r2537, %r2536, 31;
	mad.lo.s32 	%r2538, %r2537, 768, %r5;
	shr.u32 	%r2539, %r2536, 4;
	and.b32  	%r2540, %r2539, 268435454;
	add.s32 	%r294, %r2538, %r2540;
	ld.shared.u16 	%rs8, [%r294];
	add.s16 	%rs252, %rs8, 1;
	st.shared.u16 	[%r294], %rs252;
	setp.eq.s32 	%p326, %r255, 2147483647;
	selp.b32 	%r2261, -2147483648, %r255, %p326;
	// begin inline asm
	shr.b32 %r2260, %r2261, %r773;
	// end inline asm
	and.b32  	%r2541, %r2233, %r2260;
	and.b32  	%r2542, %r2541, 31;
	mad.lo.s32 	%r2543, %r2542, 768, %r5;
	shr.u32 	%r2544, %r2541, 4;
	and.b32  	%r2545, %r2544, 268435454;
	add.s32 	%r295, %r2543, %r2545;
	ld.shared.u16 	%rs9, [%r295];
	add.s16 	%rs253, %rs9, 1;
	st.shared.u16 	[%r295], %rs253;
	setp.eq.s32 	%p327, %r256, 2147483647;
	selp.b32 	%r2264, -2147483648, %r256, %p327;
	// begin inline asm
	shr.b32 %r2263, %r2264, %r773;
	// end inline asm
	and.b32  	%r2546, %r2233, %r2263;
	and.b32  	%r2547, %r2546, 31;
	mad.lo.s32 	%r2548, %r2547, 768, %r5;
	shr.u32 	%r2549, %r2546, 4;
	and.b32  	%r2550, %r2549, 268435454;
	add.s32 	%r296, %r2548, %r2550;
	ld.shared.u16 	%rs10, [%r296];
	add.s16 	%rs254, %rs10, 1;
	st.shared.u16 	[%r296], %rs254;
	setp.eq.s32 	%p328, %r257, 2147483647;
	selp.b32 	%r2267, -2147483648, %r257, %p328;
	// begin inline asm
	shr.b32 %r2266, %r2267, %r773;
	// end inline asm
	and.b32  	%r2551, %r2233, %r2266;
	and.b32  	%r2552, %r2551, 31;
	mad.lo.s32 	%r2553, %r2552, 768, %r5;
	shr.u32 	%r2554, %r2551, 4;
	and.b32  	%r2555, %r2554, 268435454;
	add.s32 	%r297, %r2553, %r2555;
	ld.shared.u16 	%rs11, [%r297];
	add.s16 	%rs255, %rs11, 1;
	st.shared.u16 	[%r297], %rs255;
	setp.eq.s32 	%p329, %r258, 2147483647;
	selp.b32 	%r2270, -2147483648, %r258, %p329;
	// begin inline asm
	shr.b32 %r2269, %r2270, %r773;
	// end inline asm
	and.b32  	%r2556, %r2233, %r2269;
	and.b32  	%r2557, %r2556, 31;
	mad.lo.s32 	%r2558, %r2557, 768, %r5;
	shr.u32 	%r2559, %r2556, 4;
	and.b32  	%r2560, %r2559, 268435454;
	add.s32 	%r298, %r2558, %r2560;
	ld.shared.u16 	%rs12, [%r298];
	add.s16 	%rs256, %rs12, 1;
	st.shared.u16 	[%r298], %rs256;
	setp.eq.s32 	%p330, %r259, 2147483647;
	selp.b32 	%r2273, -2147483648, %r259, %p330;
	// begin inline asm
	shr.b32 %r2272, %r2273, %r773;
	// end inline asm
	and.b32  	%r2561, %r2233, %r2272;
	and.b32  	%r2562, %r2561, 31;
	mad.lo.s32 	%r2563, %r2562, 768, %r5;
	shr.u32 	%r2564, %r2561, 4;
	and.b32  	%r2565, %r2564, 268435454;
	add.s32 	%r299, %r2563, %r2565;
	ld.shared.u16 	%rs13, [%r299];
	add.s16 	%rs257, %rs13, 1;
	st.shared.u16 	[%r299], %rs257;
	setp.eq.s32 	%p331, %r260, 2147483647;
	selp.b32 	%r2276, -2147483648, %r260, %p331;
	// begin inline asm
	shr.b32 %r2275, %r2276, %r773;
	// end inline asm
	and.b32  	%r2566, %r2233, %r2275;
	and.b32  	%r2567, %r2566, 31;
	mad.lo.s32 	%r2568, %r2567, 768, %r5;
	shr.u32 	%r2569, %r2566, 4;
	and.b32  	%r2570, %r2569, 268435454;
	add.s32 	%r300, %r2568, %r2570;
	ld.shared.u16 	%rs14, [%r300];
	add.s16 	%rs258, %rs14, 1;
	st.shared.u16 	[%r300], %rs258;
	setp.eq.s32 	%p332, %r261, 2147483647;
	selp.b32 	%r2279, -2147483648, %r261, %p332;
	// begin inline asm
	shr.b32 %r2278, %r2279, %r773;
	// end inline asm
	and.b32  	%r2571, %r2233, %r2278;
	and.b32  	%r2572, %r2571, 31;
	mad.lo.s32 	%r2573, %r2572, 768, %r5;
	shr.u32 	%r2574, %r2571, 4;
	and.b32  	%r2575, %r2574, 268435454;
	add.s32 	%r301, %r2573, %r2575;
	ld.shared.u16 	%rs15, [%r301];
	add.s16 	%rs259, %rs15, 1;
	st.shared.u16 	[%r301], %rs259;
	setp.eq.s32 	%p333, %r262, 2147483647;
	selp.b32 	%r2282, -2147483648, %r262, %p333;
	// begin inline asm
	shr.b32 %r2281, %r2282, %r773;
	// end inline asm
	and.b32  	%r2576, %r2233, %r2281;
	and.b32  	%r2577, %r2576, 31;
	mad.lo.s32 	%r2578, %r2577, 768, %r5;
	shr.u32 	%r2579, %r2576, 4;
	and.b32  	%r2580, %r2579, 268435454;
	add.s32 	%r302, %r2578, %r2580;
	ld.shared.u16 	%rs16, [%r302];
	add.s16 	%rs260, %rs16, 1;
	st.shared.u16 	[%r302], %rs260;
	setp.eq.s32 	%p334, %r263, 2147483647;
	selp.b32 	%r2285, -2147483648, %r263, %p334;
	// begin inline asm
	shr.b32 %r2284, %r2285, %r773;
	// end inline asm
	and.b32  	%r2581, %r2233, %r2284;
	and.b32  	%r2582, %r2581, 31;
	mad.lo.s32 	%r2583, %r2582, 768, %r5;
	shr.u32 	%r2584, %r2581, 4;
	and.b32  	%r2585, %r2584, 268435454;
	add.s32 	%r303, %r2583, %r2585;
	ld.shared.u16 	%rs17, [%r303];
	add.s16 	%rs261, %rs17, 1;
	st.shared.u16 	[%r303], %rs261;
	setp.eq.s32 	%p335, %r264, 2147483647;
	selp.b32 	%r2288, -2147483648, %r264, %p335;
	// begin inline asm
	shr.b32 %r2287, %r2288, %r773;
	// end inline asm
	and.b32  	%r2586, %r2233, %r2287;
	and.b32  	%r2587, %r2586, 31;
	mad.lo.s32 	%r2588, %r2587, 768, %r5;
	shr.u32 	%r2589, %r2586, 4;
	and.b32  	%r2590, %r2589, 268435454;
	add.s32 	%r304, %r2588, %r2590;
	ld.shared.u16 	%rs18, [%r304];
	add.s16 	%rs262, %rs18, 1;
	st.shared.u16 	[%r304], %rs262;
	setp.eq.s32 	%p336, %r265, 2147483647;
	selp.b32 	%r2291, -2147483648, %r265, %p336;
	// begin inline asm
	shr.b32 %r2290, %r2291, %r773;
	// end inline asm
	and.b32  	%r2591, %r2233, %r2290;
	and.b32  	%r2592, %r2591, 31;
	mad.lo.s32 	%r2593, %r2592, 768, %r5;
	shr.u32 	%r2594, %r2591, 4;
	and.b32  	%r2595, %r2594, 268435454;
	add.s32 	%r305, %r2593, %r2595;
	ld.shared.u16 	%rs19, [%r305];
	add.s16 	%rs263, %rs19, 1;
	st.shared.u16 	[%r305], %rs263;
	setp.eq.s32 	%p337, %r266, 2147483647;
	selp.b32 	%r2294, -2147483648, %r266, %p337;
	// begin inline asm
	shr.b32 %r2293, %r2294, %r773;
	// end inline asm
	and.b32  	%r2596, %r2233, %r2293;
	and.b32  	%r2597, %r2596, 31;
	mad.lo.s32 	%r2598, %r2597, 768, %r5;
	shr.u32 	%r2599, %r2596, 4;
	and.b32  	%r2600, %r2599, 268435454;
	add.s32 	%r306, %r2598, %r2600;
	ld.shared.u16 	%rs20, [%r306];
	add.s16 	%rs264, %rs20, 1;
	st.shared.u16 	[%r306], %rs264;
	setp.eq.s32 	%p338, %r267, 2147483647;
	selp.b32 	%r2297, -2147483648, %r267, %p338;
	// begin inline asm
	shr.b32 %r2296, %r2297, %r773;
	// end inline asm
	and.b32  	%r2601, %r2233, %r2296;
	and.b32  	%r2602, %r2601, 31;
	mad.lo.s32 	%r2603, %r2602, 768, %r5;
	shr.u32 	%r2604, %r2601, 4;
	and.b32  	%r2605, %r2604, 268435454;
	add.s32 	%r307, %r2603, %r2605;
	ld.shared.u16 	%rs21, [%r307];
	add.s16 	%rs265, %rs21, 1;
	st.shared.u16 	[%r307], %rs265;
	setp.eq.s32 	%p339, %r268, 2147483647;
	selp.b32 	%r2300, -2147483648, %r268, %p339;
	// begin inline asm
	shr.b32 %r2299, %r2300, %r773;
	// end inline asm
	and.b32  	%r2606, %r2233, %r2299;
	and.b32  	%r2607, %r2606, 31;
	mad.lo.s32 	%r2608, %r2607, 768, %r5;
	shr.u32 	%r2609, %r2606, 4;
	and.b32  	%r2610, %r2609, 268435454;
	add.s32 	%r308, %r2608, %r2610;
	ld.shared.u16 	%rs22, [%r308];
	add.s16 	%rs266, %rs22, 1;
	st.shared.u16 	[%r308], %rs266;
	setp.eq.s32 	%p340, %r269, 2147483647;
	selp.b32 	%r2303, -2147483648, %r269, %p340;
	// begin inline asm
	shr.b32 %r2302, %r2303, %r773;
	// end inline asm
	and.b32  	%r2611, %r2233, %r2302;
	and.b32  	%r2612, %r2611, 31;
	mad.lo.s32 	%r2613, %r2612, 768, %r5;
	shr.u32 	%r2614, %r2611, 4;
	and.b32  	%r2615, %r2614, 268435454;
	add.s32 	%r309, %r2613, %r2615;
	ld.shared.u16 	%rs23, [%r309];
	add.s16 	%rs267, %rs23, 1;
	st.shared.u16 	[%r309], %rs267;
	setp.eq.s32 	%p341, %r270, 2147483647;
	selp.b32 	%r2306, -2147483648, %r270, %p341;
	// begin inline asm
	shr.b32 %r2305, %r2306, %r773;
	// end inline asm
	and.b32  	%r2616, %r2233, %r2305;
	and.b32  	%r2617, %r2616, 31;
	mad.lo.s32 	%r2618, %r2617, 768, %r5;
	shr.u32 	%r2619, %r2616, 4;
	and.b32  	%r2620, %r2619, 268435454;
	add.s32 	%r310, %r2618, %r2620;
	ld.shared.u16 	%rs24, [%r310];
	add.s16 	%rs268, %rs24, 1;
	st.shared.u16 	[%r310], %rs268;
	setp.eq.s32 	%p342, %r271, 2147483647;
	selp.b32 	%r2309, -2147483648, %r271, %p342;
	// begin inline asm
	shr.b32 %r2308, %r2309, %r773;
	// end inline asm
	and.b32  	%r2621, %r2233, %r2308;
	and.b32  	%r2622, %r2621, 31;
	mad.lo.s32 	%r2623, %r2622, 768, %r5;
	shr.u32 	%r2624, %r2621, 4;
	and.b32  	%r2625, %r2624, 268435454;
	add.s32 	%r311, %r2623, %r2625;
	ld.shared.u16 	%rs25, [%r311];
	add.s16 	%rs269, %rs25, 1;
	st.shared.u16 	[%r311], %rs269;
	setp.eq.s32 	%p343, %r272, 2147483647;
	selp.b32 	%r2312, -2147483648, %r272, %p343;
	// begin inline asm
	shr.b32 %r2311, %r2312, %r773;
	// end inline asm
	and.b32  	%r2626, %r2233, %r2311;
	and.b32  	%r2627, %r2626, 31;
	mad.lo.s32 	%r2628, %r2627, 768, %r5;
	shr.u32 	%r2629, %r2626, 4;
	and.b32  	%r2630, %r2629, 268435454;
	add.s32 	%r312, %r2628, %r2630;
	ld.shared.u16 	%rs26, [%r312];
	add.s16 	%rs270, %rs26, 1;
	st.shared.u16 	[%r312], %rs270;
	setp.eq.s32 	%p344, %r273, 2147483647;
	selp.b32 	%r2315, -2147483648, %r273, %p344;
	// begin inline asm
	shr.b32 %r2314, %r2315, %r773;
	// end inline asm
	and.b32  	%r2631, %r2233, %r2314;
	and.b32  	%r2632, %r2631, 31;
	mad.lo.s32 	%r2633, %r2632, 768, %r5;
	shr.u32 	%r2634, %r2631, 4;
	and.b32  	%r2635, %r2634, 268435454;
	add.s32 	%r313, %r2633, %r2635;
	ld.shared.u16 	%rs27, [%r313];
	add.s16 	%rs271, %rs27, 1;
	st.shared.u16 	[%r313], %rs271;
	setp.eq.s32 	%p345, %r274, 2147483647;
	selp.b32 	%r2318, -2147483648, %r274, %p345;
	// begin inline asm
	shr.b32 %r2317, %r2318, %r773;
	// end inline asm
	and.b32  	%r2636, %r2233, %r2317;
	and.b32  	%r2637, %r2636, 31;
	mad.lo.s32 	%r2638, %r2637, 768, %r5;
	shr.u32 	%r2639, %r2636, 4;
	and.b32  	%r2640, %r2639, 268435454;
	add.s32 	%r314, %r2638, %r2640;
	ld.shared.u16 	%rs28, [%r314];
	add.s16 	%rs272, %rs28, 1;
	st.shared.u16 	[%r314], %rs272;
	setp.eq.s32 	%p346, %r275, 2147483647;
	selp.b32 	%r2321, -2147483648, %r275, %p346;
	// begin inline asm
	shr.b32 %r2320, %r2321, %r773;
	// end inline asm
	and.b32  	%r2641, %r2233, %r2320;
	and.b32  	%r2642, %r2641, 31;
	mad.lo.s32 	%r2643, %r2642, 768, %r5;
	shr.u32 	%r2644, %r2641, 4;
	and.b32  	%r2645, %r2644, 268435454;
	add.s32 	%r315, %r2643, %r2645;
	ld.shared.u16 	%rs29, [%r315];
	add.s16 	%rs273, %rs29, 1;
	st.shared.u16 	[%r315], %rs273;
	setp.eq.s32 	%p347, %r276, 2147483647;
	selp.b32 	%r2324, -2147483648, %r276, %p347;
	// begin inline asm
	shr.b32 %r2323, %r2324, %r773;
	// end inline asm
	and.b32  	%r2646, %r2233, %r2323;
	and.b32  	%r2647, %r2646, 31;
	mad.lo.s32 	%r2648, %r2647, 768, %r5;
	shr.u32 	%r2649, %r2646, 4;
	and.b32  	%r2650, %r2649, 268435454;
	add.s32 	%r316, %r2648, %r2650;
	ld.shared.u16 	%rs30, [%r316];
	add.s16 	%rs274, %rs30, 1;
	st.shared.u16 	[%r316], %rs274;
	setp.eq.s32 	%p348, %r277, 2147483647;
	selp.b32 	%r2327, -2147483648, %r277, %p348;
	// begin inline asm
	shr.b32 %r2326, %r2327, %r773;
	// end inline asm
	and.b32  	%r2651, %r2233, %r2326;
	and.b32  	%r2652, %r2651, 31;
	mad.lo.s32 	%r2653, %r2652, 768, %r5;
	shr.u32 	%r2654, %r2651, 4;
	and.b32  	%r2655, %r2654, 268435454;
	add.s32 	%r317, %r2653, %r2655;
	ld.shared.u16 	%rs31, [%r317];
	add.s16 	%rs275, %rs31, 1;
	st.shared.u16 	[%r317], %rs275;
	setp.eq.s32 	%p349, %r278, 2147483647;
	selp.b32 	%r2330, -2147483648, %r278, %p349;
	// begin inline asm
	shr.b32 %r2329, %r2330, %r773;
	// end inline asm
	and.b32  	%r2656, %r2233, %r2329;
	and.b32  	%r2657, %r2656, 31;
	mad.lo.s32 	%r2658, %r2657, 768, %r5;
	shr.u32 	%r2659, %r2656, 4;
	and.b32  	%r2660, %r2659, 268435454;
	add.s32 	%r318, %r2658, %r2660;
	ld.shared.u16 	%rs32, [%r318];
	add.s16 	%rs276, %rs32, 1;
	st.shared.u16 	[%r318], %rs276;
	setp.eq.s32 	%p350, %r279, 2147483647;
	selp.b32 	%r2333, -2147483648, %r279, %p350;
	// begin inline asm
	shr.b32 %r2332, %r2333, %r773;
	// end inline asm
	and.b32  	%r2661, %r2233, %r2332;
	and.b32  	%r2662, %r2661, 31;
	mad.lo.s32 	%r2663, %r2662, 768, %r5;
	shr.u32 	%r2664, %r2661, 4;
	and.b32  	%r2665, %r2664, 268435454;
	add.s32 	%r319, %r2663, %r2665;
	ld.shared.u16 	%rs33, [%r319];
	add.s16 	%rs277, %rs33, 1;
	st.shared.u16 	[%r319], %rs277;
	setp.eq.s32 	%p351, %r280, 2147483647;
	selp.b32 	%r2336, -2147483648, %r280, %p351;
	// begin inline asm
	shr.b32 %r2335, %r2336, %r773;
	// end inline asm
	and.b32  	%r2666, %r2233, %r2335;
	and.b32  	%r2667, %r2666, 31;
	mad.lo.s32 	%r2668, %r2667, 768, %r5;
	shr.u32 	%r2669, %r2666, 4;
	and.b32  	%r2670, %r2669, 268435454;
	add.s32 	%r320, %r2668, %r2670;
	ld.shared.u16 	%rs34, [%r320];
	add.s16 	%rs278, %rs34, 1;
	st.shared.u16 	[%r320], %rs278;
	setp.eq.s32 	%p352, %r281, 2147483647;
	selp.b32 	%r2339, -2147483648, %r281, %p352;
	// begin inline asm
	shr.b32 %r2338, %r2339, %r773;
	// end inline asm
	and.b32  	%r2671, %r2233, %r2338;
	and.b32  	%r2672, %r2671, 31;
	mad.lo.s32 	%r2673, %r2672, 768, %r5;
	shr.u32 	%r2674, %r2671, 4;
	and.b32  	%r2675, %r2674, 268435454;
	add.s32 	%r321, %r2673, %r2675;
	ld.shared.u16 	%rs35, [%r321];
	add.s16 	%rs279, %rs35, 1;
	st.shared.u16 	[%r321], %rs279;
	setp.eq.s32 	%p353, %r282, 2147483647;
	selp.b32 	%r2342, -2147483648, %r282, %p353;
	// begin inline asm
	shr.b32 %r2341, %r2342, %r773;
	// end inline asm
	and.b32  	%r2676, %r2233, %r2341;
	and.b32  	%r2677, %r2676, 31;
	mad.lo.s32 	%r2678, %r2677, 768, %r5;
	shr.u32 	%r2679, %r2676, 4;
	and.b32  	%r2680, %r2679, 268435454;
	add.s32 	%r322, %r2678, %r2680;
	ld.shared.u16 	%rs36, [%r322];
	add.s16 	%rs280, %rs36, 1;
	st.shared.u16 	[%r322], %rs280;
	setp.eq.s32 	%p354, %r283, 2147483647;
	selp.b32 	%r2345, -2147483648, %r283, %p354;
	// begin inline asm
	shr.b32 %r2344, %r2345, %r773;
	// end inline asm
	and.b32  	%r2681, %r2233, %r2344;
	and.b32  	%r2682, %r2681, 31;
	mad.lo.s32 	%r2683, %r2682, 768, %r5;
	shr.u32 	%r2684, %r2681, 4;
	and.b32  	%r2685, %r2684, 268435454;
	add.s32 	%r323, %r2683, %r2685;
	ld.shared.u16 	%rs37, [%r323];
	add.s16 	%rs281, %rs37, 1;
	st.shared.u16 	[%r323], %rs281;
	setp.eq.s32 	%p355, %r284, 2147483647;
	selp.b32 	%r2348, -2147483648, %r284, %p355;
	// begin inline asm
	shr.b32 %r2347, %r2348, %r773;
	// end inline asm
	and.b32  	%r2686, %r2233, %r2347;
	and.b32  	%r2687, %r2686, 31;
	mad.lo.s32 	%r2688, %r2687, 768, %r5;
	shr.u32 	%r2689, %r2686, 4;
	and.b32  	%r2690, %r2689, 268435454;
	add.s32 	%r324, %r2688, %r2690;
	ld.shared.u16 	%rs38, [%r324];
	add.s16 	%rs282, %rs38, 1;
	st.shared.u16 	[%r324], %rs282;
	setp.eq.s32 	%p356, %r285, 2147483647;
	selp.b32 	%r2351, -2147483648, %r285, %p356;
	// begin inline asm
	shr.b32 %r2350, %r2351, %r773;
	// end inline asm
	and.b32  	%r2691, %r2233, %r2350;
	and.b32  	%r2692, %r2691, 31;
	mad.lo.s32 	%r2693, %r2692, 768, %r5;
	shr.u32 	%r2694, %r2691, 4;
	and.b32  	%r2695, %r2694, 268435454;
	add.s32 	%r325, %r2693, %r2695;
	ld.shared.u16 	%rs39, [%r325];
	add.s16 	%rs283, %rs39, 1;
	st.shared.u16 	[%r325], %rs283;
	bar.sync 	0;
	ld.shared.u32 	%r326, [%r2697];
	ld.shared.u32 	%r2698, [%r2697+4];
	ld.shared.u32 	%r2699, [%r2697+8];
	ld.shared.u32 	%r2700, [%r2697+12];
	ld.shared.u32 	%r2701, [%r2697+16];
	ld.shared.u32 	%r2702, [%r2697+20];
	ld.shared.u32 	%r2703, [%r2697+24];
	ld.shared.u32 	%r2704, [%r2697+28];
	ld.shared.u32 	%r2705, [%r2697+32];
	ld.shared.u32 	%r2706, [%r2697+36];
	ld.shared.u32 	%r2707, [%r2697+40];
	ld.shared.u32 	%r2708, [%r2697+44];
	ld.shared.u32 	%r2709, [%r2697+48];
	ld.shared.u32 	%r2710, [%r2697+52];
	ld.shared.u32 	%r2711, [%r2697+56];
	ld.shared.u32 	%r2712, [%r2697+60];
	ld.shared.u32 	%r2713, [%r2697+64];
	ld.shared.u32 	%r2714, [%r2697+68];
	ld.shared.u32 	%r2715, [%r2697+72];
	ld.shared.u32 	%r2716, [%r2697+76];
	ld.shared.u32 	%r2717, [%r2697+80];
	ld.shared.u32 	%r2718, [%r2697+84];
	ld.shared.u32 	%r2719, [%r2697+88];
	ld.shared.u32 	%r2720, [%r2697+92];
	ld.shared.u32 	%r2721, [%r2697+96];
	ld.shared.u32 	%r2722, [%r2697+100];
	ld.shared.u32 	%r2723, [%r2697+104];
	ld.shared.u32 	%r2724, [%r2697+108];
	ld.shared.u32 	%r2725, [%r2697+112];
	ld.shared.u32 	%r2726, [%r2697+116];
	ld.shared.u32 	%r2727, [%r2697+120];
	ld.shared.u32 	%r2728, [%r2697+124];
	ld.shared.u32 	%r2729, [%r2697+128];
	add.s32 	%r327, %r2698, %r326;
	add.s32 	%r328, %r2699, %r327;
	add.s32 	%r329, %r2700, %r328;
	add.s32 	%r330, %r2701, %r329;
	add.s32 	%r331, %r2702, %r330;
	add.s32 	%r332, %r2703, %r331;
	add.s32 	%r333, %r2704, %r332;
	add.s32 	%r334, %r2705, %r333;
	add.s32 	%r335, %r2706, %r334;
	add.s32 	%r336, %r2707, %r335;
	add.s32 	%r337, %r2708, %r336;
	add.s32 	%r338, %r2709, %r337;
	add.s32 	%r339, %r2710, %r338;
	add.s32 	%r340, %r2711, %r339;
	add.s32 	%r341, %r2712, %r340;
	add.s32 	%r342, %r2713, %r341;
	add.s32 	%r343, %r2714, %r342;
	add.s32 	%r344, %r2715, %r343;
	add.s32 	%r345, %r2716, %r344;
	add.s32 	%r346, %r2717, %r345;
	add.s32 	%r347, %r2718, %r346;
	add.s32 	%r348, %r2719, %r347;
	add.s32 	%r349, %r2720, %r348;
	add.s32 	%r350, %r2721, %r349;
	add.s32 	%r351, %r2722, %r350;
	add.s32 	%r352, %r2723, %r351;
	add.s32 	%r353, %r2724, %r352;
	add.s32 	%r354, %r2725, %r353;
	add.s32 	%r355, %r2726, %r354;
	add.s32 	%r356, %r2727, %r355;
	add.s32 	%r357, %r2728, %r356;
	add.s32 	%r2357, %r2729, %r357;
	mov.b32 	%r2355, 1;
	mov.b32 	%r2382, -1;
	// begin inline asm
	{  .reg .u32 r0;  .reg .pred p;  shfl.sync.up.b32 r0|p, %r2357, %r2355, %r2380, %r2382;  @p add.u32 r0, r0, %r2357;  mov.u32 %r2353, r0;}
	// end inline asm
	mov.b32 	%r2361, 2;
	// begin inline asm
	{  .reg .u32 r0;  .reg .pred p;  shfl.sync.up.b32 r0|p, %r2353, %r2361, %r2380, %r2382;  @p add.u32 r0, r0, %r2353;  mov.u32 %r2359, r0;}
	// end inline asm
	mov.b32 	%r2367, 4;
	// begin inline asm
	{  .reg .u32 r0;  .reg .pred p;  shfl.sync.up.b32 r0|p, %r2359, %r2367, %r2380, %r2382;  @p add.u32 r0, r0, %r2359;  mov.u32 %r2365, r0;}
	// end inline asm
	mov.b32 	%r2373, 8;
	// begin inline asm
	{  .reg .u32 r0;  .reg .pred p;  shfl.sync.up.b32 r0|p, %r2365, %r2373, %r2380, %r2382;  @p add.u32 r0, r0, %r2365;  mov.u32 %r2371, r0;}
	// end inline asm
	mov.b32 	%r2379, 16;
	// begin inline asm
	{  .reg .u32 r0;  .reg .pred p;  shfl.sync.up.b32 r0|p, %r2371, %r2379, %r2380, %r2382;  @p add.u32 r0, r0, %r2371;  mov.u32 %r2377, r0;}
	// end inline asm
	@%p278 bra 	$L__BB2_43;
	shr.u32 	%r2730, %r4, 3;
	and.b32  	%r2731, %r2730, 124;
	mov.u32 	%r2732, _ZZN3cub18CUB_300001_SM_10006detail10radix_sort30DeviceSegmentedRadixSortKernelINS1_5radix10policy_hubIfNS0_8NullTypeEiE10Policy1000ELb0ELNS0_9SortOrderE0EfS6_PiSA_iNS1_21identity_decomposer_tEEEvPKT2_PSC_PKT3_PSG_T4_T5_iiiT7_E12temp_storage;
	add.s32 	%r2733, %r2732, %r2731;
	st.shared.u32 	[%r2733+25344], %r2377;
$L__BB2_43:
	sub.s32 	%r2734, %r2377, %r2357;
	setp.ne.s32 	%p357, %r1863, 0;
	setp.gt.u32 	%p358, %r4, 31;
	shr.u32 	%r2735, %r4, 5;
	setp.eq.s32 	%p359, %r2735, 5;
	setp.eq.s32 	%p360, %r2735, 4;
	setp.eq.s32 	%p361, %r2735, 3;
	setp.eq.s32 	%p362, %r2735, 2;
	setp.eq.s32 	%p363, %r2735, 1;
	bar.sync 	0;
	ld.shared.v4.u32 	{%r2736, %r2737, %r2738, %r2739}, [_ZZN3cub18CUB_300001_SM_10006detail10radix_sort30DeviceSegmentedRadixSortKernelINS1_5radix10policy_hubIfNS0_8NullTypeEiE10Policy1000ELb0ELNS0_9SortOrderE0EfS6_PiSA_iNS1_21identity_decomposer_tEEEvPKT2_PSC_PKT3_PSG_T4_T5_iiiT7_E12temp_storage+25344];
	selp.b32 	%r2740, %r2736, %r4756, %p363;
	add.s32 	%r2741, %r2737, %r2736;
	selp.b32 	%r2742, %r2741, %r2740, %p362;
	add.s32 	%r2743, %r2741, %r2738;
	selp.b32 	%r2744, %r2743, %r2742, %p361;
	add.s32 	%r2745, %r2743, %r2739;
	selp.b32 	%r2746, %r2745, %r2744, %p360;
	ld.shared.v2.u32 	{%r2747, %r2748}, [_ZZN3cub18CUB_300001_SM_10006detail10radix_sort30DeviceSegmentedRadixSortKernelINS1_5radix10policy_hubIfNS0_8NullTypeEiE10Policy1000ELb0ELNS0_9SortOrderE0EfS6_PiSA_iNS1_21identity_decomposer_tEEEvPKT2_PSC_PKT3_PSG_T4_T5_iiiT7_E12temp_storage+25360];
	add.s32 	%r2749, %r2745, %r2747;
	selp.b32 	%r4756, %r2749, %r2746, %p359;
	add.s32 	%r361, %r2749, %r2748;
	selp.b32 	%r2750, %r2734, 0, %p357;
	add.s32 	%r2751, %r4756, %r2750;
	selp.b32 	%r4761, %r2751, %r2734, %p358;
	or.pred  	%p364, %p358, %p357;
	@%p364 bra 	$L__BB2_45;
	shl.b32 	%r4761, %r361, 16;
	st.shared.u32 	[_ZZN3cub18CUB_300001_SM_10006detail10radix_sort30DeviceSegmentedRadixSortKernelINS1_5radix10policy_hubIfNS0_8NullTypeEiE10Policy1000ELb0ELNS0_9SortOrderE0EfS6_PiSA_iNS1_21identity_decomposer_tEEEvPKT2_PSC_PKT3_PSG_T4_T5_iiiT7_E12temp_storage+25376], %r4761;
$L__BB2_45:
	setp.eq.s32 	%p365, %r4, 0;
	bar.sync 	0;
	@%p365 bra 	$L__BB2_47;
	ld.shared.u32 	%r2752, [_ZZN3cub18CUB_300001_SM_10006detail10radix_sort30DeviceSegmentedRadixSortKernelINS1_5radix10policy_hubIfNS0_8NullTypeEiE10Policy1000ELb0ELNS0_9SortOrderE0EfS6_PiSA_iNS1_21identity_decomposer_tEEEvPKT2_PSC_PKT3_PSG_T4_T5_iiiT7_E12temp_storage+25376];
	add.s32 	%r4761, %r2752, %r4761;
$L__BB2_47:
	setp.gt.u32 	%p366, %r4, 63;
	add.s32 	%r2753, %r326, %r4761;
	add.s32 	%r2754, %r327, %r4761;
	add.s32 	%r2755, %r328, %r4761;
	add.s32 	%r2756, %r329, %r4761;
	add.s32 	%r2757, %r330, %r4761;
	add.s32 	%r2758, %r331, %r4761;
	add.s32 	%r2759, %r332, %r4761;
	add.s32 	%r2760, %r333, %r4761;
	add.s32 	%r2761, %r334, %r4761;
	add.s32 	%r2762, %r335, %r4761;
	add.s32 	%r2763, %r336, %r4761;
	add.s32 	%r2764, %r337, %r4761;
	add.s32 	%r2765, %r338, %r4761;
	add.s32 	%r2766, %r339, %r4761;
	add.s32 	%r2767, %r340, %r4761;
	add.s32 	%r2768, %r341, %r4761;
	add.s32 	%r2769, %r342, %r4761;
	add.s32 	%r2770, %r343, %r4761;
	add.s32 	%r2771, %r344, %r4761;
	add.s32 	%r2772, %r345, %r4761;
	add.s32 	%r2773, %r346, %r4761;
	add.s32 	%r2774, %r347, %r4761;
	add.s32 	%r2775, %r348, %r4761;
	add.s32 	%r2776, %r349, %r4761;
	add.s32 	%r2777, %r350, %r4761;
	add.s32 	%r2778, %r351, %r4761;
	add.s32 	%r2779, %r352, %r4761;
	add.s32 	%r2780, %r353, %r4761;
	add.s32 	%r2781, %r354, %r4761;
	add.s32 	%r2782, %r355, %r4761;
	add.s32 	%r2783, %r356, %r4761;
	add.s32 	%r2784, %r357, %r4761;
	shl.b32 	%r2785, %r4, 7;
	add.s32 	%r2786, %r5, %r2785;
	st.shared.u32 	[%r2786], %r4761;
	st.shared.u32 	[%r2786+4], %r2753;
	st.shared.u32 	[%r2786+8], %r2754;
	st.shared.u32 	[%r2786+12], %r2755;
	st.shared.u32 	[%r2786+16], %r2756;
	st.shared.u32 	[%r2786+20], %r2757;
	st.shared.u32 	[%r2786+24], %r2758;
	st.shared.u32 	[%r2786+28], %r2759;
	st.shared.u32 	[%r2786+32], %r2760;
	st.shared.u32 	[%r2786+36], %r2761;
	st.shared.u32 	[%r2786+40], %r2762;
	st.shared.u32 	[%r2786+44], %r2763;
	st.shared.u32 	[%r2786+48], %r2764;
	st.shared.u32 	[%r2786+52], %r2765;
	st.shared.u32 	[%r2786+56], %r2766;
	st.shared.u32 	[%r2786+60], %r2767;
	st.shared.u32 	[%r2786+64], %r2768;
	st.shared.u32 	[%r2786+68], %r2769;
	st.shared.u32 	[%r2786+72], %r2770;
	st.shared.u32 	[%r2786+76], %r2771;
	st.shared.u32 	[%r2786+80], %r2772;
	st.shared.u32 	[%r2786+84], %r2773;
	st.shared.u32 	[%r2786+88], %r2774;
	st.shared.u32 	[%r2786+92], %r2775;
	st.shared.u32 	[%r2786+96], %r2776;
	st.shared.u32 	[%r2786+100], %r2777;
	st.shared.u32 	[%r2786+104], %r2778;
	st.shared.u32 	[%r2786+108], %r2779;
	st.shared.u32 	[%r2786+112], %r2780;
	st.shared.u32 	[%r2786+116], %r2781;
	st.shared.u32 	[%r2786+120], %r2782;
	st.shared.u32 	[%r2786+124], %r2783;
	st.shared.u32 	[%r2786+128], %r2784;
	bar.sync 	0;
	cvt.u32.u16 	%r2787, %rs1;
	ld.shared.u16 	%r2788, [%r287];
	add.s32 	%r367, %r2788, %r2787;
	cvt.u32.u16 	%r2789, %rs2;
	ld.shared.u16 	%r2790, [%r288];
	add.s32 	%r368, %r2790, %r2789;
	cvt.u32.u16 	%r2791, %rs3;
	ld.shared.u16 	%r2792, [%r289];
	add.s32 	%r369, %r2792, %r2791;
	cvt.u32.u16 	%r2793, %rs4;
	ld.shared.u16 	%r2794, [%r290];
	add.s32 	%r370, %r2794, %r2793;
	cvt.u32.u16 	%r2795, %rs5;
	ld.shared.u16 	%r2796, [%r291];
	add.s32 	%r371, %r2796, %r2795;
	cvt.u32.u16 	%r2797, %rs6;
	ld.shared.u16 	%r2798, [%r292];
	add.s32 	%r372, %r2798, %r2797;
	cvt.u32.u16 	%r2799, %rs7;
	ld.shared.u16 	%r2800, [%r293];
	add.s32 	%r373, %r2800, %r2799;
	cvt.u32.u16 	%r2801, %rs8;
	ld.shared.u16 	%r2802, [%r294];
	add.s32 	%r374, %r2802, %r2801;
	cvt.u32.u16 	%r2803, %rs9;
	ld.shared.u16 	%r2804, [%r295];
	add.s32 	%r375, %r2804, %r2803;
	cvt.u32.u16 	%r2805, %rs10;
	ld.shared.u16 	%r2806, [%r296];
	add.s32 	%r376, %r2806, %r2805;
	cvt.u32.u16 	%r2807, %rs11;
	ld.shared.u16 	%r2808, [%r297];
	add.s32 	%r377, %r2808, %r2807;
	cvt.u32.u16 	%r2809, %rs12;
	ld.shared.u16 	%r2810, [%r298];
	add.s32 	%r378, %r2810, %r2809;
	cvt.u32.u16 	%r2811, %rs13;
	ld.shared.u16 	%r2812, [%r299];
	add.s32 	%r379, %r2812, %r2811;
	cvt.u32.u16 	%r2813, %rs14;
	ld.shared.u16 	%r2814, [%r300];
	add.s32 	%r380, %r2814, %r2813;
	cvt.u32.u16 	%r2815, %rs15;
	ld.shared.u16 	%r2816, [%r301];
	add.s32 	%r381, %r2816, %r2815;
	cvt.u32.u16 	%r2817, %rs16;
	ld.shared.u16 	%r2818, [%r302];
	add.s32 	%r382, %r2818, %r2817;
	cvt.u32.u16 	%r2819, %rs17;
	ld.shared.u16 	%r2820, [%r303];
	add.s32 	%r383, %r2820, %r2819;
	cvt.u32.u16 	%r2821, %rs18;
	ld.shared.u16 	%r2822, [%r304];
	add.s32 	%r384, %r2822, %r2821;
	cvt.u32.u16 	%r2823, %rs19;
	ld.shared.u16 	%r2824, [%r305];
	add.s32 	%r385, %r2824, %r2823;
	cvt.u32.u16 	%r2825, %rs20;
	ld.shared.u16 	%r2826, [%r306];
	add.s32 	%r386, %r2826, %r2825;
	cvt.u32.u16 	%r2827, %rs21;
	ld.shared.u16 	%r2828, [%r307];
	add.s32 	%r387, %r2828, %r2827;
	cvt.u32.u16 	%r2829, %rs22;
	ld.shared.u16 	%r2830, [%r308];
	add.s32 	%r388, %r2830, %r2829;
	cvt.u32.u16 	%r2831, %rs23;
	ld.shared.u16 	%r2832, [%r309];
	add.s32 	%r389, %r2832, %r2831;
	cvt.u32.u16 	%r2833, %rs24;
	ld.shared.u16 	%r2834, [%r310];
	add.s32 	%r390, %r2834, %r2833;
	cvt.u32.u16 	%r2835, %rs25;
	ld.shared.u16 	%r2836, [%r311];
	add.s32 	%r391, %r2836, %r2835;
	cvt.u32.u16 	%r2837, %rs26;
	ld.shared.u16 	%r2838, [%r312];
	add.s32 	%r392, %r2838, %r2837;
	cvt.u32.u16 	%r2839, %rs27;
	ld.shared.u16 	%r2840, [%r313];
	add.s32 	%r393, %r2840, %r2839;
	cvt.u32.u16 	%r2841, %rs28;
	ld.shared.u16 	%r2842, [%r314];
	add.s32 	%r394, %r2842, %r2841;
	cvt.u32.u16 	%r2843, %rs29;
	ld.shared.u16 	%r2844, [%r315];
	add.s32 	%r395, %r2844, %r2843;
	cvt.u32.u16 	%r2845, %rs30;
	ld.shared.u16 	%r2846, [%r316];
	add.s32 	%r396, %r2846, %r2845;
	cvt.u32.u16 	%r2847, %rs31;
	ld.shared.u16 	%r2848, [%r317];
	add.s32 	%r397, %r2848, %r2847;
	cvt.u32.u16 	%r2849, %rs32;
	ld.shared.u16 	%r2850, [%r318];
	add.s32 	%r398, %r2850, %r2849;
	cvt.u32.u16 	%r2851, %rs33;
	ld.shared.u16 	%r2852, [%r319];
	add.s32 	%r399, %r2852, %r2851;
	cvt.u32.u16 	%r2853, %rs34;
	ld.shared.u16 	%r2854, [%r320];
	add.s32 	%r400, %r2854, %r2853;
	cvt.u32.u16 	%r2855, %rs35;
	ld.shared.u16 	%r2856, [%r321];
	add.s32 	%r401, %r2856, %r2855;
	cvt.u32.u16 	%r2857, %rs36;
	ld.shared.u16 	%r2858, [%r322];
	add.s32 	%r402, %r2858, %r2857;
	cvt.u32.u16 	%r2859, %rs37;
	ld.shared.u16 	%r2860, [%r323];
	add.s32 	%r403, %r2860, %r2859;
	cvt.u32.u16 	%r2861, %rs38;
	ld.shared.u16 	%r2862, [%r324];
	add.s32 	%r404, %r2862, %r2861;
	cvt.u32.u16 	%r2863, %rs39;
	ld.shared.u16 	%r2864, [%r325];
	add.s32 	%r405, %r2864, %r2863;
	@%p366 bra 	$L__BB2_49;
	and.b32  	%r2865, %r4, 31;
	mov.u32 	%r2866, _ZZN3cub18CUB_300001_SM_10006detail10radix_sort30DeviceSegmentedRadixSortKernelINS1_5radix10policy_hubIfNS0_8NullTypeEiE10Policy1000ELb0ELNS0_9SortOrderE0EfS6_PiSA_iNS1_21identity_decomposer_tEEEvPKT2_PSC_PKT3_PSG_T4_T5_iiiT7_E12temp_storage;
	mad.lo.s32 	%r2867, %r2865, 768, %r2866;
	shr.u32 	%r2868, %r4, 4;
	and.b32  	%r2869, %r2868, 62;
	add.s32 	%r2870, %r2867, %r2869;
	ld.shared.u16 	%r4762, [%r2870];
$L__BB2_49:
	setp.gt.u32 	%p367, %r4, 63;
	bar.sync 	0;
	@%p367 bra 	$L__BB2_51;
	st.shared.u32 	[%r5], %r4762;
	mov.b32 	%r4763, 7488;
$L__BB2_51:
	setp.gt.u32 	%p368, %r4, 62;
	bar.sync 	0;
	@%p368 bra 	$L__BB2_53;
	ld.shared.u32 	%r4763, [%r5+4];
$L__BB2_53:
	setp.gt.u32 	%p369, %r4, 63;
	bar.sync 	0;
	@%p369 bra 	$L__BB2_55;
	sub.s32 	%r2872, %r4765, %r4762;
	st.shared.u32 	[%r5+29952], %r2872;
	add.s32 	%r4765, %r4763, %r2872;
$L__BB2_55:
	ld.param.u64 	%rd213, [_ZN3cub18CUB_300001_SM_10006detail10radix_sort30DeviceSegmentedRadixSortKernelINS1_5radix10policy_hubIfNS0_8NullTypeEiE10Policy1000ELb0ELNS0_9SortOrderE0EfS6_PiSA_iNS1_21identity_decomposer_tEEEvPKT2_PSC_PKT3_PSG_T4_T5_iiiT7__param_1];
	bar.sync 	0;
	shl.b32 	%r2990, %r367, 2;
	mov.u32 	%r2991, _ZZN3cub18CUB_300001_SM_10006detail10radix_sort30DeviceSegmentedRadixSortKernelINS1_5radix10policy_hubIfNS0_8NullTypeEiE10Policy1000ELb0ELNS0_9SortOrderE0EfS6_PiSA_iNS1_21identity_decomposer_tEEEvPKT2_PSC_PKT3_PSG_T4_T5_iiiT7_E12temp_storage;
	add.s32 	%r2992, %r2991, %r2990;
	st.shared.u32 	[%r2992], %r247;
	shl.b32 	%r2993, %r368, 2;
	add.s32 	%r2994, %r2991, %r2993;
	st.shared.u32 	[%r2994], %r248;
	shl.b32 	%r2995, %r369, 2;
	add.s32 	%r2996, %r2991, %r2995;
	st.shared.u32 	[%r2996], %r249;
	shl.b32 	%r2997, %r370, 2;
	add.s32 	%r2998, %r2991, %r2997;
	st.shared.u32 	[%r2998], %r250;
	shl.b32 	%r2999, %r371, 2;
	add.s32 	%r3000, %r2991, %r2999;
	st.shared.u32 	[%r3000], %r251;
	shl.b32 	%r3001, %r372, 2;
	add.s32 	%r3002, %r2991, %r3001;
	st.shared.u32 	[%r3002], %r252;
	shl.b32 	%r3003, %r373, 2;
	add.s32 	%r3004, %r2991, %r3003;
	st.shared.u32 	[%r3004], %r253;
	shl.b32 	%r3005, %r374, 2;
	add.s32 	%r3006, %r2991, %r3005;
	st.shared.u32 	[%r3006], %r254;
	shl.b32 	%r3007, %r375, 2;
	add.s32 	%r3008, %r2991, %r3007;
	st.shared.u32 	[%r3008], %r255;
	shl.b32 	%r3009, %r376, 2;
	add.s32 	%r3010, %r2991, %r3009;
	st.shared.u32 	[%r3010], %r256;
	shl.b32 	%r3011, %r377, 2;
	add.s32 	%r3012, %r2991, %r3011;
	st.shared.u32 	[%r3012], %r257;
	shl.b32 	%r3013, %r378, 2;
	add.s32 	%r3014, %r2991, %r3013;
	st.shared.u32 	[%r3014], %r258;
	shl.b32 	%r3015, %r379, 2;
	add.s32 	%r3016, %r2991, %r3015;
	st.shared.u32 	[%r3016], %r259;
	shl.b32 	%r3017, %r380, 2;
	add.s32 	%r3018, %r2991, %r3017;
	st.shared.u32 	[%r3018], %r260;
	shl.b32 	%r3019, %r381, 2;
	add.s32 	%r3020, %r2991, %r3019;
	st.shared.u32 	[%r3020], %r261;
	shl.b32 	%r3021, %r382, 2;
	add.s32 	%r3022, %r2991, %r3021;
	st.shared.u32 	[%r3022], %r262;
	shl.b32 	%r3023, %r383, 2;
	add.s32 	%r3024, %r2991, %r3023;
	st.shared.u32 	[%r3024], %r263;
	shl.b32 	%r3025, %r384, 2;
	add.s32 	%r3026, %r2991, %r3025;
	st.shared.u32 	[%r3026], %r264;
	shl.b32 	%r3027, %r385, 2;
	add.s32 	%r3028, %r2991, %r3027;
	st.shared.u32 	[%r3028], %r265;
	shl.b32 	%r3029, %r386, 2;
	add.s32 	%r3030, %r2991, %r3029;
	st.shared.u32 	[%r3030], %r266;
	shl.b32 	%r3031, %r387, 2;
	add.s32 	%r3032, %r2991, %r3031;
	st.shared.u32 	[%r3032], %r267;
	shl.b32 	%r3033, %r388, 2;
	add.s32 	%r3034, %r2991, %r3033;
	st.shared.u32 	[%r3034], %r268;
	shl.b32 	%r3035, %r389, 2;
	add.s32 	%r3036, %r2991, %r3035;
	st.shared.u32 	[%r3036], %r269;
	shl.b32 	%r3037, %r390, 2;
	add.s32 	%r3038, %r2991, %r3037;
	st.shared.u32 	[%r3038], %r270;
	shl.b32 	%r3039, %r391, 2;
	add.s32 	%r3040, %r2991, %r3039;
	st.shared.u32 	[%r3040], %r271;
	shl.b32 	%r3041, %r392, 2;
	add.s32 	%r3042, %r2991, %r3041;
	st.shared.u32 	[%r3042], %r272;
	shl.b32 	%r3043, %r393, 2;
	add.s32 	%r3044, %r2991, %r3043;
	st.shared.u32 	[%r3044], %r273;
	shl.b32 	%r3045, %r394, 2;
	add.s32 	%r3046, %r2991, %r3045;
	st.shared.u32 	[%r3046], %r274;
	shl.b32 	%r3047, %r395, 2;
	add.s32 	%r3048, %r2991, %r3047;
	st.shared.u32 	[%r3048], %r275;
	shl.b32 	%r3049, %r396, 2;
	add.s32 	%r3050, %r2991, %r3049;
	st.shared.u32 	[%r3050], %r276;
	shl.b32 	%r3051, %r397, 2;
	add.s32 	%r3052, %r2991, %r3051;
	st.shared.u32 	[%r3052], %r277;
	shl.b32 	%r3053, %r398, 2;
	add.s32 	%r3054, %r2991, %r3053;
	st.shared.u32 	[%r3054], %r278;
	shl.b32 	%r3055, %r399, 2;
	add.s32 	%r3056, %r2991, %r3055;
	st.shared.u32 	[%r3056], %r279;
	shl.b32 	%r3057, %r400, 2;
	add.s32 	%r3058, %r2991, %r3057;
	st.shared.u32 	[%r3058], %r280;
	shl.b32 	%r3059, %r401, 2;
	add.s32 	%r3060, %r2991, %r3059;
	st.shared.u32 	[%r3060], %r281;
	shl.b32 	%r3061, %r402, 2;
	add.s32 	%r3062, %r2991, %r3061;
	st.shared.u32 	[%r3062], %r282;
	shl.b32 	%r3063, %r403, 2;
	add.s32 	%r3064, %r2991, %r3063;
	st.shared.u32 	[%r3064], %r283;
	shl.b32 	%r3065, %r404, 2;
	add.s32 	%r3066, %r2991, %r3065;
	st.shared.u32 	[%r3066], %r284;
	shl.b32 	%r3067, %r405, 2;
	add.s32 	%r3068, %r2991, %r3067;
	st.shared.u32 	[%r3068], %r285;
	bar.sync 	0;
	ld.shared.u32 	%r3069, [%r5];
	setp.eq.s32 	%p370, %r3069, 2147483647;
	selp.b32 	%r2874, -2147483648, %r3069, %p370;
	// begin inline asm
	shr.b32 %r2873, %r2874, %r773;
	// end inline asm
	and.b32  	%r3070, %r2233, %r2873;
	shl.b32 	%r3071, %r3070, 2;
	add.s32 	%r3072, %r2991, 29952;
	add.s32 	%r3073, %r3072, %r3071;
	ld.shared.u32 	%r3074, [%r3073];
	setp.gt.s32 	%p371, %r3069, -1;
	selp.b32 	%r3075, -1, -2147483648, %p371;
	xor.b32  	%r3076, %r3075, %r3069;
	add.s32 	%r3077, %r4, %r3074;
	cvta.to.global.u64 	%rd49, %rd213;
	mul.wide.u32 	%rd50, %r3077, 4;
	add.s64 	%rd51, %rd49, %rd50;
	st.global.u32 	[%rd51], %r3076;
	ld.shared.u32 	%r3078, [%r5+768];
	setp.eq.s32 	%p372, %r3078, 2147483647;
	selp.b32 	%r2877, -2147483648, %r3078, %p372;
	// begin inline asm
	shr.b32 %r2876, %r2877, %r773;
	// end inline asm
	and.b32  	%r3079, %r2233, %r2876;
	shl.b32 	%r3080, %r3079, 2;
	add.s32 	%r3081, %r3072, %r3080;
	ld.shared.u32 	%r3082, [%r3081];
	setp.gt.s32 	%p373, %r3078, -1;
	selp.b32 	%r3083, -1, -2147483648, %p373;
	xor.b32  	%r3084, %r3083, %r3078;
	add.s32 	%r3085, %r4, %r3082;
	add.s32 	%r3086, %r3085, 192;
	mul.wide.u32 	%rd52, %r3086, 4;
	add.s64 	%rd53, %rd49, %rd52;
	st.global.u32 	[%rd53], %r3084;
	ld.shared.u32 	%r3087, [%r5+1536];
	setp.eq.s32 	%p374, %r3087, 2147483647;
	selp.b32 	%r2880, -2147483648, %r3087, %p374;
	// begin inline asm
	shr.b32 %r2879, %r2880, %r773;
	// end inline asm
	and.b32  	%r3088, %r2233, %r2879;
	shl.b32 	%r3089, %r3088, 2;
	add.s32 	%r3090, %r3072, %r3089;
	ld.shared.u32 	%r3091, [%r3090];
	setp.gt.s32 	%p375, %r3087, -1;
	selp.b32 	%r3092, -1, -2147483648, %p375;
	xor.b32  	%r3093, %r3092, %r3087;
	add.s32 	%r3094, %r4, %r3091;
	add.s32 	%r3095, %r3094, 384;
	mul.wide.u32 	%rd54, %r3095, 4;
	add.s64 	%rd55, %rd49, %rd54;
	st.global.u32 	[%rd55], %r3093;
	ld.shared.u32 	%r3096, [%r5+2304];
	setp.eq.s32 	%p376, %r3096, 2147483647;
	selp.b32 	%r2883, -2147483648, %r3096, %p376;
	// begin inline asm
	shr.b32 %r2882, %r2883, %r773;
	// end inline asm
	and.b32  	%r3097, %r2233, %r2882;
	shl.b32 	%r3098, %r3097, 2;
	add.s32 	%r3099, %r3072, %r3098;
	ld.shared.u32 	%r3100, [%r3099];
	setp.gt.s32 	%p377, %r3096, -1;
	selp.b32 	%r3101, -1, -2147483648, %p377;
	xor.b32  	%r3102, %r3101, %r3096;
	add.s32 	%r3103, %r4, %r3100;
	add.s32 	%r3104, %r3103, 576;
	mul.wide.u32 	%rd56, %r3104, 4;
	add.s64 	%rd57, %rd49, %rd56;
	st.global.u32 	[%rd57], %r3102;
	ld.shared.u32 	%r3105, [%r5+3072];
	setp.eq.s32 	%p378, %r3105, 2147483647;
	selp.b32 	%r2886, -2147483648, %r3105, %p378;
	// begin inline asm
	shr.b32 %r2885, %r2886, %r773;
	// end inline asm
	and.b32  	%r3106, %r2233, %r2885;
	shl.b32 	%r3107, %r3106, 2;
	add.s32 	%r3108, %r3072, %r3107;
	ld.shared.u32 	%r3109, [%r3108];
	setp.gt.s32 	%p379, %r3105, -1;
	selp.b32 	%r3110, -1, -2147483648, %p379;
	xor.b32  	%r3111, %r3110, %r3105;
	add.s32 	%r3112, %r4, %r3109;
	add.s32 	%r3113, %r3112, 768;
	mul.wide.u32 	%rd58, %r3113, 4;
	add.s64 	%rd59, %rd49, %rd58;
	st.global.u32 	[%rd59], %r3111;
	ld.shared.u32 	%r3114, [%r5+3840];
	setp.eq.s32 	%p380, %r3114, 2147483647;
	selp.b32 	%r2889, -2147483648, %r3114, %p380;
	// begin inline asm
	shr.b32 %r2888, %r2889, %r773;
	// end inline asm
	and.b32  	%r3115, %r2233, %r2888;
	shl.b32 	%r3116, %r3115, 2;
	add.s32 	%r3117, %r3072, %r3116;
	ld.shared.u32 	%r3118, [%r3117];
	setp.gt.s32 	%p381, %r3114, -1;
	selp.b32 	%r3119, -1, -2147483648, %p381;
	xor.b32  	%r3120, %r3119, %r3114;
	add.s32 	%r3121, %r4, %r3118;
	add.s32 	%r3122, %r3121, 960;
	mul.wide.u32 	%rd60, %r3122, 4;
	add.s64 	%rd61, %rd49, %rd60;
	st.global.u32 	[%rd61], %r3120;
	ld.shared.u32 	%r3123, [%r5+4608];
	setp.eq.s32 	%p382, %r3123, 2147483647;
	selp.b32 	%r2892, -2147483648, %r3123, %p382;
	// begin inline asm
	shr.b32 %r2891, %r2892, %r773;
	// end inline asm
	and.b32  	%r3124, %r2233, %r2891;
	shl.b32 	%r3125, %r3124, 2;
	add.s32 	%r3126, %r3072, %r3125;
	ld.shared.u32 	%r3127, [%r3126];
	setp.gt.s32 	%p383, %r3123, -1;
	selp.b32 	%r3128, -1, -2147483648, %p383;
	xor.b32  	%r3129, %r3128, %r3123;
	add.s32 	%r3130, %r4, %r3127;
	add.s32 	%r3131, %r3130, 1152;
	mul.wide.u32 	%rd62, %r3131, 4;
	add.s64 	%rd63, %rd49, %rd62;
	st.global.u32 	[%rd63], %r3129;
	ld.shared.u32 	%r3132, [%r5+5376];
	setp.eq.s32 	%p384, %r3132, 2147483647;
	selp.b32 	%r2895, -2147483648, %r3132, %p384;
	// begin inline asm
	shr.b32 %r2894, %r2895, %r773;
	// end inline asm
	and.b32  	%r3133, %r2233, %r2894;
	shl.b32 	%r3134, %r3133, 2;
	add.s32 	%r3135, %r3072, %r3134;
	ld.shared.u32 	%r3136, [%r3135];
	setp.gt.s32 	%p385, %r3132, -1;
	selp.b32 	%r3137, -1, -2147483648, %p385;
	xor.b32  	%r3138, %r3137, %r3132;
	add.s32 	%r3139, %r4, %r3136;
	add.s32 	%r3140, %r3139, 1344;
	mul.wide.u32 	%rd64, %r3140, 4;
	add.s64 	%rd65, %rd49, %rd64;
	st.global.u32 	[%rd65], %r3138;
	ld.shared.u32 	%r3141, [%r5+6144];
	setp.eq.s32 	%p386, %r3141, 2147483647;
	selp.b32 	%r2898, -2147483648, %r3141, %p386;
	// begin inline asm
	shr.b32 %r2897, %r2898, %r773;
	// end inline asm
	and.b32  	%r3142, %r2233, %r2897;
	shl.b32 	%r3143, %r3142, 2;
	add.s32 	%r3144, %r3072, %r3143;
	ld.shared.u32 	%r3145, [%r3144];
	setp.gt.s32 	%p387, %r3141, -1;
	selp.b32 	%r3146, -1, -2147483648, %p387;
	xor.b32  	%r3147, %r3146, %r3141;
	add.s32 	%r3148, %r4, %r3145;
	add.s32 	%r3149, %r3148, 1536;
	mul.wide.u32 	%rd66, %r3149, 4;
	add.s64 	%rd67, %rd49, %rd66;
	st.global.u32 	[%rd67], %r3147;
	ld.shared.u32 	%r3150, [%r5+6912];
	setp.eq.s32 	%p388, %r3150, 2147483647;
	selp.b32 	%r2901, -2147483648, %r3150, %p388;
	// begin inline asm
	shr.b32 %r2900, %r2901, %r773;
	// end inline asm
	and.b32  	%r3151, %r2233, %r2900;
	shl.b32 	%r3152, %r3151, 2;
	add.s32 	%r3153, %r3072, %r3152;
	ld.shared.u32 	%r3154, [%r3153];
	setp.gt.s32 	%p389, %r3150, -1;
	selp.b32 	%r3155, -1, -2147483648, %p389;
	xor.b32  	%r3156, %r3155, %r3150;
	add.s32 	%r3157, %r4, %r3154;
	add.s32 	%r3158, %r3157, 1728;
	mul.wide.u32 	%rd68, %r3158, 4;
	add.s64 	%rd69, %rd49, %rd68;
	st.global.u32 	[%rd69], %r3156;
	ld.shared.u32 	%r3159, [%r5+7680];
	setp.eq.s32 	%p390, %r3159, 2147483647;
	selp.b32 	%r2904, -2147483648, %r3159, %p390;
	// begin inline asm
	shr.b32 %r2903, %r2904, %r773;
	// end inline asm
	and.b32  	%r3160, %r2233, %r2903;
	shl.b32 	%r3161, %r3160, 2;
	add.s32 	%r3162, %r3072, %r3161;
	ld.shared.u32 	%r3163, [%r3162];
	setp.gt.s32 	%p391, %r3159, -1;
	selp.b32 	%r3164, -1, -2147483648, %p391;
	xor.b32  	%r3165, %r3164, %r3159;
	add.s32 	%r3166, %r4, %r3163;
	add.s32 	%r3167, %r3166, 1920;
	mul.wide.u32 	%rd70, %r3167, 4;
	add.s64 	%rd71, %rd49, %rd70;
	st.global.u32 	[%rd71], %r3165;
	ld.shared.u32 	%r3168, [%r5+8448];
	setp.eq.s32 	%p392, %r3168, 2147483647;
	selp.b32 	%r2907, -2147483648, %r3168, %p392;
	// begin inline asm
	shr.b32 %r2906, %r2907, %r773;
	// end inline asm
	and.b32  	%r3169, %r2233, %r2906;
	shl.b32 	%r3170, %r3169, 2;
	add.s32 	%r3171, %r3072, %r3170;
	ld.shared.u32 	%r3172, [%r3171];
	setp.gt.s32 	%p393, %r3168, -1;
	selp.b32 	%r3173, -1, -2147483648, %p393;
	xor.b32  	%r3174, %r3173, %r3168;
	add.s32 	%r3175, %r4, %r3172;
	add.s32 	%r3176, %r3175, 2112;
	mul.wide.u32 	%rd72, %r3176, 4;
	add.s64 	%rd73, %rd49, %rd72;
	st.global.u32 	[%rd73], %r3174;
	ld.shared.u32 	%r3177, [%r5+9216];
	setp.eq.s32 	%p394, %r3177, 2147483647;
	selp.b32 	%r2910, -2147483648, %r3177, %p394;
	// begin inline asm
	shr.b32 %r2909, %r2910, %r773;
	// end inline asm
	and.b32  	%r3178, %r2233, %r2909;
	shl.b32 	%r3179, %r3178, 2;
	add.s32 	%r3180, %r3072, %r3179;
	ld.shared.u32 	%r3181, [%r3180];
	setp.gt.s32 	%p395, %r3177, -1;
	selp.b32 	%r3182, -1, -2147483648, %p395;
	xor.b32  	%r3183, %r3182, %r3177;
	add.s32 	%r3184, %r4, %r3181;
	add.s32 	%r3185, %r3184, 2304;
	mul.wide.u32 	%rd74, %r3185, 4;
	add.s64 	%rd75, %rd49, %rd74;
	st.global.u32 	[%rd75], %r3183;
	ld.shared.u32 	%r3186, [%r5+9984];
	setp.eq.s32 	%p396, %r3186, 2147483647;
	selp.b32 	%r2913, -2147483648, %r3186, %p396;
	// begin inline asm
	shr.b32 %r2912, %r2913, %r773;
	// end inline asm
	and.b32  	%r3187, %r2233, %r2912;
	shl.b32 	%r3188, %r3187, 2;
	add.s32 	%r3189, %r3072, %r3188;
	ld.shared.u32 	%r3190, [%r3189];
	setp.gt.s32 	%p397, %r3186, -1;
	selp.b32 	%r3191, -1, -2147483648, %p397;
	xor.b32  	%r3192, %r3191, %r3186;
	add.s32 	%r3193, %r4, %r3190;
	add.s32 	%r3194, %r3193, 2496;
	mul.wide.u32 	%rd76, %r3194, 4;
	add.s64 	%rd77, %rd49, %rd76;
	st.global.u32 	[%rd77], %r3192;
	ld.shared.u32 	%r3195, [%r5+10752];
	setp.eq.s32 	%p398, %r3195, 2147483647;
	selp.b32 	%r2916, -2147483648, %r3195, %p398;
	// begin inline asm
	shr.b32 %r2915, %r2916, %r773;
	// end inline asm
	and.b32  	%r3196, %r2233, %r2915;
	shl.b32 	%r3197, %r3196, 2;
	add.s32 	%r3198, %r3072, %r3197;
	ld.shared.u32 	%r3199, [%r3198];
	setp.gt.s32 	%p399, %r3195, -1;
	selp.b32 	%r3200, -1, -2147483648, %p399;
	xor.b32  	%r3201, %r3200, %r3195;
	add.s32 	%r3202, %r4, %r3199;
	add.s32 	%r3203, %r3202, 2688;
	mul.wide.u32 	%rd78, %r3203, 4;
	add.s64 	%rd79, %rd49, %rd78;
	st.global.u32 	[%rd79], %r3201;
	ld.shared.u32 	%r3204, [%r5+11520];
	setp.eq.s32 	%p400, %r3204, 2147483647;
	selp.b32 	%r2919, -2147483648, %r3204, %p400;
	// begin inline asm
	shr.b32 %r2918, %r2919, %r773;
	// end inline asm
	and.b32  	%r3205, %r2233, %r2918;
	shl.b32 	%r3206, %r3205, 2;
	add.s32 	%r3207, %r3072, %r3206;
	ld.shared.u32 	%r3208, [%r3207];
	setp.gt.s32 	%p401, %r3204, -1;
	selp.b32 	%r3209, -1, -2147483648, %p401;
	xor.b32  	%r3210, %r3209, %r3204;
	add.s32 	%r3211, %r4, %r3208;
	add.s32 	%r3212, %r3211, 2880;
	mul.wide.u32 	%rd80, %r3212, 4;
	add.s64 	%rd81, %rd49, %rd80;
	st.global.u32 	[%rd81], %r3210;
	ld.shared.u32 	%r3213, [%r5+12288];
	setp.eq.s32 	%p402, %r3213, 2147483647;
	selp.b32 	%r2922, -2147483648, %r3213, %p402;
	// begin inline asm
	shr.b32 %r2921, %r2922, %r773;
	// end inline asm
	and.b32  	%r3214, %r2233, %r2921;
	shl.b32 	%r3215, %r3214, 2;
	add.s32 	%r3216, %r3072, %r3215;
	ld.shared.u32 	%r3217, [%r3216];
	setp.gt.s32 	%p403, %r3213, -1;
	selp.b32 	%r3218, -1, -2147483648, %p403;
	xor.b32  	%r3219, %r3218, %r3213;
	add.s32 	%r3220, %r4, %r3217;
	add.s32 	%r3221, %r3220, 3072;
	mul.wide.u32 	%rd82, %r3221, 4;
	add.s64 	%rd83, %rd49, %rd82;
	st.global.u32 	[%rd83], %r3219;
	ld.shared.u32 	%r3222, [%r5+13056];
	setp.eq.s32 	%p404, %r3222, 2147483647;
	selp.b32 	%r2925, -2147483648, %r3222, %p404;
	// begin inline asm
	shr.b32 %r2924, %r2925, %r773;
	// end inline asm
	and.b32  	%r3223, %r2233, %r2924;
	shl.b32 	%r3224, %r3223, 2;
	add.s32 	%r3225, %r3072, %r3224;
	ld.shared.u32 	%r3226, [%r3225];
	setp.gt.s32 	%p405, %r3222, -1;
	selp.b32 	%r3227, -1, -2147483648, %p405;
	xor.b32  	%r3228, %r3227, %r3222;
	add.s32 	%r3229, %r4, %r3226;
	add.s32 	%r3230, %r3229, 3264;
	mul.wide.u32 	%rd84, %r3230, 4;
	add.s64 	%rd85, %rd49, %rd84;
	st.global.u32 	[%rd85], %r3228;
	ld.shared.u32 	%r3231, [%r5+13824];
	setp.eq.s32 	%p406, %r3231, 2147483647;
	selp.b32 	%r2928, -2147483648, %r3231, %p406;
	// begin inline asm
	shr.b32 %r2927, %r2928, %r773;
	// end inline asm
	and.b32  	%r3232, %r2233, %r2927;
	shl.b32 	%r3233, %r3232, 2;
	add.s32 	%r3234, %r3072, %r3233;
	ld.shared.u32 	%r3235, [%r3234];
	setp.gt.s32 	%p407, %r3231, -1;
	selp.b32 	%r3236, -1, -2147483648, %p407;
	xor.b32  	%r3237, %r3236, %r3231;
	add.s32 	%r3238, %r4, %r3235;
	add.s32 	%r3239, %r3238, 3456;
	mul.wide.u32 	%rd86, %r3239, 4;
	add.s64 	%rd87, %rd49, %rd86;
	st.global.u32 	[%rd87], %r3237;
	ld.shared.u32 	%r3240, [%r5+14592];
	setp.eq.s32 	%p408, %r3240, 2147483647;
	selp.b32 	%r2931, -2147483648, %r3240, %p408;
	// begin inline asm
	shr.b32 %r2930, %r2931, %r773;
	// end inline asm
	and.b32  	%r3241, %r2233, %r2930;
	shl.b32 	%r3242, %r3241, 2;
	add.s32 	%r3243, %r3072, %r3242;
	ld.shared.u32 	%r3244, [%r3243];
	setp.gt.s32 	%p409, %r3240, -1;
	selp.b32 	%r3245, -1, -2147483648, %p409;
	xor.b32  	%r3246, %r3245, %r3240;
	add.s32 	%r3247, %r4, %r3244;
	add.s32 	%r3248, %r3247, 3648;
	mul.wide.u32 	%rd88, %r3248, 4;
	add.s64 	%rd89, %rd49, %rd88;
	st.global.u32 	[%rd89], %r3246;
	ld.shared.u32 	%r3249, [%r5+15360];
	setp.eq.s32 	%p410, %r3249, 2147483647;
	selp.b32 	%r2934, -2147483648, %r3249, %p410;
	// begin inline asm
	shr.b32 %r2933, %r2934, %r773;
	// end inline asm
	and.b32  	%r3250, %r2233, %r2933;
	shl.b32 	%r3251, %r3250, 2;
	add.s32 	%r3252, %r3072, %r3251;
	ld.shared.u32 	%r3253, [%r3252];
	setp.gt.s32 	%p411, %r3249, -1;
	selp.b32 	%r3254, -1, -2147483648, %p411;
	xor.b32  	%r3255, %r3254, %r3249;
	add.s32 	%r3256, %r4, %r3253;
	add.s32 	%r3257, %r3256, 3840;
	mul.wide.u32 	%rd90, %r3257, 4;
	add.s64 	%rd91, %rd49, %rd90;
	st.global.u32 	[%rd91], %r3255;
	ld.shared.u32 	%r3258, [%r5+16128];
	setp.eq.s32 	%p412, %r3258, 2147483647;
	selp.b32 	%r2937, -2147483648, %r3258, %p412;
	// begin inline asm
	shr.b32 %r2936, %r2937, %r773;
	// end inline asm
	and.b32  	%r3259, %r2233, %r2936;
	shl.b32 	%r3260, %r3259, 2;
	add.s32 	%r3261, %r3072, %r3260;
	ld.shared.u32 	%r3262, [%r3261];
	setp.gt.s32 	%p413, %r3258, -1;
	selp.b32 	%r3263, -1, -2147483648, %p413;
	xor.b32  	%r3264, %r3263, %r3258;
	add.s32 	%r3265, %r4, %r3262;
	add.s32 	%r3266, %r3265, 4032;
	mul.wide.u32 	%rd92, %r3266, 4;
	add.s64 	%rd93, %rd49, %rd92;
	st.global.u32 	[%rd93], %r3264;
	ld.shared.u32 	%r3267, [%r5+16896];
	setp.eq.s32 	%p414, %r3267, 2147483647;
	selp.b32 	%r2940, -2147483648, %r3267, %p414;
	// begin inline asm
	shr.b32 %r2939, %r2940, %r773;
	// end inline asm
	and.b32  	%r3268, %r2233, %r2939;
	shl.b32 	%r3269, %r3268, 2;
	add.s32 	%r3270, %r3072, %r3269;
	ld.shared.u32 	%r3271, [%r3270];
	setp.gt.s32 	%p415, %r3267, -1;
	selp.b32 	%r3272, -1, -2147483648, %p415;
	xor.b32  	%r3273, %r3272, %r3267;
	add.s32 	%r3274, %r4, %r3271;
	add.s32 	%r3275, %r3274, 4224;
	mul.wide.u32 	%rd94, %r3275, 4;
	add.s64 	%rd95, %rd49, %rd94;
	st.global.u32 	[%rd95], %r3273;
	ld.shared.u32 	%r3276, [%r5+17664];
	setp.eq.s32 	%p416, %r3276, 2147483647;
	selp.b32 	%r2943, -2147483648, %r3276, %p416;
	// begin inline asm
	shr.b32 %r2942, %r2943, %r773;
	// end inline asm
	and.b32  	%r3277, %r2233, %r2942;
	shl.b32 	%r3278, %r3277, 2;
	add.s32 	%r3279, %r3072, %r3278;
	ld.shared.u32 	%r3280, [%r3279];
	setp.gt.s32 	%p417, %r3276, -1;
	selp.b32 	%r3281, -1, -2147483648, %p417;
	xor.b32  	%r3282, %r3281, %r3276;
	add.s32 	%r3283, %r4, %r3280;
	add.s32 	%r3284, %r3283, 4416;
	mul.wide.u32 	%rd96, %r3284, 4;
	add.s64 	%rd97, %rd49, %rd96;
	st.global.u32 	[%rd97], %r3282;
	ld.shared.u32 	%r3285, [%r5+18432];
	setp.eq.s32 	%p418, %r3285, 2147483647;
	selp.b32 	%r2946, -2147483648, %r3285, %p418;
	// begin inline asm
	shr.b32 %r2945, %r2946, %r773;
	// end inline asm
	and.b32  	%r3286, %r2233, %r2945;
	shl.b32 	%r3287, %r3286, 2;
	add.s32 	%r3288, %r3072, %r3287;
	ld.shared.u32 	%r3289, [%r3288];
	setp.gt.s32 	%p419, %r3285, -1;
	selp.b32 	%r3290, -1, -2147483648, %p419;
	xor.b32  	%r3291, %r3290, %r3285;
	add.s32 	%r3292, %r4, %r3289;
	add.s32 	%r3293, %r3292, 4608;
	mul.wide.u32 	%rd98, %r3293, 4;
	add.s64 	%rd99, %rd49, %rd98;
	st.global.u32 	[%rd99], %r3291;
	ld.shared.u32 	%r3294, [%r5+19200];
	setp.eq.s32 	%p420, %r3294, 2147483647;
	selp.b32 	%r2949, -2147483648, %r3294, %p420;
	// begin inline asm
	shr.b32 %r2948, %r2949, %r773;
	// end inline asm
	and.b32  	%r3295, %r2233, %r2948;
	shl.b32 	%r3296, %r3295, 2;
	add.s32 	%r3297, %r3072, %r3296;
	ld.shared.u32 	%r3298, [%r3297];
	setp.gt.s32 	%p421, %r3294, -1;
	selp.b32 	%r3299, -1, -2147483648, %p421;
	xor.b32  	%r3300, %r3299, %r3294;
	add.s32 	%r3301, %r4, %r3298;
	add.s32 	%r3302, %r3301, 4800;
	mul.wide.u32 	%rd100, %r3302, 4;
	add.s64 	%rd101, %rd49, %rd100;
	st.global.u32 	[%rd101], %r3300;
	ld.shared.u32 	%r3303, [%r5+19968];
	setp.eq.s32 	%p422, %r3303, 2147483647;
	selp.b32 	%r2952, -2147483648, %r3303, %p422;
	// begin inline asm
	shr.b32 %r2951, %r2952, %r773;
	// end inline asm
	and.b32  	%r3304, %r2233, %r2951;
	shl.b32 	%r3305, %r3304, 2;
	add.s32 	%r3306, %r3072, %r3305;
	ld.shared.u32 	%r3307, [%r3306];
	setp.gt.s32 	%p423, %r3303, -1;
	selp.b32 	%r3308, -1, -2147483648, %p423;
	xor.b32  	%r3309, %r3308, %r3303;
	add.s32 	%r3310, %r4, %r3307;
	add.s32 	%r3311, %r3310, 4992;
	mul.wide.u32 	%rd102, %r3311, 4;
	add.s64 	%rd103, %rd49, %rd102;
	st.global.u32 	[%rd103], %r3309;
	ld.shared.u32 	%r3312, [%r5+20736];
	setp.eq.s32 	%p424, %r3312, 2147483647;
	selp.b32 	%r2955, -2147483648, %r3312, %p424;
	// begin inline asm
	shr.b32 %r2954, %r2955, %r773;
	// end inline asm
	and.b32  	%r3313, %r2233, %r2954;
	shl.b32 	%r3314, %r3313, 2;
	add.s32 	%r3315, %r3072, %r3314;
	ld.shared.u32 	%r3316, [%r3315];
	setp.gt.s32 	%p425, %r3312, -1;
	selp.b32 	%r3317, -1, -2147483648, %p425;
	xor.b32  	%r3318, %r3317, %r3312;
	add.s32 	%r3319, %r4, %r3316;
	add.s32 	%r3320, %r3319, 5184;
	mul.wide.u32 	%rd104, %r3320, 4;
	add.s64 	%rd105, %rd49, %rd104;
	st.global.u32 	[%rd105], %r3318;
	ld.shared.u32 	%r3321, [%r5+21504];
	setp.eq.s32 	%p426, %r3321, 2147483647;
	selp.b32 	%r2958, -2147483648, %r3321, %p426;
	// begin inline asm
	shr.b32 %r2957, %r2958, %r773;
	// end inline asm
	and.b32  	%r3322, %r2233, %r2957;
	shl.b32 	%r3323, %r3322, 2;
	add.s32 	%r3324, %r3072, %r3323;
	ld.shared.u32 	%r3325, [%r3324];
	setp.gt.s32 	%p427, %r3321, -1;
	selp.b32 	%r3326, -1, -2147483648, %p427;
	xor.b32  	%r3327, %r3326, %r3321;
	add.s32 	%r3328, %r4, %r3325;
	add.s32 	%r3329, %r3328, 5376;
	mul.wide.u32 	%rd106, %r3329, 4;
	add.s64 	%rd107, %rd49, %rd106;
	st.global.u32 	[%rd107], %r3327;
	ld.shared.u32 	%r3330, [%r5+22272];
	setp.eq.s32 	%p428, %r3330, 2147483647;
	selp.b32 	%r2961, -2147483648, %r3330, %p428;
	// begin inline asm
	shr.b32 %r2960, %r2961, %r773;
	// end inline asm
	and.b32  	%r3331, %r2233, %r2960;
	shl.b32 	%r3332, %r3331, 2;
	add.s32 	%r3333, %r3072, %r3332;
	ld.shared.u32 	%r3334, [%r3333];
	setp.gt.s32 	%p429, %r3330, -1;
	selp.b32 	%r3335, -1, -2147483648, %p429;
	xor.b32  	%r3336, %r3335, %r3330;
	add.s32 	%r3337, %r4, %r3334;
	add.s32 	%r3338, %r3337, 5568;
	mul.wide.u32 	%rd108, %r3338, 4;
	add.s64 	%rd109, %rd49, %rd108;
	st.global.u32 	[%rd109], %r3336;
	ld.shared.u32 	%r3339, [%r5+23040];
	setp.eq.s32 	%p430, %r3339, 2147483647;
	selp.b32 	%r2964, -2147483648, %r3339, %p430;
	// begin inline asm
	shr.b32 %r2963, %r2964, %r773;
	// end inline asm
	and.b32  	%r3340, %r2233, %r2963;
	shl.b32 	%r3341, %r3340, 2;
	add.s32 	%r3342, %r3072, %r3341;
	ld.shared.u32 	%r3343, [%r3342];
	setp.gt.s32 	%p431, %r3339, -1;
	selp.b32 	%r3344, -1, -2147483648, %p431;
	xor.b32  	%r3345, %r3344, %r3339;
	add.s32 	%r3346, %r4, %r3343;
	add.s32 	%r3347, %r3346, 5760;
	mul.wide.u32 	%rd110, %r3347, 4;
	add.s64 	%rd111, %rd49, %rd110;
	st.global.u32 	[%rd111], %r3345;
	ld.shared.u32 	%r3348, [%r5+23808];
	setp.eq.s32 	%p432, %r3348, 2147483647;
	selp.b32 	%r2967, -2147483648, %r3348, %p432;
	// begin inline asm
	shr.b32 %r2966, %r2967, %r773;
	// end inline asm
	and.b32  	%r3349, %r2233, %r2966;
	shl.b32 	%r3350, %r3349, 2;
	add.s32 	%r3351, %r3072, %r3350;
	ld.shared.u32 	%r3352, [%r3351];
	setp.gt.s32 	%p433, %r3348, -1;
	selp.b32 	%r3353, -1, -2147483648, %p433;
	xor.b32  	%r3354, %r3353, %r3348;
	add.s32 	%r3355, %r4, %r3352;
	add.s32 	%r3356, %r3355, 5952;
	mul.wide.u32 	%rd112, %r3356, 4;
	add.s64 	%rd113, %rd49, %rd112;
	st.global.u32 	[%rd113], %r3354;
	ld.shared.u32 	%r3357, [%r5+24576];
	setp.eq.s32 	%p434, %r3357, 2147483647;
	selp.b32 	%r2970, -2147483648, %r3357, %p434;
	// begin inline asm
	shr.b32 %r2969, %r2970, %r773;
	// end inline asm
	and.b32  	%r3358, %r2233, %r2969;
	shl.b32 	%r3359, %r3358, 2;
	add.s32 	%r3360, %r3072, %r3359;
	ld.shared.u32 	%r3361, [%r3360];
	setp.gt.s32 	%p435, %r3357, -1;
	selp.b32 	%r3362, -1, -2147483648, %p435;
	xor.b32  	%r3363, %r3362, %r3357;
	add.s32 	%r3364, %r4, %r3361;
	add.s32 	%r3365, %r3364, 6144;
	mul.wide.u32 	%rd114, %r3365, 4;
	add.s64 	%rd115, %rd49, %rd114;
	st.global.u32 	[%rd115], %r3363;
	ld.shared.u32 	%r3366, [%r5+25344];
	setp.eq.s32 	%p436, %r3366, 2147483647;
	selp.b32 	%r2973, -2147483648, %r3366, %p436;
	// begin inline asm
	shr.b32 %r2972, %r2973, %r773;
	// end inline asm
	and.b32  	%r3367, %r2233, %r2972;
	shl.b32 	%r3368, %r3367, 2;
	add.s32 	%r3369, %r3072, %r3368;
	ld.shared.u32 	%r3370, [%r3369];
	setp.gt.s32 	%p437, %r3366, -1;
	selp.b32 	%r3371, -1, -2147483648, %p437;
	xor.b32  	%r3372, %r3371, %r3366;
	add.s32 	%r3373, %r4, %r3370;
	add.s32 	%r3374, %r3373, 6336;
	mul.wide.u32 	%rd116, %r3374, 4;
	add.s64 	%rd117, %rd49, %rd116;
	st.global.u32 	[%rd117], %r3372;
	ld.shared.u32 	%r3375, [%r5+26112];
	setp.eq.s32 	%p438, %r3375, 2147483647;
	selp.b32 	%r2976, -2147483648, %r3375, %p438;
	// begin inline asm
	shr.b32 %r2975, %r2976, %r773;
	// end inline asm
	and.b32  	%r3376, %r2233, %r2975;
	shl.b32 	%r3377, %r3376, 2;
	add.s32 	%r3378, %r3072, %r3377;
	ld.shared.u32 	%r3379, [%r3378];
	setp.gt.s32 	%p439, %r3375, -1;
	selp.b32 	%r3380, -1, -2147483648, %p439;
	xor.b32  	%r3381, %r3380, %r3375;
	add.s32 	%r3382, %r4, %r3379;
	add.s32 	%r3383, %r3382, 6528;
	mul.wide.u32 	%rd118, %r3383, 4;
	add.s64 	%rd119, %rd49, %rd118;
	st.global.u32 	[%rd119], %r3381;
	ld.shared.u32 	%r3384, [%r5+26880];
	setp.eq.s32 	%p440, %r3384, 2147483647;
	selp.b32 	%r2979, -2147483648, %r3384, %p440;
	// begin inline asm
	shr.b32 %r2978, %r2979, %r773;
	// end inline asm
	and.b32  	%r3385, %r2233, %r2978;
	shl.b32 	%r3386, %r3385, 2;
	add.s32 	%r3387, %r3072, %r3386;
	ld.shared.u32 	%r3388, [%r3387];
	setp.gt.s32 	%p441, %r3384, -1;
	selp.b32 	%r3389, -1, -2147483648, %p441;
	xor.b32  	%r3390, %r3389, %r3384;
	add.s32 	%r3391, %r4, %r3388;
	add.s32 	%r3392, %r3391, 6720;
	mul.wide.u32 	%rd120, %r3392, 4;
	add.s64 	%rd121, %rd49, %rd120;
	st.global.u32 	[%rd121], %r3390;
	ld.shared.u32 	%r3393, [%r5+27648];
	setp.eq.s32 	%p442, %r3393, 2147483647;
	selp.b32 	%r2982, -2147483648, %r3393, %p442;
	// begin inline asm
	shr.b32 %r2981, %r2982, %r773;
	// end inline asm
	and.b32  	%r3394, %r2233, %r2981;
	shl.b32 	%r3395, %r3394, 2;
	add.s32 	%r3396, %r3072, %r3395;
	ld.shared.u32 	%r3397, [%r3396];
	setp.gt.s32 	%p443, %r3393, -1;
	selp.b32 	%r3398, -1, -2147483648, %p443;
	xor.b32  	%r3399, %r3398, %r3393;
	add.s32 	%r3400, %r4, %r3397;
	add.s32 	%r3401, %r3400, 6912;
	mul.wide.u32 	%rd122, %r3401, 4;
	add.s64 	%rd123, %rd49, %rd122;
	st.global.u32 	[%rd123], %r3399;
	ld.shared.u32 	%r3402, [%r5+28416];
	setp.eq.s32 	%p444, %r3402, 2147483647;
	selp.b32 	%r2985, -2147483648, %r3402, %p444;
	// begin inline asm
	shr.b32 %r2984, %r2985, %r773;
	// end inline asm
	and.b32  	%r3403, %r2233, %r2984;
	shl.b32 	%r3404, %r3403, 2;
	add.s32 	%r3405, %r3072, %r3404;
	ld.shared.u32 	%r3406, [%r3405];
	setp.gt.s32 	%p445, %r3402, -1;
	selp.b32 	%r3407, -1, -2147483648, %p445;
	xor.b32  	%r3408, %r3407, %r3402;
	add.s32 	%r3409, %r4, %r3406;
	add.s32 	%r3410, %r3409, 7104;
	mul.wide.u32 	%rd124, %r3410, 4;
	add.s64 	%rd125, %rd49, %rd124;
	st.global.u32 	[%rd125], %r3408;
	ld.shared.u32 	%r3411, [%r5+29184];
	setp.eq.s32 	%p446, %r3411, 2147483647;
	selp.b32 	%r2988, -2147483648, %r3411, %p446;
	// begin inline asm
	shr.b32 %r2987, %r2988, %r773;
	// end inline asm
	and.b32  	%r3412, %r2233, %r2987;
	shl.b32 	%r3413, %r3412, 2;
	add.s32 	%r3414, %r3072, %r3413;
	ld.shared.u32 	%r3415, [%r3414];
	setp.gt.s32 	%p447, %r3411, -1;
	selp.b32 	%r3416, -1, -2147483648, %p447;
	xor.b32  	%r3417, %r3416, %r3411;
	add.s32 	%r3418, %r4, %r3415;
	add.s32 	%r3419, %r3418, 7296;
	mul.wide.u32 	%rd126, %r3419, 4;
	add.s64 	%rd127, %rd49, %rd126;
	st.global.u32 	[%rd127], %r3417;
	add.s32 	%r4713, %r4713, 7488;
	bar.sync 	0;
	add.s32 	%r4714, %r4714, -7488;
	setp.gt.s32 	%p448, %r4714, 7487;
	@%p448 bra 	$L__BB2_41;
$L__BB2_56:
	setp.ge.s32 	%p449, %r4713, %r2;
	@%p449 bra 	$L__BB2_385;
	ld.param.u64 	%rd212, [_ZN3cub18CUB_300001_SM_10006detail10radix_sort30DeviceSegmentedRadixSortKernelINS1_5radix10policy_hubIfNS0_8NullTypeEiE10Policy1000ELb0ELNS0_9SortOrderE0EfS6_PiSA_iNS1_21identity_decomposer_tEEEvPKT2_PSC_PKT3_PSG_T4_T5_iiiT7__param_0];
	shfl.sync.idx.b32	%r418|%p450, %r4714, 0, 31, -1;
	cvt.s64.s32 	%rd128, %r4713;
	setp.ge.s32 	%p451, %r4, %r418;
	cvt.u64.u32 	%rd129, %r4;
	add.s64 	%rd130, %rd129, %rd128;
	cvta.to.global.u64 	%rd131, %rd212;
	shl.b64 	%rd132, %rd130, 2;
	add.s64 	%rd12, %rd131, %rd132;
	mov.b32 	%r4769, 2147483647;
	@%p451 bra 	$L__BB2_59;
	ld.global.u32 	%r4769, [%rd12];
$L__BB2_59:
	add.s32 	%r3422, %r4, 192;
	setp.ge.s32 	%p452, %r3422, %r418;
	mov.b32 	%r4770, 2147483647;
	@%p452 bra 	$L__BB2_61;
	ld.global.u32 	%r4770, [%rd12+768];
$L__BB2_61:
	add.s32 	%r3424, %r4, 384;
	setp.ge.s32 	%p453, %r3424, %r418;
	mov.b32 	%r4771, 2147483647;
	@%p453 bra 	$L__BB2_63;
	ld.global.u32 	%r4771, [%rd12+1536];
$L__BB2_63:
	add.s32 	%r3426, %r4, 576;
	setp.ge.s32 	%p454, %r3426, %r418;
	mov.b32 	%r4772, 2147483647;
	@%p454 bra 	$L__BB2_65;
	ld.global.u32 	%r4772, [%rd12+2304];
$L__BB2_65:
	add.s32 	%r3428, %r4, 768;
	setp.ge.s32 	%p455, %r3428, %r418;
	mov.b32 	%r4773, 2147483647;
	@%p455 bra 	$L__BB2_67;
	ld.global.u32 	%r4773, [%rd12+3072];
$L__BB2_67:
	add.s32 	%r3430, %r4, 960;
	setp.ge.s32 	%p456, %r3430, %r418;
	mov.b32 	%r4774, 2147483647;
	@%p456 bra 	$L__BB2_69;
	ld.global.u32 	%r4774, [%rd12+3840];
$L__BB2_69:
	add.s32 	%r3432, %r4, 1152;
	setp.ge.s32 	%p457, %r3432, %r418;
	mov.b32 	%r4775, 2147483647;
	@%p457 bra 	$L__BB2_71;
	ld.global.u32 	%r4775, [%rd12+4608];
$L__BB2_71:
	add.s32 	%r3434, %r4, 1344;
	setp.ge.s32 	%p458, %r3434, %r418;
	mov.b32 	%r4776, 2147483647;
	@%p458 bra 	$L__BB2_73;
	ld.global.u32 	%r4776, [%rd12+5376];
$L__BB2_73:
	add.s32 	%r3436, %r4, 1536;
	setp.ge.s32 	%p459, %r3436, %r418;
	mov.b32 	%r4777, 2147483647;
	@%p459 bra 	$L__BB2_75;
	ld.global.u32 	%r4777, [%rd12+6144];
$L__BB2_75:
	add.s32 	%r3438, %r4, 1728;
	setp.ge.s32 	%p460, %r3438, %r418;
	mov.b32 	%r4778, 2147483647;
	@%p460 bra 	$L__BB2_77;
	ld.global.u32 	%r4778, [%rd12+6912];
$L__BB2_77:
	add.s32 	%r3440, %r4, 1920;
	setp.ge.s32 	%p461, %r3440, %r418;
	mov.b32 	%r4779, 2147483647;
	@%p461 bra 	$L__BB2_79;
	ld.global.u32 	%r4779, [%rd12+7680];
$L__BB2_79:
	add.s32 	%r3442, %r4, 2112;
	setp.ge.s32 	%p462, %r3442, %r418;
	mov.b32 	%r4780, 2147483647;
	@%p462 bra 	$L__BB2_81;
	ld.global.u32 	%r4780, [%rd12+8448];
$L__BB2_81:
	add.s32 	%r3444, %r4, 2304;
	setp.ge.s32 	%p463, %r3444, %r418;
	mov.b32 	%r4781, 2147483647;
	@%p463 bra 	$L__BB2_83;
	ld.global.u32 	%r4781, [%rd12+9216];
$L__BB2_83:
	add.s32 	%r3446, %r4, 2496;
	setp.ge.s32 	%p464, %r3446, %r418;
	mov.b32 	%r4782, 2147483647;
	@%p464 bra 	$L__BB2_85;
	ld.global.u32 	%r4782, [%rd12+9984];
$L__BB2_85:
	add.s32 	%r3448, %r4, 2688;
	setp.ge.s32 	%p465, %r3448, %r418;
	mov.b32 	%r4783, 2147483647;
	@%p465 bra 	$L__BB2_87;
	ld.global.u32 	%r4783, [%rd12+10752];
$L__BB2_87:
	add.s32 	%r3450, %r4, 2880;
	setp.ge.s32 	%p466, %r3450, %r418;
	mov.b32 	%r4784, 2147483647;
	@%p466 bra 	$L__BB2_89;
	ld.global.u32 	%r4784, [%rd12+11520];
$L__BB2_89:
	or.b32  	%r3452, %r4, 3072;
	setp.ge.s32 	%p467, %r3452, %r418;
	mov.b32 	%r4785, 2147483647;
	@%p467 bra 	$L__BB2_91;
	ld.global.u32 	%r4785, [%rd12+12288];
$L__BB2_91:
	add.s32 	%r3454, %r4, 3264;
	setp.ge.s32 	%p468, %r3454, %r418;
	mov.b32 	%r4786, 2147483647;
	@%p468 bra 	$L__BB2_93;
	ld.global.u32 	%r4786, [%rd12+13056];
$L__BB2_93:
	add.s32 	%r3456, %r4, 3456;
	setp.ge.s32 	%p469, %r3456, %r418;
	mov.b32 	%r4787, 2147483647;
	@%p469 bra 	$L__BB2_95;
	ld.global.u32 	%r4787, [%rd12+13824];
$L__BB2_95:
	add.s32 	%r3458, %r4, 3648;
	setp.ge.s32 	%p470, %r3458, %r418;
	mov.b32 	%r4788, 2147483647;
	@%p470 bra 	$L__BB2_97;
	ld.global.u32 	%r4788, [%rd12+14592];
$L__BB2_97:
	add.s32 	%r3460, %r4, 3840;
	setp.ge.s32 	%p471, %r3460, %r418;
	mov.b32 	%r4789, 2147483647;
	@%p471 bra 	$L__BB2_99;
	ld.global.u32 	%r4789, [%rd12+15360];
$L__BB2_99:
	add.s32 	%r3462, %r4, 4032;
	setp.ge.s32 	%p472, %r3462, %r418;
	mov.b32 	%r4790, 2147483647;
	@%p472 bra 	$L__BB2_101;
	ld.global.u32 	%r4790, [%rd12+16128];
$L__BB2_101:
	add.s32 	%r3464, %r4, 4224;
	setp.ge.s32 	%p473, %r3464, %r418;
	mov.b32 	%r4791, 2147483647;
	@%p473 bra 	$L__BB2_103;
	ld.global.u32 	%r4791, [%rd12+16896];
$L__BB2_103:
	add.s32 	%r3466, %r4, 4416;
	setp.ge.s32 	%p474, %r3466, %r418;
	mov.b32 	%r4792, 2147483647;
	@%p474 bra 	$L__BB2_105;
	ld.global.u32 	%r4792, [%rd12+17664];
$L__BB2_105:
	add.s32 	%r3468, %r4, 4608;
	setp.ge.s32 	%p475, %r3468, %r418;
	mov.b32 	%r4793, 2147483647;
	@%p475 bra 	$L__BB2_107;
	ld.global.u32 	%r4793, [%rd12+18432];
$L__BB2_107:
	add.s32 	%r3470, %r4, 4800;
	setp.ge.s32 	%p476, %r3470, %r418;
	mov.b32 	%r4794, 2147483647;
	@%p476 bra 	$L__BB2_109;
	ld.global.u32 	%r4794, [%rd12+19200];
$L__BB2_109:
	add.s32 	%r3472, %r4, 4992;
	setp.ge.s32 	%p477, %r3472, %r418;
	mov.b32 	%r4795, 2147483647;
	@%p477 bra 	$L__BB2_111;
	ld.global.u32 	%r4795, [%rd12+19968];
$L__BB2_111:
	add.s32 	%r3474, %r4, 5184;
	setp.ge.s32 	%p478, %r3474, %r418;
	mov.b32 	%r4796, 2147483647;
	@%p478 bra 	$L__BB2_113;
	ld.global.u32 	%r4796, [%rd12+20736];
$L__BB2_113:
	add.s32 	%r3476, %r4, 5376;
	setp.ge.s32 	%p479, %r3476, %r418;
	mov.b32 	%r4797, 2147483647;
	@%p479 bra 	$L__BB2_115;
	ld.global.u32 	%r4797, [%rd12+21504];
$L__BB2_115:
	add.s32 	%r3478, %r4, 5568;
	setp.ge.s32 	%p480, %r3478, %r418;
	mov.b32 	%r4798, 2147483647;
	@%p480 bra 	$L__BB2_117;
	ld.global.u32 	%r4798, [%rd12+22272];
$L__BB2_117:
	add.s32 	%r3480, %r4, 5760;
	setp.ge.s32 	%p481, %r3480, %r418;
	mov.b32 	%r4799, 2147483647;
	@%p481 bra 	$L__BB2_119;
	ld.global.u32 	%r4799, [%rd12+23040];
$L__BB2_119:
	add.s32 	%r3482, %r4, 5952;
	setp.ge.s32 	%p482, %r3482, %r418;
	mov.b32 	%r4800, 2147483647;
	@%p482 bra 	$L__BB2_121;
	ld.global.u32 	%r4800, [%rd12+23808];
$L__BB2_121:
	or.b32  	%r3484, %r4, 6144;
	setp.ge.s32 	%p483, %r3484, %r418;
	mov.b32 	%r4801, 2147483647;
	@%p483 bra 	$L__BB2_123;
	ld.global.u32 	%r4801, [%rd12+24576];
$L__BB2_123:
	add.s32 	%r3486, %r4, 6336;
	setp.ge.s32 	%p484, %r3486, %r418;
	mov.b32 	%r4802, 2147483647;
	@%p484 bra 	$L__BB2_125;
	ld.global.u32 	%r4802, [%rd12+25344];
$L__BB2_125:
	add.s32 	%r3488, %r4, 6528;
	setp.ge.s32 	%p485, %r3488, %r418;
	mov.b32 	%r4803, 2147483647;
	@%p485 bra 	$L__BB2_127;
	ld.global.u32 	%r4803, [%rd12+26112];
$L__BB2_127:
	add.s32 	%r3490, %r4, 6720;
	setp.ge.s32 	%p486, %r3490, %r418;
	mov.b32 	%r4804, 2147483647;
	@%p486 bra 	$L__BB2_129;
	ld.global.u32 	%r4804, [%rd12+26880];
$L__BB2_129:
	add.s32 	%r3492, %r4, 6912;
	setp.ge.s32 	%p487, %r3492, %r418;
	mov.b32 	%r4805, 2147483647;
	@%p487 bra 	$L__BB2_131;
	ld.global.u32 	%r4805, [%rd12+27648];
$L__BB2_131:
	add.s32 	%r3494, %r4, 7104;
	setp.ge.s32 	%p488, %r3494, %r418;
	mov.b32 	%r4806, 2147483647;
	@%p488 bra 	$L__BB2_133;
	ld.global.u32 	%r4806, [%rd12+28416];
$L__BB2_133:
	add.s32 	%r3496, %r4, 7296;
	setp.ge.s32 	%p489, %r3496, %r418;
	mov.b32 	%r4807, 2147483647;
	@%p489 bra 	$L__BB2_135;
	ld.global.u32 	%r4807, [%rd12+29184];
$L__BB2_135:
	ld.param.u32 	%r4647, [_ZN3cub18CUB_300001_SM_10006detail10radix_sort30DeviceSegmentedRadixSortKernelINS1_5radix10policy_hubIfNS0_8NullTypeEiE10Policy1000ELb0ELNS0_9SortOrderE0EfS6_PiSA_iNS1_21identity_decomposer_tEEEvPKT2_PSC_PKT3_PSG_T4_T5_iiiT7__param_8];
	st.shared.u32 	[%r5], %r4769;
	st.shared.u32 	[%r5+768], %r4770;
	st.shared.u32 	[%r5+1536], %r4771;
	st.shared.u32 	[%r5+2304], %r4772;
	st.shared.u32 	[%r5+3072], %r4773;
	st.shared.u32 	[%r5+3840], %r4774;
	st.shared.u32 	[%r5+4608], %r4775;
	st.shared.u32 	[%r5+5376], %r4776;
	st.shared.u32 	[%r5+6144], %r4777;
	st.shared.u32 	[%r5+6912], %r4778;
	st.shared.u32 	[%r5+7680], %r4779;
	st.shared.u32 	[%r5+8448], %r4780;
	st.shared.u32 	[%r5+9216], %r4781;
	st.shared.u32 	[%r5+9984], %r4782;
	st.shared.u32 	[%r5+10752], %r4783;
	st.shared.u32 	[%r5+11520], %r4784;
	st.shared.u32 	[%r5+12288], %r4785;
	st.shared.u32 	[%r5+13056], %r4786;
	st.shared.u32 	[%r5+13824], %r4787;
	st.shared.u32 	[%r5+14592], %r4788;
	st.shared.u32 	[%r5+15360], %r4789;
	st.shared.u32 	[%r5+16128], %r4790;
	st.shared.u32 	[%r5+16896], %r4791;
	st.shared.u32 	[%r5+17664], %r4792;
	st.shared.u32 	[%r5+18432], %r4793;
	st.shared.u32 	[%r5+19200], %r4794;
	st.shared.u32 	[%r5+19968], %r4795;
	st.shared.u32 	[%r5+20736], %r4796;
	st.shared.u32 	[%r5+21504], %r4797;
	st.shared.u32 	[%r5+22272], %r4798;
	st.shared.u32 	[%r5+23040], %r4799;
	st.shared.u32 	[%r5+23808], %r4800;
	st.shared.u32 	[%r5+24576], %r4801;
	st.shared.u32 	[%r5+25344], %r4802;
	st.shared.u32 	[%r5+26112], %r4803;
	st.shared.u32 	[%r5+26880], %r4804;
	st.shared.u32 	[%r5+27648], %r4805;
	st.shared.u32 	[%r5+28416], %r4806;
	st.shared.u32 	[%r5+29184], %r4807;
	bar.sync 	0;
	mad.lo.s32 	%r3647, %r4, 152, %r5;
	ld.shared.u32 	%r3648, [%r3647];
	ld.shared.u32 	%r3649, [%r3647+4];
	ld.shared.u32 	%r3650, [%r3647+8];
	ld.shared.u32 	%r3651, [%r3647+12];
	ld.shared.u32 	%r3652, [%r3647+16];
	ld.shared.u32 	%r3653, [%r3647+20];
	ld.shared.u32 	%r3654, [%r3647+24];
	ld.shared.u32 	%r3655, [%r3647+28];
	ld.shared.u32 	%r3656, [%r3647+32];
	ld.shared.u32 	%r3657, [%r3647+36];
	ld.shared.u32 	%r3658, [%r3647+40];
	ld.shared.u32 	%r3659, [%r3647+44];
	ld.shared.u32 	%r3660, [%r3647+48];
	ld.shared.u32 	%r3661, [%r3647+52];
	ld.shared.u32 	%r3662, [%r3647+56];
	ld.shared.u32 	%r3663, [%r3647+60];
	ld.shared.u32 	%r3664, [%r3647+64];
	ld.shared.u32 	%r3665, [%r3647+68];
	ld.shared.u32 	%r3666, [%r3647+72];
	ld.shared.u32 	%r3667, [%r3647+76];
	ld.shared.u32 	%r3668, [%r3647+80];
	ld.shared.u32 	%r3669, [%r3647+84];
	ld.shared.u32 	%r3670, [%r3647+88];
	ld.shared.u32 	%r3671, [%r3647+92];
	ld.shared.u32 	%r3672, [%r3647+96];
	ld.shared.u32 	%r3673, [%r3647+100];
	ld.shared.u32 	%r3674, [%r3647+104];
	ld.shared.u32 	%r3675, [%r3647+108];
	ld.shared.u32 	%r3676, [%r3647+112];
	ld.shared.u32 	%r3677, [%r3647+116];
	ld.shared.u32 	%r3678, [%r3647+120];
	ld.shared.u32 	%r3679, [%r3647+124];
	ld.shared.u32 	%r3680, [%r3647+128];
	ld.shared.u32 	%r3681, [%r3647+132];
	ld.shared.u32 	%r3682, [%r3647+136];
	ld.shared.u32 	%r3683, [%r3647+140];
	ld.shared.u32 	%r3684, [%r3647+144];
	ld.shared.u32 	%r3685, [%r3647+148];
	ld.shared.u32 	%r3686, [%r3647+152];
	bar.sync 	0;
	setp.gt.s32 	%p490, %r3648, -1;
	selp.b32 	%r3687, -2147483648, -1, %p490;
	xor.b32  	%r497, %r3687, %r3648;
	setp.gt.s32 	%p491, %r3649, -1;
	selp.b32 	%r3688, -2147483648, -1, %p491;
	xor.b32  	%r498, %r3688, %r3649;
	setp.gt.s32 	%p492, %r3650, -1;
	selp.b32 	%r3689, -2147483648, -1, %p492;
	xor.b32  	%r499, %r3689, %r3650;
	setp.gt.s32 	%p493, %r3651, -1;
	selp.b32 	%r3690, -2147483648, -1, %p493;
	xor.b32  	%r500, %r3690, %r3651;
	setp.gt.s32 	%p494, %r3652, -1;
	selp.b32 	%r3691, -2147483648, -1, %p494;
	xor.b32  	%r501, %r3691, %r3652;
	setp.gt.s32 	%p495, %r3653, -1;
	selp.b32 	%r3692, -2147483648, -1, %p495;
	xor.b32  	%r502, %r3692, %r3653;
	setp.gt.s32 	%p496, %r3654, -1;
	selp.b32 	%r3693, -2147483648, -1, %p496;
	xor.b32  	%r503, %r3693, %r3654;
	setp.gt.s32 	%p497, %r3655, -1;
	selp.b32 	%r3694, -2147483648, -1, %p497;
	xor.b32  	%r504, %r3694, %r3655;
	setp.gt.s32 	%p498, %r3656, -1;
	selp.b32 	%r3695, -2147483648, -1, %p498;
	xor.b32  	%r505, %r3695, %r3656;
	setp.gt.s32 	%p499, %r3657, -1;
	selp.b32 	%r3696, -2147483648, -1, %p499;
	xor.b32  	%r506, %r3696, %r3657;
	setp.gt.s32 	%p500, %r3658, -1;
	selp.b32 	%r3697, -2147483648, -1, %p500;
	xor.b32  	%r507, %r3697, %r3658;
	setp.gt.s32 	%p501, %r3659, -1;
	selp.b32 	%r3698, -2147483648, -1, %p501;
	xor.b32  	%r508, %r3698, %r3659;
	setp.gt.s32 	%p502, %r3660, -1;
	selp.b32 	%r3699, -2147483648, -1, %p502;
	xor.b32  	%r509, %r3699, %r3660;
	setp.gt.s32 	%p503, %r3661, -1;
	selp.b32 	%r3700, -2147483648, -1, %p503;
	xor.b32  	%r510, %r3700, %r3661;
	setp.gt.s32 	%p504, %r3662, -1;
	selp.b32 	%r3701, -2147483648, -1, %p504;
	xor.b32  	%r511, %r3701, %r3662;
	setp.gt.s32 	%p505, %r3663, -1;
	selp.b32 	%r3702, -2147483648, -1, %p505;
	xor.b32  	%r512, %r3702, %r3663;
	setp.gt.s32 	%p506, %r3664, -1;
	selp.b32 	%r3703, -2147483648, -1, %p506;
	xor.b32  	%r513, %r3703, %r3664;
	setp.gt.s32 	%p507, %r3665, -1;
	selp.b32 	%r3704, -2147483648, -1, %p507;
	xor.b32  	%r514, %r3704, %r3665;
	setp.gt.s32 	%p508, %r3666, -1;
	selp.b32 	%r3705, -2147483648, -1, %p508;
	xor.b32  	%r515, %r3705, %r3666;
	setp.gt.s32 	%p509, %r3667, -1;
	selp.b32 	%r3706, -2147483648, -1, %p509;
	xor.b32  	%r516, %r3706, %r3667;
	setp.gt.s32 	%p510, %r3668, -1;
	selp.b32 	%r3707, -2147483648, -1, %p510;
	xor.b32  	%r517, %r3707, %r3668;
	setp.gt.s32 	%p511, %r3669, -1;
	selp.b32 	%r3708, -2147483648, -1, %p511;
	xor.b32  	%r518, %r3708, %r3669;
	setp.gt.s32 	%p512, %r3670, -1;
	selp.b32 	%r3709, -2147483648, -1, %p512;
	xor.b32  	%r519, %r3709, %r3670;
	setp.gt.s32 	%p513, %r3671, -1;
	selp.b32 	%r3710, -2147483648, -1, %p513;
	xor.b32  	%r520, %r3710, %r3671;
	setp.gt.s32 	%p514, %r3672, -1;
	selp.b32 	%r3711, -2147483648, -1, %p514;
	xor.b32  	%r521, %r3711, %r3672;
	setp.gt.s32 	%p515, %r3673, -1;
	selp.b32 	%r3712, -2147483648, -1, %p515;
	xor.b32  	%r522, %r3712, %r3673;
	setp.gt.s32 	%p516, %r3674, -1;
	selp.b32 	%r3713, -2147483648, -1, %p516;
	xor.b32  	%r523, %r3713, %r3674;
	setp.gt.s32 	%p517, %r3675, -1;
	selp.b32 	%r3714, -2147483648, -1, %p517;
	xor.b32  	%r524, %r3714, %r3675;
	setp.gt.s32 	%p518, %r3676, -1;
	selp.b32 	%r3715, -2147483648, -1, %p518;
	xor.b32  	%r525, %r3715, %r3676;
	setp.gt.s32 	%p519, %r3677, -1;
	selp.b32 	%r3716, -2147483648, -1, %p519;
	xor.b32  	%r526, %r3716, %r3677;
	setp.gt.s32 	%p520, %r3678, -1;
	selp.b32 	%r3717, -2147483648, -1, %p520;
	xor.b32  	%r527, %r3717, %r3678;
	setp.gt.s32 	%p521, %r3679, -1;
	selp.b32 	%r3718, -2147483648, -1, %p521;
	xor.b32  	%r528, %r3718, %r3679;
	setp.gt.s32 	%p522, %r3680, -1;
	selp.b32 	%r3719, -2147483648, -1, %p522;
	xor.b32  	%r529, %r3719, %r3680;
	setp.gt.s32 	%p523, %r3681, -1;
	selp.b32 	%r3720, -2147483648, -1, %p523;
	xor.b32  	%r530, %r3720, %r3681;
	setp.gt.s32 	%p524, %r3682, -1;
	selp.b32 	%r3721, -2147483648, -1, %p524;
	xor.b32  	%r531, %r3721, %r3682;
	setp.gt.s32 	%p525, %r3683, -1;
	selp.b32 	%r3722, -2147483648, -1, %p525;
	xor.b32  	%r532, %r3722, %r3683;
	setp.gt.s32 	%p526, %r3684, -1;
	selp.b32 	%r3723, -2147483648, -1, %p526;
	xor.b32  	%r533, %r3723, %r3684;
	setp.gt.s32 	%p527, %r3685, -1;
	selp.b32 	%r3724, -2147483648, -1, %p527;
	xor.b32  	%r534, %r3724, %r3685;
	setp.gt.s32 	%p528, %r3686, -1;
	selp.b32 	%r3725, -2147483648, -1, %p528;
	xor.b32  	%r535, %r3725, %r3686;
	mov.b32 	%r3644, 0;
	st.shared.u32 	[%r5], %r3644;
	st.shared.u32 	[%r5+768], %r3644;
	st.shared.u32 	[%r5+1536], %r3644;
	st.shared.u32 	[%r5+2304], %r3644;
	st.shared.u32 	[%r5+3072], %r3644;
	st.shared.u32 	[%r5+3840], %r3644;
	st.shared.u32 	[%r5+4608], %r3644;
	st.shared.u32 	[%r5+5376], %r3644;
	st.shared.u32 	[%r5+6144], %r3644;
	st.shared.u32 	[%r5+6912], %r3644;
	st.shared.u32 	[%r5+7680], %r3644;
	st.shared.u32 	[%r5+8448], %r3644;
	st.shared.u32 	[%r5+9216], %r3644;
	st.shared.u32 	[%r5+9984], %r3644;
	st.shared.u32 	[%r5+10752], %r3644;
	st.shared.u32 	[%r5+11520], %r3644;
	st.shared.u32 	[%r5+12288], %r3644;
	st.shared.u32 	[%r5+13056], %r3644;
	st.shared.u32 	[%r5+13824], %r3644;
	st.shared.u32 	[%r5+14592], %r3644;
	st.shared.u32 	[%r5+15360], %r3644;
	st.shared.u32 	[%r5+16128], %r3644;
	st.shared.u32 	[%r5+16896], %r3644;
	st.shared.u32 	[%r5+17664], %r3644;
	st.shared.u32 	[%r5+18432], %r3644;
	st.shared.u32 	[%r5+19200], %r3644;
	st.shared.u32 	[%r5+19968], %r3644;
	st.shared.u32 	[%r5+20736], %r3644;
	st.shared.u32 	[%r5+21504], %r3644;
	st.shared.u32 	[%r5+22272], %r3644;
	st.shared.u32 	[%r5+23040], %r3644;
	st.shared.u32 	[%r5+23808], %r3644;
	st.shared.u32 	[%r5+24576], %r3644;
	// begin inline asm
	bmsk.clamp.b32 %r3497, %r3644, %r4647;
	// end inline asm
	setp.eq.s32 	%p529, %r497, 2147483647;
	selp.b32 	%r3501, -2147483648, %r497, %p529;
	// begin inline asm
	shr.b32 %r3500, %r3501, %r773;
	// end inline asm
	and.b32  	%r3726, %r3497, %r3500;
	and.b32  	%r3727, %r3726, 31;
	mad.lo.s32 	%r3728, %r3727, 768, %r5;
	shr.u32 	%r3729, %r3726, 4;
	and.b32  	%r3730, %r3729, 268435454;
	add.s32 	%r537, %r3728, %r3730;
	ld.shared.u16 	%rs40, [%r537];
	add.s16 	%rs284, %rs40, 1;
	st.shared.u16 	[%r537], %rs284;
	setp.eq.s32 	%p530, %r498, 2147483647;
	selp.b32 	%r3504, -2147483648, %r498, %p530;
	// begin inline asm
	shr.b32 %r3503, %r3504, %r773;
	// end inline asm
	and.b32  	%r3731, %r3497, %r3503;
	and.b32  	%r3732, %r3731, 31;
	mad.lo.s32 	%r3733, %r3732, 768, %r5;
	shr.u32 	%r3734, %r3731, 4;
	and.b32  	%r3735, %r3734, 268435454;
	add.s32 	%r538, %r3733, %r3735;
	ld.shared.u16 	%rs41, [%r538];
	add.s16 	%rs285, %rs41, 1;
	st.shared.u16 	[%r538], %rs285;
	setp.eq.s32 	%p531, %r499, 2147483647;
	selp.b32 	%r3507, -2147483648, %r499, %p531;
	// begin inline asm
	shr.b32 %r3506, %r3507, %r773;
	// end inline asm
	and.b32  	%r3736, %r3497, %r3506;
	and.b32  	%r3737, %r3736, 31;
	mad.lo.s32 	%r3738, %r3737, 768, %r5;
	shr.u32 	%r3739, %r3736, 4;
	and.b32  	%r3740, %r3739, 268435454;
	add.s32 	%r539, %r3738, %r3740;
	ld.shared.u16 	%rs42, [%r539];
	add.s16 	%rs286, %rs42, 1;
	st.shared.u16 	[%r539], %rs286;
	setp.eq.s32 	%p532, %r500, 2147483647;
	selp.b32 	%r3510, -2147483648, %r500, %p532;
	// begin inline asm
	shr.b32 %r3509, %r3510, %r773;
	// end inline asm
	and.b32  	%r3741, %r3497, %r3509;
	and.b32  	%r3742, %r3741, 31;
	mad.lo.s32 	%r3743, %r3742, 768, %r5;
	shr.u32 	%r3744, %r3741, 4;
	and.b32  	%r3745, %r3744, 268435454;
	add.s32 	%r540, %r3743, %r3745;
	ld.shared.u16 	%rs43, [%r540];
	add.s16 	%rs287, %rs43, 1;
	st.shared.u16 	[%r540], %rs287;
	setp.eq.s32 	%p533, %r501, 2147483647;
	selp.b32 	%r3513, -2147483648, %r501, %p533;
	// begin inline asm
	shr.b32 %r3512, %r3513, %r773;
	// end inline asm
	and.b32  	%r3746, %r3497, %r3512;
	and.b32  	%r3747, %r3746, 31;
	mad.lo.s32 	%r3748, %r3747, 768, %r5;
	shr.u32 	%r3749, %r3746, 4;
	and.b32  	%r3750, %r3749, 268435454;
	add.s32 	%r541, %r3748, %r3750;
	ld.shared.u16 	%rs44, [%r541];
	add.s16 	%rs288, %rs44, 1;
	st.shared.u16 	[%r541], %rs288;
	setp.eq.s32 	%p534, %r502, 2147483647;
	selp.b32 	%r3516, -2147483648, %r502, %p534;
	// begin inline asm
	shr.b32 %r3515, %r3516, %r773;
	// end inline asm
	and.b32  	%r3751, %r3497, %r3515;
	and.b32  	%r3752, %r3751, 31;
	mad.lo.s32 	%r3753, %r3752, 768, %r5;
	shr.u32 	%r3754, %r3751, 4;
	and.b32  	%r3755, %r3754, 268435454;
	add.s32 	%r542, %r3753, %r3755;
	ld.shared.u16 	%rs45, [%r542];
	add.s16 	%rs289, %rs45, 1;
	st.shared.u16 	[%r542], %rs289;
	setp.eq.s32 	%p535, %r503, 2147483647;
	selp.b32 	%r3519, -2147483648, %r503, %p535;
	// begin inline asm
	shr.b32 %r3518, %r3519, %r773;
	// end inline asm
	and.b32  	%r3756, %r3497, %r3518;
	and.b32  	%r3757, %r3756, 31;
	mad.lo.s32 	%r3758, %r3757, 768, %r5;
	shr.u32 	%r3759, %r3756, 4;
	and.b32  	%r3760, %r3759, 268435454;
	add.s32 	%r543, %r3758, %r3760;
	ld.shared.u16 	%rs46, [%r543];
	add.s16 	%rs290, %rs46, 1;
	st.shared.u16 	[%r543], %rs290;
	setp.eq.s32 	%p536, %r504, 2147483647;
	selp.b32 	%r3522, -2147483648, %r504, %p536;
	// begin inline asm
	shr.b32 %r3521, %r3522, %r773;
	// end inline asm
	and.b32  	%r3761, %r3497, %r3521;
	and.b32  	%r3762, %r3761, 31;
	mad.lo.s32 	%r3763, %r3762, 768, %r5;
	shr.u32 	%r3764, %r3761, 4;
	and.b32  	%r3765, %r3764, 268435454;
	add.s32 	%r544, %r3763, %r3765;
	ld.shared.u16 	%rs47, [%r544];
	add.s16 	%rs291, %rs47, 1;
	st.shared.u16 	[%r544], %rs291;
	setp.eq.s32 	%p537, %r505, 2147483647;
	selp.b32 	%r3525, -2147483648, %r505, %p537;
	// begin inline asm
	shr.b32 %r3524, %r3525, %r773;
	// end inline asm
	and.b32  	%r3766, %r3497, %r3524;
	and.b32  	%r3767, %r3766, 31;
	mad.lo.s32 	%r3768, %r3767, 768, %r5;
	shr.u32 	%r3769, %r3766, 4;
	and.b32  	%r3770, %r3769, 268435454;
	add.s32 	%r545, %r3768, %r3770;
	ld.shared.u16 	%rs48, [%r545];
	add.s16 	%rs292, %rs48, 1;
	st.shared.u16 	[%r545], %rs292;
	setp.eq.s32 	%p538, %r506, 2147483647;
	selp.b32 	%r3528, -2147483648, %r506, %p538;
	// begin inline asm
	shr.b32 %r3527, %r3528, %r773;
	// end inline asm
	and.b32  	%r3771, %r3497, %r3527;
	and.b32  	%r3772, %r3771, 31;
	mad.lo.s32 	%r3773, %r3772, 768, %r5;
	shr.u32 	%r3774, %r3771, 4;
	and.b32  	%r3775, %r3774, 268435454;
	add.s32 	%r546, %r3773, %r3775;
	ld.shared.u16 	%rs49, [%r546];
	add.s16 	%rs293, %rs49, 1;
	st.shared.u16 	[%r546], %rs293;
	setp.eq.s32 	%p539, %r507, 2147483647;
	selp.b32 	%r3531, -2147483648, %r507, %p539;
	// begin inline asm
	shr.b32 %r3530, %r3531, %r773;
	// end inline asm
	and.b32  	%r3776, %r3497, %r3530;
	and.b32  	%r3777, %r3776, 31;
	mad.lo.s32 	%r3778, %r3777, 768, %r5;
	shr.u32 	%r3779, %r3776, 4;
	and.b32  	%r3780, %r3779, 268435454;
	add.s32 	%r547, %r3778, %r3780;
	ld.shared.u16 	%rs50, [%r547];
	add.s16 	%rs294, %rs50, 1;
	st.shared.u16 	[%r547], %rs294;
	setp.eq.s32 	%p540, %r508, 2147483647;
	selp.b32 	%r3534, -2147483648, %r508, %p540;
	// begin inline asm
	shr.b32 %r3533, %r3534, %r773;
	// end inline asm
	and.b32  	%r3781, %r3497, %r3533;
	and.b32  	%r3782, %r3781, 31;
	mad.lo.s32 	%r3783, %r3782, 768, %r5;
	shr.u32 	%r3784, %r3781, 4;
	and.b32  	%r3785, %r3784, 268435454;
	add.s32 	%r548, %r3783, %r3785;
	ld.shared.u16 	%rs51, [%r548];
	add.s16 	%rs295, %rs51, 1;
	st.shared.u16 	[%r548], %rs295;
	setp.eq.s32 	%p541, %r509, 2147483647;
	selp.b32 	%r3537, -2147483648, %r509, %p541;
	// begin inline asm
	shr.b32 %r3536, %r3537, %r773;
	// end inline asm
	and.b32  	%r3786, %r3497, %r3536;
	and.b32  	%r3787, %r3786, 31;
	mad.lo.s32 	%r3788, %r3787, 768, %r5;
	shr.u32 	%r3789, %r3786, 4;
	and.b32  	%r3790, %r3789, 268435454;
	add.s32 	%r549, %r3788, %r3790;
	ld.shared.u16 	%rs52, [%r549];
	add.s16 	%rs296, %rs52, 1;
	st.shared.u16 	[%r549], %rs296;
	setp.eq.s32 	%p542, %r510, 2147483647;
	selp.b32 	%r3540, -2147483648, %r510, %p542;
	// begin inline asm
	shr.b32 %r3539, %r3540, %r773;
	// end inline asm
	and.b32  	%r3791, %r3497, %r3539;
	and.b32  	%r3792, %r3791, 31;
	mad.lo.s32 	%r3793, %r3792, 768, %r5;
	shr.u32 	%r3794, %r3791, 4;
	and.b32  	%r3795, %r3794, 268435454;
	add.s32 	%r550, %r3793, %r3795;
	ld.shared.u16 	%rs53, [%r550];
	add.s16 	%rs297, %rs53, 1;
	st.shared.u16 	[%r550], %rs297;
	setp.eq.s32 	%p543, %r511, 2147483647;
	selp.b32 	%r3543, -2147483648, %r511, %p543;
	// begin inline asm
	shr.b32 %r3542, %r3543, %r773;
	// end inline asm
	and.b32  	%r3796, %r3497, %r3542;
	and.b32  	%r3797, %r3796, 31;
	mad.lo.s32 	%r3798, %r3797, 768, %r5;
	shr.u32 	%r3799, %r3796, 4;
	and.b32  	%r3800, %r3799, 268435454;
	add.s32 	%r551, %r3798, %r3800;
	ld.shared.u16 	%rs54, [%r551];
	add.s16 	%rs298, %rs54, 1;
	st.shared.u16 	[%r551], %rs298;
	setp.eq.s32 	%p544, %r512, 2147483647;
	selp.b32 	%r3546, -2147483648, %r512, %p544;
	// begin inline asm
	shr.b32 %r3545, %r3546, %r773;
	// end inline asm
	and.b32  	%r3801, %r3497, %r3545;
	and.b32  	%r3802, %r3801, 31;
	mad.lo.s32 	%r3803, %r3802, 768, %r5;
	shr.u32 	%r3804, %r3801, 4;
	and.b32  	%r3805, %r3804, 268435454;
	add.s32 	%r552, %r3803, %r3805;
	ld.shared.u16 	%rs55, [%r552];
	add.s16 	%rs299, %rs55, 1;
	st.shared.u16 	[%r552], %rs299;
	setp.eq.s32 	%p545, %r513, 2147483647;
	selp.b32 	%r3549, -2147483648, %r513, %p545;
	// begin inline asm
	shr.b32 %r3548, %r3549, %r773;
	// end inline asm
	and.b32  	%r3806, %r3497, %r3548;
	and.b32  	%r3807, %r3806, 31;
	mad.lo.s32 	%r3808, %r3807, 768, %r5;
	shr.u32 	%r3809, %r3806, 4;
	and.b32  	%r3810, %r3809, 268435454;
	add.s32 	%r553, %r3808, %r3810;
	ld.shared.u16 	%rs56, [%r553];
	add.s16 	%rs300, %rs56, 1;
	st.shared.u16 	[%r553], %rs300;
	setp.eq.s32 	%p546, %r514, 2147483647;
	selp.b32 	%r3552, -2147483648, %r514, %p546;
	// begin inline asm
	shr.b32 %r3551, %r3552, %r773;
	// end inline asm
	and.b32  	%r3811, %r3497, %r3551;
	and.b32  	%r3812, %r3811, 31;
	mad.lo.s32 	%r3813, %r3812, 768, %r5;
	shr.u32 	%r3814, %r3811, 4;
	and.b32  	%r3815, %r3814, 268435454;
	add.s32 	%r554, %r3813, %r3815;
	ld.shared.u16 	%rs57, [%r554];
	add.s16 	%rs301, %rs57, 1;
	st.shared.u16 	[%r554], %rs301;
	setp.eq.s32 	%p547, %r515, 2147483647;
	selp.b32 	%r3555, -2147483648, %r515, %p547;
	// begin inline asm
	shr.b32 %r3554, %r3555, %r773;
	// end inline asm
	and.b32  	%r3816, %r3497, %r3554;
	and.b32  	%r3817, %r3816, 31;
	mad.lo.s32 	%r3818, %r3817, 768, %r5;
	shr.u32 	%r3819, %r3816, 4;
	and.b32  	%r3820, %r3819, 268435454;
	add.s32 	%r555, %r3818, %r3820;
	ld.shared.u16 	%rs58, [%r555];
	add.s16 	%rs302, %rs58, 1;
	st.shared.u16 	[%r555], %rs302;
	setp.eq.s32 	%p548, %r516, 2147483647;
	selp.b32 	%r3558, -2147483648, %r516, %p548;
	// begin inline asm
	shr.b32 %r3557, %r3558, %r773;
	// end inline asm
	and.b32  	%r3821, %r3497, %r3557;
	and.b32  	%r3822, %r3821, 31;
	mad.lo.s32 	%r3823, %r3822, 768, %r5;
	shr.u32 	%r3824, %r3821, 4;
	and.b32  	%r3825, %r3824, 268435454;
	add.s32 	%r556, %r3823, %r3825;
	ld.shared.u16 	%rs59, [%r556];
	add.s16 	%rs303, %rs59, 1;
	st.shared.u16 	[%r556], %rs303;
	setp.eq.s32 	%p549, %r517, 2147483647;
	selp.b32 	%r3561, -2147483648, %r517, %p549;
	// begin inline asm
	shr.b32 %r3560, %r3561, %r773;
	// end inline asm
	and.b32  	%r3826, %r3497, %r3560;
	and.b32  	%r3827, %r3826, 31;
	mad.lo.s32 	%r3828, %r3827, 768, %r5;
	shr.u32 	%r3829, %r3826, 4;
	and.b32  	%r3830, %r3829, 268435454;
	add.s32 	%r557, %r3828, %r3830;
	ld.shared.u16 	%rs60, [%r557];
	add.s16 	%rs304, %rs60, 1;
	st.shared.u16 	[%r557], %rs304;
	setp.eq.s32 	%p550, %r518, 2147483647;
	selp.b32 	%r3564, -2147483648, %r518, %p550;
	// begin inline asm
	shr.b32 %r3563, %r3564, %r773;
	// end inline asm
	and.b32  	%r3831, %r3497, %r3563;
	and.b32  	%r3832, %r3831, 31;
	mad.lo.s32 	%r3833, %r3832, 768, %r5;
	shr.u32 	%r3834, %r3831, 4;
	and.b32  	%r3835, %r3834, 268435454;
	add.s32 	%r558, %r3833, %r3835;
	ld.shared.u16 	%rs61, [%r558];
	add.s16 	%rs305, %rs61, 1;
	st.shared.u16 	[%r558], %rs305;
	setp.eq.s32 	%p551, %r519, 2147483647;
	selp.b32 	%r3567, -2147483648, %r519, %p551;
	// begin inline asm
	shr.b32 %r3566, %r3567, %r773;
	// end inline asm
	and.b32  	%r3836, %r3497, %r3566;
	and.b32  	%r3837, %r3836, 31;
	mad.lo.s32 	%r3838, %r3837, 768, %r5;
	shr.u32 	%r3839, %r3836, 4;
	and.b32  	%r3840, %r3839, 268435454;
	add.s32 	%r559, %r3838, %r3840;
	ld.shared.u16 	%rs62, [%r559];
	add.s16 	%rs306, %rs62, 1;
	st.shared.u16 	[%r559], %rs306;
	setp.eq.s32 	%p552, %r520, 2147483647;
	selp.b32 	%r3570, -2147483648, %r520, %p552;
	// begin inline asm
	shr.b32 %r3569, %r3570, %r773;
	// end inline asm
	and.b32  	%r3841, %r3497, %r3569;
	and.b32  	%r3842, %r3841, 31;
	mad.lo.s32 	%r3843, %r3842, 768, %r5;
	shr.u32 	%r3844, %r3841, 4;
	and.b32  	%r3845, %r3844, 268435454;
	add.s32 	%r560, %r3843, %r3845;
	ld.shared.u16 	%rs63, [%r560];
	add.s16 	%rs307, %rs63, 1;
	st.shared.u16 	[%r560], %rs307;
	setp.eq.s32 	%p553, %r521, 2147483647;
	selp.b32 	%r3573, -2147483648, %r521, %p553;
	// begin inline asm
	shr.b32 %r3572, %r3573, %r773;
	// end inline asm
	and.b32  	%r3846, %r3497, %r3572;
	and.b32  	%r3847, %r3846, 31;
	mad.lo.s32 	%r3848, %r3847, 768, %r5;
	shr.u32 	%r3849, %r3846, 4;
	and.b32  	%r3850, %r3849, 268435454;
	add.s32 	%r561, %r3848, %r3850;
	ld.shared.u16 	%rs64, [%r561];
	add.s16 	%rs308, %rs64, 1;
	st.shared.u16 	[%r561], %rs308;
	setp.eq.s32 	%p554, %r522, 2147483647;
	selp.b32 	%r3576, -2147483648, %r522, %p554;
	// begin inline asm
	shr.b32 %r3575, %r3576, %r773;
	// end inline asm
	and.b32  	%r3851, %r3497, %r3575;
	and.b32  	%r3852, %r3851, 31;
	mad.lo.s32 	%r3853, %r3852, 768, %r5;
	shr.u32 	%r3854, %r3851, 4;
	and.b32  	%r3855, %r3854, 268435454;
	add.s32 	%r562, %r3853, %r3855;
	ld.shared.u16 	%rs65, [%r562];
	add.s16 	%rs309, %rs65, 1;
	st.shared.u16 	[%r562], %rs309;
	setp.eq.s32 	%p555, %r523, 2147483647;
	selp.b32 	%r3579, -2147483648, %r523, %p555;
	// begin inline asm
	shr.b32 %r3578, %r3579, %r773;
	// end inline asm
	and.b32  	%r3856, %r3497, %r3578;
	and.b32  	%r3857, %r3856, 31;
	mad.lo.s32 	%r3858, %r3857, 768, %r5;
	shr.u32 	%r3859, %r3856, 4;
	and.b32  	%r3860, %r3859, 268435454;
	add.s32 	%r563, %r3858, %r3860;
	ld.shared.u16 	%rs66, [%r563];
	add.s16 	%rs310, %rs66, 1;
	st.shared.u16 	[%r563], %rs310;
	setp.eq.s32 	%p556, %r524, 2147483647;
	selp.b32 	%r3582, -2147483648, %r524, %p556;
	// begin inline asm
	shr.b32 %r3581, %r3582, %r773;
	// end inline asm
	and.b32  	%r3861, %r3497, %r3581;
	and.b32  	%r3862, %r3861, 31;
	mad.lo.s32 	%r3863, %r3862, 768, %r5;
	shr.u32 	%r3864, %r3861, 4;
	and.b32  	%r3865, %r3864, 268435454;
	add.s32 	%r564, %r3863, %r3865;
	ld.shared.u16 	%rs67, [%r564];
	add.s16 	%rs311, %rs67, 1;
	st.shared.u16 	[%r564], %rs311;
	setp.eq.s32 	%p557, %r525, 2147483647;
	selp.b32 	%r3585, -2147483648, %r525, %p557;
	// begin inline asm
	shr.b32 %r3584, %r3585, %r773;
	// end inline asm
	and.b32  	%r3866, %r3497, %r3584;
	and.b32  	%r3867, %r3866, 31;
	mad.lo.s32 	%r3868, %r3867, 768, %r5;
	shr.u32 	%r3869, %r3866, 4;
	and.b32  	%r3870, %r3869, 268435454;
	add.s32 	%r565, %r3868, %r3870;
	ld.shared.u16 	%rs68, [%r565];
	add.s16 	%rs312, %rs68, 1;
	st.shared.u16 	[%r565], %rs312;
	setp.eq.s32 	%p558, %r526, 2147483647;
	selp.b32 	%r3588, -2147483648, %r526, %p558;
	// begin inline asm
	shr.b32 %r3587, %r3588, %r773;
	// end inline asm
	and.b32  	%r3871, %r3497, %r3587;
	and.b32  	%r3872, %r3871, 31;
	mad.lo.s32 	%r3873, %r3872, 768, %r5;
	shr.u32 	%r3874, %r3871, 4;
	and.b32  	%r3875, %r3874, 268435454;
	add.s32 	%r566, %r3873, %r3875;
	ld.shared.u16 	%rs69, [%r566];
	add.s16 	%rs313, %rs69, 1;
	st.shared.u16 	[%r566], %rs313;
	setp.eq.s32 	%p559, %r527, 2147483647;
	selp.b32 	%r3591, -2147483648, %r527, %p559;
	// begin inline asm
	shr.b32 %r3590, %r3591, %r773;
	// end inline asm
	and.b32  	%r3876, %r3497, %r3590;
	and.b32  	%r3877, %r3876, 31;
	mad.lo.s32 	%r3878, %r3877, 768, %r5;
	shr.u32 	%r3879, %r3876, 4;
	and.b32  	%r3880, %r3879, 268435454;
	add.s32 	%r567, %r3878, %r3880;
	ld.shared.u16 	%rs70, [%r567];
	add.s16 	%rs314, %rs70, 1;
	st.shared.u16 	[%r567], %rs314;
	setp.eq.s32 	%p560, %r528, 2147483647;
	selp.b32 	%r3594, -2147483648, %r528, %p560;
	// begin inline asm
	shr.b32 %r3593, %r3594, %r773;
	// end inline asm
	and.b32  	%r3881, %r3497, %r3593;
	and.b32  	%r3882, %r3881, 31;
	mad.lo.s32 	%r3883, %r3882, 768, %r5;
	shr.u32 	%r3884, %r3881, 4;
	and.b32  	%r3885, %r3884, 268435454;
	add.s32 	%r568, %r3883, %r3885;
	ld.shared.u16 	%rs71, [%r568];
	add.s16 	%rs315, %rs71, 1;
	st.shared.u16 	[%r568], %rs315;
	setp.eq.s32 	%p561, %r529, 2147483647;
	selp.b32 	%r3597, -2147483648, %r529, %p561;
	// begin inline asm
	shr.b32 %r3596, %r3597, %r773;
	// end inline asm
	and.b32  	%r3886, %r3497, %r3596;
	and.b32  	%r3887, %r3886, 31;
	mad.lo.s32 	%r3888, %r3887, 768, %r5;
	shr.u32 	%r3889, %r3886, 4;
	and.b32  	%r3890, %r3889, 268435454;
	add.s32 	%r569, %r3888, %r3890;
	ld.shared.u16 	%rs72, [%r569];
	add.s16 	%rs316, %rs72, 1;
	st.shared.u16 	[%r569], %rs316;
	setp.eq.s32 	%p562, %r530, 2147483647;
	selp.b32 	%r3600, -2147483648, %r530, %p562;
	// begin inline asm
	shr.b32 %r3599, %r3600, %r773;
	// end inline asm
	and.b32  	%r3891, %r3497, %r3599;
	and.b32  	%r3892, %r3891, 31;
	mad.lo.s32 	%r3893, %r3892, 768, %r5;
	shr.u32 	%r3894, %r3891, 4;
	and.b32  	%r3895, %r3894, 268435454;
	add.s32 	%r570, %r3893, %r3895;
	ld.shared.u16 	%rs73, [%r570];
	add.s16 	%rs317, %rs73, 1;
	st.shared.u16 	[%r570], %rs317;
	setp.eq.s32 	%p563, %r531, 2147483647;
	selp.b32 	%r3603, -2147483648, %r531, %p563;
	// begin inline asm
	shr.b32 %r3602, %r3603, %r773;
	// end inline asm
	and.b32  	%r3896, %r3497, %r3602;
	and.b32  	%r3897, %r3896, 31;
	mad.lo.s32 	%r3898, %r3897, 768, %r5;
	shr.u32 	%r3899, %r3896, 4;
	and.b32  	%r3900, %r3899, 268435454;
	add.s32 	%r571, %r3898, %r3900;
	ld.shared.u16 	%rs74, [%r571];
	add.s16 	%rs318, %rs74, 1;
	st.shared.u16 	[%r571], %rs318;
	setp.eq.s32 	%p564, %r532, 2147483647;
	selp.b32 	%r3606, -2147483648, %r532, %p564;
	// begin inline asm
	shr.b32 %r3605, %r3606, %r773;
	// end inline asm
	and.b32  	%r3901, %r3497, %r3605;
	and.b32  	%r3902, %r3901, 31;
	mad.lo.s32 	%r3903, %r3902, 768, %r5;
	shr.u32 	%r3904, %r3901, 4;
	and.b32  	%r3905, %r3904, 268435454;
	add.s32 	%r572, %r3903, %r3905;
	ld.shared.u16 	%rs75, [%r572];
	add.s16 	%rs319, %rs75, 1;
	st.shared.u16 	[%r572], %rs319;
	setp.eq.s32 	%p565, %r533, 2147483647;
	selp.b32 	%r3609, -2147483648, %r533, %p565;
	// begin inline asm
	shr.b32 %r3608, %r3609, %r773;
	// end inline asm
	and.b32  	%r3906, %r3497, %r3608;
	and.b32  	%r3907, %r3906, 31;
	mad.lo.s32 	%r3908, %r3907, 768, %r5;
	shr.u32 	%r3909, %r3906, 4;
	and.b32  	%r3910, %r3909, 268435454;
	add.s32 	%r573, %r3908, %r3910;
	ld.shared.u16 	%rs76, [%r573];
	add.s16 	%rs320, %rs76, 1;
	st.shared.u16 	[%r573], %rs320;
	setp.eq.s32 	%p566, %r534, 2147483647;
	selp.b32 	%r3612, -2147483648, %r534, %p566;
	// begin inline asm
	shr.b32 %r3611, %r3612, %r773;
	// end inline asm
	and.b32  	%r3911, %r3497, %r3611;
	and.b32  	%r3912, %r3911, 31;
	mad.lo.s32 	%r3913, %r3912, 768, %r5;
	shr.u32 	%r3914, %r3911, 4;
	and.b32  	%r3915, %r3914, 268435454;
	add.s32 	%r574, %r3913, %r3915;
	ld.shared.u16 	%rs77, [%r574];
	add.s16 	%rs321, %rs77, 1;
	st.shared.u16 	[%r574], %rs321;
	setp.eq.s32 	%p567, %r535, 2147483647;
	selp.b32 	%r3615, -2147483648, %r535, %p567;
	// begin inline asm
	shr.b32 %r3614, %r3615, %r773;
	// end inline asm
	and.b32  	%r3916, %r3497, %r3614;
	and.b32  	%r3917, %r3916, 31;
	mad.lo.s32 	%r3918, %r3917, 768, %r5;
	shr.u32 	%r3919, %r3916, 4;
	and.b32  	%r3920, %r3919, 268435454;
	add.s32 	%r575, %r3918, %r3920;
	ld.shared.u16 	%rs78, [%r575];
	add.s16 	%rs322, %rs78, 1;
	st.shared.u16 	[%r575], %rs322;
	bar.sync 	0;
	shl.b32 	%r3921, %r4, 7;
	add.s32 	%r3922, %r5, %r3921;
	ld.shared.u32 	%r576, [%r3922];
	ld.shared.u32 	%r3923, [%r3922+4];
	ld.shared.u32 	%r3924, [%r3922+8];
	ld.shared.u32 	%r3925, [%r3922+12];
	ld.shared.u32 	%r3926, [%r3922+16];
	ld.shared.u32 	%r3927, [%r3922+20];
	ld.shared.u32 	%r3928, [%r3922+24];
	ld.shared.u32 	%r3929, [%r3922+28];
	ld.shared.u32 	%r3930, [%r3922+32];
	ld.shared.u32 	%r3931, [%r3922+36];
	ld.shared.u32 	%r3932, [%r3922+40];
	ld.shared.u32 	%r3933, [%r3922+44];
	ld.shared.u32 	%r3934, [%r3922+48];
	ld.shared.u32 	%r3935, [%r3922+52];
	ld.shared.u32 	%r3936, [%r3922+56];
	ld.shared.u32 	%r3937, [%r3922+60];
	ld.shared.u32 	%r3938, [%r3922+64];
	ld.shared.u32 	%r3939, [%r3922+68];
	ld.shared.u32 	%r3940, [%r3922+72];
	ld.shared.u32 	%r3941, [%r3922+76];
	ld.shared.u32 	%r3942, [%r3922+80];
	ld.shared.u32 	%r3943, [%r3922+84];
	ld.shared.u32 	%r3944, [%r3922+88];
	ld.shared.u32 	%r3945, [%r3922+92];
	ld.shared.u32 	%r3946, [%r3922+96];
	ld.shared.u32 	%r3947, [%r3922+100];
	ld.shared.u32 	%r3948, [%r3922+104];
	ld.shared.u32 	%r3949, [%r3922+108];
	ld.shared.u32 	%r3950, [%r3922+112];
	ld.shared.u32 	%r3951, [%r3922+116];
	ld.shared.u32 	%r3952, [%r3922+120];
	ld.shared.u32 	%r3953, [%r3922+124];
	ld.shared.u32 	%r3954, [%r3922+128];
	add.s32 	%r577, %r3923, %r576;
	add.s32 	%r578, %r3924, %r577;
	add.s32 	%r579, %r3925, %r578;
	add.s32 	%r580, %r3926, %r579;
	add.s32 	%r581, %r3927, %r580;
	add.s32 	%r582, %r3928, %r581;
	add.s32 	%r583, %r3929, %r582;
	add.s32 	%r584, %r3930, %r583;
	add.s32 	%r585, %r3931, %r584;
	add.s32 	%r586, %r3932, %r585;
	add.s32 	%r587, %r3933, %r586;
	add.s32 	%r588, %r3934, %r587;
	add.s32 	%r589, %r3935, %r588;
	add.s32 	%r590, %r3936, %r589;
	add.s32 	%r591, %r3937, %r590;
	add.s32 	%r592, %r3938, %r591;
	add.s32 	%r593, %r3939, %r592;
	add.s32 	%r594, %r3940, %r593;
	add.s32 	%r595, %r3941, %r594;
	add.s32 	%r596, %r3942, %r595;
	add.s32 	%r597, %r3943, %r596;
	add.s32 	%r598, %r3944, %r597;
	add.s32 	%r599, %r3945, %r598;
	add.s32 	%r600, %r3946, %r599;
	add.s32 	%r601, %r3947, %r600;
	add.s32 	%r602, %r3948, %r601;
	add.s32 	%r603, %r3949, %r602;
	add.s32 	%r604, %r3950, %r603;
	add.s32 	%r605, %r3951, %r604;
	add.s32 	%r606, %r3952, %r605;
	add.s32 	%r607, %r3953, %r606;
	add.s32 	%r3621, %r3954, %r607;
	mov.b32 	%r3619, 1;
	mov.b32 	%r3646, -1;
	// begin inline asm
	{  .reg .u32 r0;  .reg .pred p;  shfl.sync.up.b32 r0|p, %r3621, %r3619, %r3644, %r3646;  @p add.u32 r0, r0, %r3621;  mov.u32 %r3617, r0;}
	// end inline asm
	mov.b32 	%r3625, 2;
	// begin inline asm
	{  .reg .u32 r0;  .reg .pred p;  shfl.sync.up.b32 r0|p, %r3617, %r3625, %r3644, %r3646;  @p add.u32 r0, r0, %r3617;  mov.u32 %r3623, r0;}
	// end inline asm
	mov.b32 	%r3631, 4;
	// begin inline asm
	{  .reg .u32 r0;  .reg .pred p;  shfl.sync.up.b32 r0|p, %r3623, %r3631, %r3644, %r3646;  @p add.u32 r0, r0, %r3623;  mov.u32 %r3629, r0;}
	// end inline asm
	mov.b32 	%r3637, 8;
	// begin inline asm
	{  .reg .u32 r0;  .reg .pred p;  shfl.sync.up.b32 r0|p, %r3629, %r3637, %r3644, %r3646;  @p add.u32 r0, r0, %r3629;  mov.u32 %r3635, r0;}
	// end inline asm
	mov.b32 	%r3643, 16;
	// begin inline asm
	{  .reg .u32 r0;  .reg .pred p;  shfl.sync.up.b32 r0|p, %r3635, %r3643, %r3644, %r3646;  @p add.u32 r0, r0, %r3635;  mov.u32 %r3641, r0;}
	// end inline asm
	setp.ne.s32 	%p568, %r1863, 31;
	@%p568 bra 	$L__BB2_137;
	shr.u32 	%r3955, %r4, 3;
	and.b32  	%r3956, %r3955, 124;
	mov.u32 	%r3957, _ZZN3cub18CUB_300001_SM_10006detail10radix_sort30DeviceSegmentedRadixSortKernelINS1_5radix10policy_hubIfNS0_8NullTypeEiE10Policy1000ELb0ELNS0_9SortOrderE0EfS6_PiSA_iNS1_21identity_decomposer_tEEEvPKT2_PSC_PKT3_PSG_T4_T5_iiiT7_E12temp_storage;
	add.s32 	%r3958, %r3957, %r3956;
	st.shared.u32 	[%r3958+25344], %r3641;
$L__BB2_137:
	sub.s32 	%r3959, %r3641, %r3621;
	bar.sync 	0;
	ld.shared.v4.u32 	{%r3960, %r3961, %r3962, %r3963}, [_ZZN3cub18CUB_300001_SM_10006detail10radix_sort30DeviceSegmentedRadixSortKernelINS1_5radix10policy_hubIfNS0_8NullTypeEiE10Policy1000ELb0ELNS0_9SortOrderE0EfS6_PiSA_iNS1_21identity_decomposer_tEEEvPKT2_PSC_PKT3_PSG_T4_T5_iiiT7_E12temp_storage+25344];
	shr.u32 	%r3964, %r4, 5;
	add.s32 	%r3965, %r3961, %r3960;
	setp.eq.s32 	%p569, %r3964, 2;
	selp.b32 	%r3966, %r3965, %r3960, %p569;
	add.s32 	%r3967, %r3965, %r3962;
	setp.eq.s32 	%p570, %r3964, 3;
	selp.b32 	%r3968, %r3967, %r3966, %p570;
	add.s32 	%r3969, %r3967, %r3963;
	setp.eq.s32 	%p571, %r3964, 4;
	selp.b32 	%r3970, %r3969, %r3968, %p571;
	ld.shared.v2.u32 	{%r3971, %r3972}, [_ZZN3cub18CUB_300001_SM_10006detail10radix_sort30DeviceSegmentedRadixSortKernelINS1_5radix10policy_hubIfNS0_8NullTypeEiE10Policy1000ELb0ELNS0_9SortOrderE0EfS6_PiSA_iNS1_21identity_decomposer_tEEEvPKT2_PSC_PKT3_PSG_T4_T5_iiiT7_E12temp_storage+25360];
	add.s32 	%r3973, %r3969, %r3971;
	setp.eq.s32 	%p572, %r3964, 5;
	selp.b32 	%r3974, %r3973, %r3970, %p572;
	add.s32 	%r610, %r3973, %r3972;
	setp.gt.u32 	%p573, %r4, 31;
	setp.ne.s32 	%p574, %r1863, 0;
	selp.b32 	%r3975, %r3959, 0, %p574;
	add.s32 	%r3976, %r3974, %r3975;
	or.pred  	%p575, %p573, %p574;
	selp.b32 	%r4809, %r3976, %r3959, %p573;
	@%p575 bra 	$L__BB2_139;
	shl.b32 	%r4809, %r610, 16;
	st.shared.u32 	[_ZZN3cub18CUB_300001_SM_10006detail10radix_sort30DeviceSegmentedRadixSortKernelINS1_5radix10policy_hubIfNS0_8NullTypeEiE10Policy1000ELb0ELNS0_9SortOrderE0EfS6_PiSA_iNS1_21identity_decomposer_tEEEvPKT2_PSC_PKT3_PSG_T4_T5_iiiT7_E12temp_storage+25376], %r4809;
$L__BB2_139:
	bar.sync 	0;
	setp.eq.s32 	%p576, %r4, 0;
	@%p576 bra 	$L__BB2_141;
	ld.shared.u32 	%r3977, [_ZZN3cub18CUB_300001_SM_10006detail10radix_sort30DeviceSegmentedRadixSortKernelINS1_5radix10policy_hubIfNS0_8NullTypeEiE10Policy1000ELb0ELNS0_9SortOrderE0EfS6_PiSA_iNS1_21identity_decomposer_tEEEvPKT2_PSC_PKT3_PSG_T4_T5_iiiT7_E12temp_storage+25376];
	add.s32 	%r4809, %r3977, %r4809;
$L__BB2_141:
	add.s32 	%r3979, %r576, %r4809;
	add.s32 	%r3980, %r577, %r4809;
	add.s32 	%r3981, %r578, %r4809;
	add.s32 	%r3982, %r579, %r4809;
	add.s32 	%r3983, %r580, %r4809;
	add.s32 	%r3984, %r581, %r4809;
	add.s32 	%r3985, %r582, %r4809;
	add.s32 	%r3986, %r583, %r4809;
	add.s32 	%r3987, %r584, %r4809;
	add.s32 	%r3988, %r585, %r4809;
	add.s32 	%r3989, %r586, %r4809;
	add.s32 	%r3990, %r587, %r4809;
	add.s32 	%r3991, %r588, %r4809;
	add.s32 	%r3992, %r589, %r4809;
	add.s32 	%r3993, %r590, %r4809;
	add.s32 	%r3994, %r591, %r4809;
	add.s32 	%r3995, %r592, %r4809;
	add.s32 	%r3996, %r593, %r4809;
	add.s32 	%r3997, %r594, %r4809;
	add.s32 	%r3998, %r595, %r4809;
	add.s32 	%r3999, %r596, %r4809;
	add.s32 	%r4000, %r597, %r4809;
	add.s32 	%r4001, %r598, %r4809;
	add.s32 	%r4002, %r599, %r4809;
	add.s32 	%r4003, %r600, %r4809;
	add.s32 	%r4004, %r601, %r4809;
	add.s32 	%r4005, %r602, %r4809;
	add.s32 	%r4006, %r603, %r4809;
	add.s32 	%r4007, %r604, %r4809;
	add.s32 	%r4008, %r605, %r4809;
	add.s32 	%r4009, %r606, %r4809;
	add.s32 	%r4010, %r607, %r4809;
	st.shared.u32 	[%r3922], %r4809;
	st.shared.u32 	[%r3922+4], %r3979;
	st.shared.u32 	[%r3922+8], %r3980;
	st.shared.u32 	[%r3922+12], %r3981;
	st.shared.u32 	[%r3922+16], %r3982;
	st.shared.u32 	[%r3922+20], %r3983;
	st.shared.u32 	[%r3922+24], %r3984;
	st.shared.u32 	[%r3922+28], %r3985;
	st.shared.u32 	[%r3922+32], %r3986;
	st.shared.u32 	[%r3922+36], %r3987;
	st.shared.u32 	[%r3922+40], %r3988;
	st.shared.u32 	[%r3922+44], %r3989;
	st.shared.u32 	[%r3922+48], %r3990;
	st.shared.u32 	[%r3922+52], %r3991;
	st.shared.u32 	[%r3922+56], %r3992;
	st.shared.u32 	[%r3922+60], %r3993;
	st.shared.u32 	[%r3922+64], %r3994;
	st.shared.u32 	[%r3922+68], %r3995;
	st.shared.u32 	[%r3922+72], %r3996;
	st.shared.u32 	[%r3922+76], %r3997;
	st.shared.u32 	[%r3922+80], %r3998;
	st.shared.u32 	[%r3922+84], %r3999;
	st.shared.u32 	[%r3922+88], %r4000;
	st.shared.u32 	[%r3922+92], %r4001;
	st.shared.u32 	[%r3922+96], %r4002;
	st.shared.u32 	[%r3922+100], %r4003;
	st.shared.u32 	[%r3922+104], %r4004;
	st.shared.u32 	[%r3922+108], %r4005;
	st.shared.u32 	[%r3922+112], %r4006;
	st.shared.u32 	[%r3922+116], %r4007;
	st.shared.u32 	[%r3922+120], %r4008;
	st.shared.u32 	[%r3922+124], %r4009;
	st.shared.u32 	[%r3922+128], %r4010;
	bar.sync 	0;
	cvt.u32.u16 	%r4013, %rs40;
	ld.shared.u16 	%r4014, [%r537];
	add.s32 	%r616, %r4014, %r4013;
	cvt.u32.u16 	%r4015, %rs41;
	ld.shared.u16 	%r4016, [%r538];
	add.s32 	%r617, %r4016, %r4015;
	cvt.u32.u16 	%r4017, %rs42;
	ld.shared.u16 	%r4018, [%r539];
	add.s32 	%r618, %r4018, %r4017;
	cvt.u32.u16 	%r4019, %rs43;
	ld.shared.u16 	%r4020, [%r540];
	add.s32 	%r619, %r4020, %r4019;
	cvt.u32.u16 	%r4021, %rs44;
	ld.shared.u16 	%r4022, [%r541];
	add.s32 	%r620, %r4022, %r4021;
	cvt.u32.u16 	%r4023, %rs45;
	ld.shared.u16 	%r4024, [%r542];
	add.s32 	%r621, %r4024, %r4023;
	cvt.u32.u16 	%r4025, %rs46;
	ld.shared.u16 	%r4026, [%r543];
	add.s32 	%r622, %r4026, %r4025;
	cvt.u32.u16 	%r4027, %rs47;
	ld.shared.u16 	%r4028, [%r544];
	add.s32 	%r623, %r4028, %r4027;
	cvt.u32.u16 	%r4029, %rs48;
	ld.shared.u16 	%r4030, [%r545];
	add.s32 	%r624, %r4030, %r4029;
	cvt.u32.u16 	%r4031, %rs49;
	ld.shared.u16 	%r4032, [%r546];
	add.s32 	%r625, %r4032, %r4031;
	cvt.u32.u16 	%r4033, %rs50;
	ld.shared.u16 	%r4034, [%r547];
	add.s32 	%r626, %r4034, %r4033;
	cvt.u32.u16 	%r4035, %rs51;
	ld.shared.u16 	%r4036, [%r548];
	add.s32 	%r627, %r4036, %r4035;
	cvt.u32.u16 	%r4037, %rs52;
	ld.shared.u16 	%r4038, [%r549];
	add.s32 	%r628, %r4038, %r4037;
	cvt.u32.u16 	%r4039, %rs53;
	ld.shared.u16 	%r4040, [%r550];
	add.s32 	%r629, %r4040, %r4039;
	cvt.u32.u16 	%r4041, %rs54;
	ld.shared.u16 	%r4042, [%r551];
	add.s32 	%r630, %r4042, %r4041;
	cvt.u32.u16 	%r4043, %rs55;
	ld.shared.u16 	%r4044, [%r552];
	add.s32 	%r631, %r4044, %r4043;
	cvt.u32.u16 	%r4045, %rs56;
	ld.shared.u16 	%r4046, [%r553];
	add.s32 	%r632, %r4046, %r4045;
	cvt.u32.u16 	%r4047, %rs57;
	ld.shared.u16 	%r4048, [%r554];
	add.s32 	%r633, %r4048, %r4047;
	cvt.u32.u16 	%r4049, %rs58;
	ld.shared.u16 	%r4050, [%r555];
	add.s32 	%r634, %r4050, %r4049;
	cvt.u32.u16 	%r4051, %rs59;
	ld.shared.u16 	%r4052, [%r556];
	add.s32 	%r635, %r4052, %r4051;
	cvt.u32.u16 	%r4053, %rs60;
	ld.shared.u16 	%r4054, [%r557];
	add.s32 	%r636, %r4054, %r4053;
	cvt.u32.u16 	%r4055, %rs61;
	ld.shared.u16 	%r4056, [%r558];
	add.s32 	%r637, %r4056, %r4055;
	cvt.u32.u16 	%r4057, %rs62;
	ld.shared.u16 	%r4058, [%r559];
	add.s32 	%r638, %r4058, %r4057;
	cvt.u32.u16 	%r4059, %rs63;
	ld.shared.u16 	%r4060, [%r560];
	add.s32 	%r639, %r4060, %r4059;
	cvt.u32.u16 	%r4061, %rs64;
	ld.shared.u16 	%r4062, [%r561];
	add.s32 	%r640, %r4062, %r4061;
	cvt.u32.u16 	%r4063, %rs65;
	ld.shared.u16 	%r4064, [%r562];
	add.s32 	%r641, %r4064, %r4063;
	cvt.u32.u16 	%r4065, %rs66;
	ld.shared.u16 	%r4066, [%r563];
	add.s32 	%r642, %r4066, %r4065;
	cvt.u32.u16 	%r4067, %rs67;
	ld.shared.u16 	%r4068, [%r564];
	add.s32 	%r643, %r4068, %r4067;
	cvt.u32.u16 	%r4069, %rs68;
	ld.shared.u16 	%r4070, [%r565];
	add.s32 	%r644, %r4070, %r4069;
	cvt.u32.u16 	%r4071, %rs69;
	ld.shared.u16 	%r4072, [%r566];
	add.s32 	%r645, %r4072, %r4071;
	cvt.u32.u16 	%r4073, %rs70;
	ld.shared.u16 	%r4074, [%r567];
	add.s32 	%r646, %r4074, %r4073;
	cvt.u32.u16 	%r4075, %rs71;
	ld.shared.u16 	%r4076, [%r568];
	add.s32 	%r647, %r4076, %r4075;
	cvt.u32.u16 	%r4077, %rs72;
	ld.shared.u16 	%r4078, [%r569];
	add.s32 	%r648, %r4078, %r4077;
	cvt.u32.u16 	%r4079, %rs73;
	ld.shared.u16 	%r4080, [%r570];
	add.s32 	%r649, %r4080, %r4079;
	cvt.u32.u16 	%r4081, %rs74;
	ld.shared.u16 	%r4082, [%r571];
	add.s32 	%r650, %r4082, %r4081;
	cvt.u32.u16 	%r4083, %rs75;
	ld.shared.u16 	%r4084, [%r572];
	add.s32 	%r651, %r4084, %r4083;
	cvt.u32.u16 	%r4085, %rs76;
	ld.shared.u16 	%r4086, [%r573];
	add.s32 	%r652, %r4086, %r4085;
	cvt.u32.u16 	%r4087, %rs77;
	ld.shared.u16 	%r4088, [%r574];
	add.s32 	%r653, %r4088, %r4087;
	cvt.u32.u16 	%r4089, %rs78;
	ld.shared.u16 	%r4090, [%r575];
	add.s32 	%r654, %r4090, %r4089;
	setp.gt.u32 	%p577, %r4, 63;
	@%p577 bra 	$L__BB2_143;
	and.b32  	%r4091, %r4, 31;
	mov.u32 	%r4092, _ZZN3cub18CUB_300001_SM_10006detail10radix_sort30DeviceSegmentedRadixSortKernelINS1_5radix10policy_hubIfNS0_8NullTypeEiE10Policy1000ELb0ELNS0_9SortOrderE0EfS6_PiSA_iNS1_21identity_decomposer_tEEEvPKT2_PSC_PKT3_PSG_T4_T5_iiiT7_E12temp_storage;
	mad.lo.s32 	%r4093, %r4091, 768, %r4092;
	shr.u32 	%r4094, %r4, 4;
	and.b32  	%r4095, %r4094, 62;
	add.s32 	%r4096, %r4093, %r4095;
	ld.shared.u16 	%r4810, [%r4096];
$L__BB2_143:
	setp.gt.u32 	%p578, %r4, 63;
	bar.sync 	0;
	@%p578 bra 	$L__BB2_145;
	st.shared.u32 	[%r5], %r4810;
$L__BB2_145:
	setp.gt.u32 	%p579, %r4, 63;
	bar.sync 	0;
	bar.sync 	0;
	@%p579 bra 	$L__BB2_147;
	sub.s32 	%r4097, %r4765, %r4810;
	st.shared.u32 	[%r5+29952], %r4097;
$L__BB2_147:
	ld.param.u64 	%rd214, [_ZN3cub18CUB_300001_SM_10006detail10radix_sort30DeviceSegmentedRadixSortKernelINS1_5radix10policy_hubIfNS0_8NullTypeEiE10Policy1000ELb0ELNS0_9SortOrderE0EfS6_PiSA_iNS1_21identity_decomposer_tEEEvPKT2_PSC_PKT3_PSG_T4_T5_iiiT7__param_1];
	cvta.to.global.u64 	%rd13, %rd214;
	bar.sync 	0;
	shl.b32 	%r4101, %r616, 2;
	mov.u32 	%r4102, _ZZN3cub18CUB_300001_SM_10006detail10radix_sort30DeviceSegmentedRadixSortKernelINS1_5radix10policy_hubIfNS0_8NullTypeEiE10Policy1000ELb0ELNS0_9SortOrderE0EfS6_PiSA_iNS1_21identity_decomposer_tEEEvPKT2_PSC_PKT3_PSG_T4_T5_iiiT7_E12temp_storage;
	add.s32 	%r4103, %r4102, %r4101;
	st.shared.u32 	[%r4103], %r497;
	shl.b32 	%r4104, %r617, 2;
	add.s32 	%r4105, %r4102, %r4104;
	st.shared.u32 	[%r4105], %r498;
	shl.b32 	%r4106, %r618, 2;
	add.s32 	%r4107, %r4102, %r4106;
	st.shared.u32 	[%r4107], %r499;
	shl.b32 	%r4108, %r619, 2;
	add.s32 	%r4109, %r4102, %r4108;
	st.shared.u32 	[%r4109], %r500;
	shl.b32 	%r4110, %r620, 2;
	add.s32 	%r4111, %r4102, %r4110;
	st.shared.u32 	[%r4111], %r501;
	shl.b32 	%r4112, %r621, 2;
	add.s32 	%r4113, %r4102, %r4112;
	st.shared.u32 	[%r4113], %r502;
	shl.b32 	%r4114, %r622, 2;
	add.s32 	%r4115, %r4102, %r4114;
	st.shared.u32 	[%r4115], %r503;
	shl.b32 	%r4116, %r623, 2;
	add.s32 	%r4117, %r4102, %r4116;
	st.shared.u32 	[%r4117], %r504;
	shl.b32 	%r4118, %r624, 2;
	add.s32 	%r4119, %r4102, %r4118;
	st.shared.u32 	[%r4119], %r505;
	shl.b32 	%r4120, %r625, 2;
	add.s32 	%r4121, %r4102, %r4120;
	st.shared.u32 	[%r4121], %r506;
	shl.b32 	%r4122, %r626, 2;
	add.s32 	%r4123, %r4102, %r4122;
	st.shared.u32 	[%r4123], %r507;
	shl.b32 	%r4124, %r627, 2;
	add.s32 	%r4125, %r4102, %r4124;
	st.shared.u32 	[%r4125], %r508;
	shl.b32 	%r4126, %r628, 2;
	add.s32 	%r4127, %r4102, %r4126;
	st.shared.u32 	[%r4127], %r509;
	shl.b32 	%r4128, %r629, 2;
	add.s32 	%r4129, %r4102, %r4128;
	st.shared.u32 	[%r4129], %r510;
	shl.b32 	%r4130, %r630, 2;
	add.s32 	%r4131, %r4102, %r4130;
	st.shared.u32 	[%r4131], %r511;
	shl.b32 	%r4132, %r631, 2;
	add.s32 	%r4133, %r4102, %r4132;
	st.shared.u32 	[%r4133], %r512;
	shl.b32 	%r4134, %r632, 2;
	add.s32 	%r4135, %r4102, %r4134;
	st.shared.u32 	[%r4135], %r513;
	shl.b32 	%r4136, %r633, 2;
	add.s32 	%r4137, %r4102, %r4136;
	st.shared.u32 	[%r4137], %r514;
	shl.b32 	%r4138, %r634, 2;
	add.s32 	%r4139, %r4102, %r4138;
	st.shared.u32 	[%r4139], %r515;
	shl.b32 	%r4140, %r635, 2;
	add.s32 	%r4141, %r4102, %r4140;
	st.shared.u32 	[%r4141], %r516;
	shl.b32 	%r4142, %r636, 2;
	add.s32 	%r4143, %r4102, %r4142;
	st.shared.u32 	[%r4143], %r517;
	shl.b32 	%r4144, %r637, 2;
	add.s32 	%r4145, %r4102, %r4144;
	st.shared.u32 	[%r4145], %r518;
	shl.b32 	%r4146, %r638, 2;
	add.s32 	%r4147, %r4102, %r4146;
	st.shared.u32 	[%r4147], %r519;
	shl.b32 	%r4148, %r639, 2;
	add.s32 	%r4149, %r4102, %r4148;
	st.shared.u32 	[%r4149], %r520;
	shl.b32 	%r4150, %r640, 2;
	add.s32 	%r4151, %r4102, %r4150;
	st.shared.u32 	[%r4151], %r521;
	shl.b32 	%r4152, %r641, 2;
	add.s32 	%r4153, %r4102, %r4152;
	st.shared.u32 	[%r4153], %r522;
	shl.b32 	%r4154, %r642, 2;
	add.s32 	%r4155, %r4102, %r4154;
	st.shared.u32 	[%r4155], %r523;
	shl.b32 	%r4156, %r643, 2;
	add.s32 	%r4157, %r4102, %r4156;
	st.shared.u32 	[%r4157], %r524;
	shl.b32 	%r4158, %r644, 2;
	add.s32 	%r4159, %r4102, %r4158;
	st.shared.u32 	[%r4159], %r525;
	shl.b32 	%r4160, %r645, 2;
	add.s32 	%r4161, %r4102, %r4160;
	st.shared.u32 	[%r4161], %r526;
	shl.b32 	%r4162, %r646, 2;
	add.s32 	%r4163, %r4102, %r4162;
	st.shared.u32 	[%r4163], %r527;
	shl.b32 	%r4164, %r647, 2;
	add.s32 	%r4165, %r4102, %r4164;
	st.shared.u32 	[%r4165], %r528;
	shl.b32 	%r4166, %r648, 2;
	add.s32 	%r4167, %r4102, %r4166;
	st.shared.u32 	[%r4167], %r529;
	shl.b32 	%r4168, %r649, 2;
	add.s32 	%r4169, %r4102, %r4168;
	st.shared.u32 	[%r4169], %r530;
	shl.b32 	%r4170, %r650, 2;
	add.s32 	%r4171, %r4102, %r4170;
	st.shared.u32 	[%r4171], %r531;
	shl.b32 	%r4172, %r651, 2;
	add.s32 	%r4173, %r4102, %r4172;
	st.shared.u32 	[%r4173], %r532;
	shl.b32 	%r4174, %r652, 2;
	add.s32 	%r4175, %r4102, %r4174;
	st.shared.u32 	[%r4175], %r533;
	shl.b32 	%r4176, %r653, 2;
	add.s32 	%r4177, %r4102, %r4176;
	st.shared.u32 	[%r4177], %r534;
	shl.b32 	%r4178, %r654, 2;
	add.s32 	%r4179, %r4102, %r4178;
	st.shared.u32 	[%r4179], %r535;
	bar.sync 	0;
	ld.shared.u32 	%r657, [%r5];
	setp.eq.s32 	%p580, %r657, 2147483647;
	selp.b32 	%r4099, -2147483648, %r657, %p580;
	// begin inline asm
	shr.b32 %r4098, %r4099, %r773;
	// end inline asm
	setp.ge.s32 	%p581, %r4, %r4714;
	@%p581 bra 	$L__BB2_149;
	and.b32  	%r4180, %r3497, %r4098;
	shl.b32 	%r4181, %r4180, 2;
	add.s32 	%r4183, %r4102, %r4181;
	ld.shared.u32 	%r4184, [%r4183+29952];
	setp.gt.s32 	%p582, %r657, -1;
	selp.b32 	%r4185, -1, -2147483648, %p582;
	xor.b32  	%r4186, %r4185, %r657;
	add.s32 	%r4187, %r4, %r4184;
	mul.wide.u32 	%rd133, %r4187, 4;
	add.s64 	%rd134, %rd13, %rd133;
	st.global.u32 	[%rd134], %r4186;
$L__BB2_149:
	ld.shared.u32 	%r659, [%r5+768];
	setp.eq.s32 	%p583, %r659, 2147483647;
	selp.b32 	%r4189, -2147483648, %r659, %p583;
	// begin inline asm
	shr.b32 %r4188, %r4189, %r773;
	// end inline asm
	mov.u32 	%r4191, %tid.x;
	add.s32 	%r661, %r4191, 192;
	setp.ge.s32 	%p584, %r661, %r4714;
	@%p584 bra 	$L__BB2_151;
	and.b32  	%r4192, %r3497, %r4188;
	shl.b32 	%r4193, %r4192, 2;
	add.s32 	%r4195, %r4102, %r4193;
	ld.shared.u32 	%r4196, [%r4195+29952];
	setp.gt.s32 	%p585, %r659, -1;
	selp.b32 	%r4197, -1, -2147483648, %p585;
	xor.b32  	%r4198, %r4197, %r659;
	add.s32 	%r4199, %r661, %r4196;
	mul.wide.u32 	%rd135, %r4199, 4;
	add.s64 	%rd136, %rd13, %rd135;
	st.global.u32 	[%rd136], %r4198;
$L__BB2_151:
	ld.shared.u32 	%r662, [%r5+1536];
	setp.eq.s32 	%p586, %r662, 2147483647;
	selp.b32 	%r4201, -2147483648, %r662, %p586;
	// begin inline asm
	shr.b32 %r4200, %r4201, %r773;
	// end inline asm
	add.s32 	%r664, %r4191, 384;
	setp.ge.s32 	%p587, %r664, %r4714;
	@%p587 bra 	$L__BB2_153;
	and.b32  	%r4204, %r3497, %r4200;
	shl.b32 	%r4205, %r4204, 2;
	add.s32 	%r4207, %r4102, %r4205;
	ld.shared.u32 	%r4208, [%r4207+29952];
	setp.gt.s32 	%p588, %r662, -1;
	selp.b32 	%r4209, -1, -2147483648, %p588;
	xor.b32  	%r4210, %r4209, %r662;
	add.s32 	%r4211, %r664, %r4208;
	mul.wide.u32 	%rd137, %r4211, 4;
	add.s64 	%rd138, %rd13, %rd137;
	st.global.u32 	[%rd138], %r4210;
$L__BB2_153:
	ld.shared.u32 	%r665, [%r5+2304];
	setp.eq.s32 	%p589, %r665, 2147483647;
	selp.b32 	%r4213, -2147483648, %r665, %p589;
	// begin inline asm
	shr.b32 %r4212, %r4213, %r773;
	// end inline asm
	add.s32 	%r667, %r4191, 576;
	setp.ge.s32 	%p590, %r667, %r4714;
	@%p590 bra 	$L__BB2_155;
	and.b32  	%r4216, %r3497, %r4212;
	shl.b32 	%r4217, %r4216, 2;
	add.s32 	%r4219, %r4102, %r4217;
	ld.shared.u32 	%r4220, [%r4219+29952];
	setp.gt.s32 	%p591, %r665, -1;
	selp.b32 	%r4221, -1, -2147483648, %p591;
	xor.b32  	%r4222, %r4221, %r665;
	add.s32 	%r4223, %r667, %r4220;
	mul.wide.u32 	%rd139, %r4223, 4;
	add.s64 	%rd140, %rd13, %rd139;
	st.global.u32 	[%rd140], %r4222;
$L__BB2_155:
	ld.shared.u32 	%r668, [%r5+3072];
	setp.eq.s32 	%p592, %r668, 2147483647;
	selp.b32 	%r4225, -2147483648, %r668, %p592;
	// begin inline asm
	shr.b32 %r4224, %r4225, %r773;
	// end inline asm
	add.s32 	%r670, %r4191, 768;
	setp.ge.s32 	%p593, %r670, %r4714;
	@%p593 bra 	$L__BB2_157;
	and.b32  	%r4228, %r3497, %r4224;
	shl.b32 	%r4229, %r4228, 2;
	add.s32 	%r4231, %r4102, %r4229;
	ld.shared.u32 	%r4232, [%r4231+29952];
	setp.gt.s32 	%p594, %r668, -1;
	selp.b32 	%r4233, -1, -2147483648, %p594;
	xor.b32  	%r4234, %r4233, %r668;
	add.s32 	%r4235, %r670, %r4232;
	mul.wide.u32 	%rd141, %r4235, 4;
	add.s64 	%rd142, %rd13, %rd141;
	st.global.u32 	[%rd142], %r4234;
$L__BB2_157:
	ld.shared.u32 	%r671, [%r5+3840];
	setp.eq.s32 	%p595, %r671, 2147483647;
	selp.b32 	%r4237, -2147483648, %r671, %p595;
	// begin inline asm
	shr.b32 %r4236, %r4237, %r773;
	// end inline asm
	add.s32 	%r673, %r4191, 960;
	setp.ge.s32 	%p596, %r673, %r4714;
	@%p596 bra 	$L__BB2_159;
	and.b32  	%r4240, %r3497, %r4236;
	shl.b32 	%r4241, %r4240, 2;
	add.s32 	%r4243, %r4102, %r4241;
	ld.shared.u32 	%r4244, [%r4243+29952];
	setp.gt.s32 	%p597, %r671, -1;
	selp.b32 	%r4245, -1, -2147483648, %p597;
	xor.b32  	%r4246, %r4245, %r671;
	add.s32 	%r4247, %r673, %r4244;
	mul.wide.u32 	%rd143, %r4247, 4;
	add.s64 	%rd144, %rd13, %rd143;
	st.global.u32 	[%rd144], %r4246;
$L__BB2_159:
	ld.shared.u32 	%r674, [%r5+4608];
	setp.eq.s32 	%p598, %r674, 2147483647;
	selp.b32 	%r4249, -2147483648, %r674, %p598;
	// begin inline asm
	shr.b32 %r4248, %r4249, %r773;
	// end inline asm
	add.s32 	%r676, %r4191, 1152;
	setp.ge.s32 	%p599, %r676, %r4714;
	@%p599 bra 	$L__BB2_161;
	and.b32  	%r4252, %r3497, %r4248;
	shl.b32 	%r4253, %r4252, 2;
	add.s32 	%r4255, %r4102, %r4253;
	ld.shared.u32 	%r4256, [%r4255+29952];
	setp.gt.s32 	%p600, %r674, -1;
	selp.b32 	%r4257, -1, -2147483648, %p600;
	xor.b32  	%r4258, %r4257, %r674;
	add.s32 	%r4259, %r676, %r4256;
	mul.wide.u32 	%rd145, %r4259, 4;
	add.s64 	%rd146, %rd13, %rd145;
	st.global.u32 	[%rd146], %r4258;
$L__BB2_161:
	ld.shared.u32 	%r677, [%r5+5376];
	setp.eq.s32 	%p601, %r677, 2147483647;
	selp.b32 	%r4261, -2147483648, %r677, %p601;
	// begin inline asm
	shr.b32 %r4260, %r4261, %r773;
	// end inline asm
	add.s32 	%r679, %r4191, 1344;
	setp.ge.s32 	%p602, %r679, %r4714;
	@%p602 bra 	$L__BB2_163;
	and.b32  	%r4264, %r3497, %r4260;
	shl.b32 	%r4265, %r4264, 2;
	add.s32 	%r4267, %r4102, %r4265;
	ld.shared.u32 	%r4268, [%r4267+29952];
	setp.gt.s32 	%p603, %r677, -1;
	selp.b32 	%r4269, -1, -2147483648, %p603;
	xor.b32  	%r4270, %r4269, %r677;
	add.s32 	%r4271, %r679, %r4268;
	mul.wide.u32 	%rd147, %r4271, 4;
	add.s64 	%rd148, %rd13, %rd147;
	st.global.u32 	[%rd148], %r4270;
$L__BB2_163:
	ld.shared.u32 	%r680, [%r5+6144];
	setp.eq.s32 	%p604, %r680, 2147483647;
	selp.b32 	%r4273, -2147483648, %r680, %p604;
	// begin inline asm
	shr.b32 %r4272, %r4273, %r773;
	// end inline asm
	add.s32 	%r682, %r4191, 1536;
	setp.ge.s32 	%p605, %r682, %r4714;
	@%p605 bra 	$L__BB2_165;
	and.b32  	%r4276, %r3497, %r4272;
	shl.b32 	%r4277, %r4276, 2;
	add.s32 	%r4279, %r4102, %r4277;
	ld.shared.u32 	%r4280, [%r4279+29952];
	setp.gt.s32 	%p606, %r680, -1;
	selp.b32 	%r4281, -1, -2147483648, %p606;
	xor.b32  	%r4282, %r4281, %r680;
	add.s32 	%r4283, %r682, %r4280;
	mul.wide.u32 	%rd149, %r4283, 4;
	add.s64 	%rd150, %rd13, %rd149;
	st.global.u32 	[%rd150], %r4282;
$L__BB2_165:
	ld.shared.u32 	%r683, [%r5+6912];
	setp.eq.s32 	%p607, %r683, 2147483647;
	selp.b32 	%r4285, -2147483648, %r683, %p607;
	// begin inline asm
	shr.b32 %r4284, %r4285, %r773;
	// end inline asm
	add.s32 	%r685, %r4191, 1728;
	setp.ge.s32 	%p608, %r685, %r4714;
	@%p608 bra 	$L__BB2_167;
	and.b32  	%r4288, %r3497, %r4284;
	shl.b32 	%r4289, %r4288, 2;
	add.s32 	%r4291, %r4102, %r4289;
	ld.shared.u32 	%r4292, [%r4291+29952];
	setp.gt.s32 	%p609, %r683, -1;
	selp.b32 	%r4293, -1, -2147483648, %p609;
	xor.b32  	%r4294, %r4293, %r683;
	add.s32 	%r4295, %r685, %r4292;
	mul.wide.u32 	%rd151, %r4295, 4;
	add.s64 	%rd152, %rd13, %rd151;
	st.global.u32 	[%rd152], %r4294;
$L__BB2_167:
	ld.shared.u32 	%r686, [%r5+7680];
	setp.eq.s32 	%p610, %r686, 2147483647;
	selp.b32 	%r4297, -2147483648, %r686, %p610;
	// begin inline asm
	shr.b32 %r4296, %r4297, %r773;
	// end inline asm
	add.s32 	%r688, %r4191, 1920;
	setp.ge.s32 	%p611, %r688, %r4714;
	@%p611 bra 	$L__BB2_169;
	and.b32  	%r4300, %r3497, %r4296;
	shl.b32 	%r4301, %r4300, 2;
	add.s32 	%r4303, %r4102, %r4301;
	ld.shared.u32 	%r4304, [%r4303+29952];
	setp.gt.s32 	%p612, %r686, -1;
	selp.b32 	%r4305, -1, -2147483648, %p612;
	xor.b32  	%r4306, %r4305, %r686;
	add.s32 	%r4307, %r688, %r4304;
	mul.wide.u32 	%rd153, %r4307, 4;
	add.s64 	%rd154, %rd13, %rd153;
	st.global.u32 	[%rd154], %r4306;
$L__BB2_169:
	ld.shared.u32 	%r689, [%r5+8448];
	setp.eq.s32 	%p613, %r689, 2147483647;
	selp.b32 	%r4309, -2147483648, %r689, %p613;
	// begin inline asm
	shr.b32 %r4308, %r4309, %r773;
	// end inline asm
	add.s32 	%r691, %r4191, 2112;
	setp.ge.s32 	%p614, %r691, %r4714;
	@%p614 bra 	$L__BB2_171;
	and.b32  	%r4312, %r3497, %r4308;
	shl.b32 	%r4313, %r4312, 2;
	add.s32 	%r4315, %r4102, %r4313;
	ld.shared.u32 	%r4316, [%r4315+29952];
	setp.gt.s32 	%p615, %r689, -1;
	selp.b32 	%r4317, -1, -2147483648, %p615;
	xor.b32  	%r4318, %r4317, %r689;
	add.s32 	%r4319, %r691, %r4316;
	mul.wide.u32 	%rd155, %r4319, 4;
	add.s64 	%rd156, %rd13, %rd155;
	st.global.u32 	[%rd156], %r4318;
$L__BB2_171:
	ld.shared.u32 	%r692, [%r5+9216];
	setp.eq.s32 	%p616, %r692, 2147483647;
	selp.b32 	%r4321, -2147483648, %r692, %p616;
	// begin inline asm
	shr.b32 %r4320, %r4321, %r773;
	// end inline asm
	add.s32 	%r694, %r4191, 2304;
	setp.ge.s32 	%p617, %r694, %r4714;
	@%p617 bra 	$L__BB2_173;
	and.b32  	%r4324, %r3497, %r4320;
	shl.b32 	%r4325, %r4324, 2;
	add.s32 	%r4327, %r4102, %r4325;
	ld.shared.u32 	%r4328, [%r4327+29952];
	setp.gt.s32 	%p618, %r692, -1;
	selp.b32 	%r4329, -1, -2147483648, %p618;
	xor.b32  	%r4330, %r4329, %r692;
	add.s32 	%r4331, %r694, %r4328;
	mul.wide.u32 	%rd157, %r4331, 4;
	add.s64 	%rd158, %rd13, %rd157;
	st.global.u32 	[%rd158], %r4330;
$L__BB2_173:
	ld.shared.u32 	%r695, [%r5+9984];
	setp.eq.s32 	%p619, %r695, 2147483647;
	selp.b32 	%r4333, -2147483648, %r695, %p619;
	// begin inline asm
	shr.b32 %r4332, %r4333, %r773;
	// end inline asm
	add.s32 	%r697, %r4191, 2496;
	setp.ge.s32 	%p620, %r697, %r4714;
	@%p620 bra 	$L__BB2_175;
	and.b32  	%r4336, %r3497, %r4332;
	shl.b32 	%r4337, %r4336, 2;
	add.s32 	%r4339, %r4102, %r4337;
	ld.shared.u32 	%r4340, [%r4339+29952];
	setp.gt.s32 	%p621, %r695, -1;
	selp.b32 	%r4341, -1, -2147483648, %p621;
	xor.b32  	%r4342, %r4341, %r695;
	add.s32 	%r4343, %r697, %r4340;
	mul.wide.u32 	%rd159, %r4343, 4;
	add.s64 	%rd160, %rd13, %rd159;
	st.global.u32 	[%rd160], %r4342;
$L__BB2_175:
	ld.shared.u32 	%r698, [%r5+10752];
	setp.eq.s32 	%p622, %r698, 2147483647;
	selp.b32 	%r4345, -2147483648, %r698, %p622;
	// begin inline asm
	shr.b32 %r4344, %r4345, %r773;
	// end inline asm
	add.s32 	%r700, %r4191, 2688;
	setp.ge.s32 	%p623, %r700, %r4714;
	@%p623 bra 	$L__BB2_177;
	and.b32  	%r4348, %r3497, %r4344;
	shl.b32 	%r4349, %r4348, 2;
	add.s32 	%r4351, %r4102, %r4349;
	ld.shared.u32 	%r4352, [%r4351+29952];
	setp.gt.s32 	%p624, %r698, -1;
	selp.b32 	%r4353, -1, -2147483648, %p624;
	xor.b32  	%r4354, %r4353, %r698;
	add.s32 	%r4355, %r700, %r4352;
	mul.wide.u32 	%rd161, %r4355, 4;
	add.s64 	%rd162, %rd13, %rd161;
	st.global.u32 	[%rd162], %r4354;
$L__BB2_177:
	ld.shared.u32 	%r701, [%r5+11520];
	setp.eq.s32 	%p625, %r701, 2147483647;
	selp.b32 	%r4357, -2147483648, %r701, %p625;
	// begin inline asm
	shr.b32 %r4356, %r4357, %r773;
	// end inline asm
	add.s32 	%r703, %r4191, 2880;
	setp.ge.s32 	%p626, %r703, %r4714;
	@%p626 bra 	$L__BB2_179;
	and.b32  	%r4360, %r3497, %r4356;
	shl.b32 	%r4361, %r4360, 2;
	add.s32 	%r4363, %r4102, %r4361;
	ld.shared.u32 	%r4364, [%r4363+29952];
	setp.gt.s32 	%p627, %r701, -1;
	selp.b32 	%r4365, -1, -2147483648, %p627;
	xor.b32  	%r4366, %r4365, %r701;
	add.s32 	%r4367, %r703, %r4364;
	mul.wide.u32 	%rd163, %r4367, 4;
	add.s64 	%rd164, %rd13, %rd163;
	st.global.u32 	[%rd164], %r4366;
$L__BB2_179:
	ld.shared.u32 	%r704, [%r5+12288];
	setp.eq.s32 	%p628, %r704, 2147483647;
	selp.b32 	%r4369, -2147483648, %r704, %p628;
	// begin inline asm
	shr.b32 %r4368, %r4369, %r773;
	// end inline asm
	or.b32  	%r706, %r4191, 3072;
	setp.ge.s32 	%p629, %r706, %r4714;
	@%p629 bra 	$L__BB2_181;
	and.b32  	%r4372, %r3497, %r4368;
	shl.b32 	%r4373, %r4372, 2;
	add.s32 	%r4375, %r4102, %r4373;
	ld.shared.u32 	%r4376, [%r4375+29952];
	setp.gt.s32 	%p630, %r704, -1;
	selp.b32 	%r4377, -1, -2147483648, %p630;
	xor.b32  	%r4378, %r4377, %r704;
	add.s32 	%r4379, %r706, %r4376;
	mul.wide.u32 	%rd165, %r4379, 4;
	add.s64 	%rd166, %rd13, %rd165;
	st.global.u32 	[%rd166], %r4378;
$L__BB2_181:
	ld.shared.u32 	%r707, [%r5+13056];
	setp.eq.s32 	%p631, %r707, 2147483647;
	selp.b32 	%r4381, -2147483648, %r707, %p631;
	// begin inline asm
	shr.b32 %r4380, %r4381, %r773;
	// end inline asm
	add.s32 	%r709, %r4191, 3264;
	setp.ge.s32 	%p632, %r709, %r4714;
	@%p632 bra 	$L__BB2_183;
	and.b32  	%r4384, %r3497, %r4380;
	shl.b32 	%r4385, %r4384, 2;
	add.s32 	%r4387, %r4102, %r4385;
	ld.shared.u32 	%r4388, [%r4387+29952];
	setp.gt.s32 	%p633, %r707, -1;
	selp.b32 	%r4389, -1, -2147483648, %p633;
	xor.b32  	%r4390, %r4389, %r707;
	add.s32 	%r4391, %r709, %r4388;
	mul.wide.u32 	%rd167, %r4391, 4;
	add.s64 	%rd168, %rd13, %rd167;
	st.global.u32 	[%rd168], %r4390;
$L__BB2_183:
	ld.shared.u32 	%r710, [%r5+13824];
	setp.eq.s32 	%p634, %r710, 2147483647;
	selp.b32 	%r4393, -2147483648, %r710, %p634;
	// begin inline asm
	shr.b32 %r4392, %r4393, %r773;
	// end inline asm
	add.s32 	%r712, %r4191, 3456;
	setp.ge.s32 	%p635, %r712, %r4714;
	@%p635 bra 	$L__BB2_185;
	and.b32  	%r4396, %r3497, %r4392;
	shl.b32 	%r4397, %r4396, 2;
	add.s32 	%r4399, %r4102, %r4397;
	ld.shared.u32 	%r4400, [%r4399+29952];
	setp.gt.s32 	%p636, %r710, -1;
	selp.b32 	%r4401, -1, -2147483648, %p636;
	xor.b32  	%r4402, %r4401, %r710;
	add.s32 	%r4403, %r712, %r4400;
	mul.wide.u32 	%rd169, %r4403, 4;
	add.s64 	%rd170, %rd13, %rd169;
	st.global.u32 	[%rd170], %r4402;
$L__BB2_185:
	ld.shared.u32 	%r713, [%r5+14592];
	setp.eq.s32 	%p637, %r713, 2147483647;
	selp.b32 	%r4405, -2147483648, %r713, %p637;
	// begin inline asm
	shr.b32 %r4404, %r4405, %r773;
	// end inline asm
	add.s32 	%r715, %r4191, 3648;
	setp.ge.s32 	%p638, %r715, %r4714;
	@%p638 bra 	$L__BB2_187;
	and.b32  	%r4408, %r3497, %r4404;
	shl.b32 	%r4409, %r4408, 2;
	add.s32 	%r4411, %r4102, %r4409;
	ld.shared.u32 	%r4412, [%r4411+29952];
	setp.gt.s32 	%p639, %r713, -1;
	selp.b32 	%r4413, -1, -2147483648, %p639;
	xor.b32  	%r4414, %r4413, %r713;
	add.s32 	%r4415, %r715, %r4412;
	mul.wide.u32 	%rd171, %r4415, 4;
	add.s64 	%rd172, %rd13, %rd171;
	st.global.u32 	[%rd172], %r4414;
$L__BB2_187:
	ld.shared.u32 	%r716, [%r5+15360];
	setp.eq.s32 	%p640, %r716, 2147483647;
	selp.b32 	%r4417, -2147483648, %r716, %p640;
	// begin inline asm
	shr.b32 %r4416, %r4417, %r773;
	// end inline asm
	add.s32 	%r718, %r4191, 3840;
	setp.ge.s32 	%p641, %r718, %r4714;
	@%p641 bra 	$L__BB2_189;
	and.b32  	%r4420, %r3497, %r4416;
	shl.b32 	%r4421, %r4420, 2;
	add.s32 	%r4423, %r4102, %r4421;
	ld.shared.u32 	%r4424, [%r4423+29952];
	setp.gt.s32 	%p642, %r716, -1;
	selp.b32 	%r4425, -1, -2147483648, %p642;
	xor.b32  	%r4426, %r4425, %r716;
	add.s32 	%r4427, %r718, %r4424;
	mul.wide.u32 	%rd173, %r4427, 4;
	add.s64 	%rd174, %rd13, %rd173;
	st.global.u32 	[%rd174], %r4426;
$L__BB2_189:
	ld.shared.u32 	%r719, [%r5+16128];
	setp.eq.s32 	%p643, %r719, 2147483647;
	selp.b32 	%r4429, -2147483648, %r719, %p643;
	// begin inline asm
	shr.b32 %r4428, %r4429, %r773;
	// end inline asm
	add.s32 	%r721, %r4191, 4032;
	setp.ge.s32 	%p644, %r721, %r4714;
	@%p644 bra 	$L__BB2_191;
	and.b32  	%r4432, %r3497, %r4428;
	shl.b32 	%r4433, %r4432, 2;
	add.s32 	%r4435, %r4102, %r4433;
	ld.shared.u32 	%r4436, [%r4435+29952];
	setp.gt.s32 	%p645, %r719, -1;
	selp.b32 	%r4437, -1, -2147483648, %p645;
	xor.b32  	%r4438, %r4437, %r719;
	add.s32 	%r4439, %r721, %r4436;
	mul.wide.u32 	%rd175, %r4439, 4;
	add.s64 	%rd176, %rd13, %rd175;
	st.global.u32 	[%rd176], %r4438;
$L__BB2_191:
	ld.shared.u32 	%r722, [%r5+16896];
	setp.eq.s32 	%p646, %r722, 2147483647;
	selp.b32 	%r4441, -2147483648, %r722, %p646;
	// begin inline asm
	shr.b32 %r4440, %r4441, %r773;
	// end inline asm
	add.s32 	%r724, %r4191, 4224;
	setp.ge.s32 	%p647, %r724, %r4714;
	@%p647 bra 	$L__BB2_193;
	and.b32  	%r4444, %r3497, %r4440;
	shl.b32 	%r4445, %r4444, 2;
	add.s32 	%r4447, %r4102, %r4445;
	ld.shared.u32 	%r4448, [%r4447+29952];
	setp.gt.s32 	%p648, %r722, -1;
	selp.b32 	%r4449, -1, -2147483648, %p648;
	xor.b32  	%r4450, %r4449, %r722;
	add.s32 	%r4451, %r724, %r4448;
	mul.wide.u32 	%rd177, %r4451, 4;
	add.s64 	%rd178, %rd13, %rd177;
	st.global.u32 	[%rd178], %r4450;
$L__BB2_193:
	ld.shared.u32 	%r725, [%r5+17664];
	setp.eq.s32 	%p649, %r725, 2147483647;
	selp.b32 	%r4453, -2147483648, %r725, %p649;
	// begin inline asm
	shr.b32 %r4452, %r4453, %r773;
	// end inline asm
	add.s32 	%r727, %r4191, 4416;
	setp.ge.s32 	%p650, %r727, %r4714;
	@%p650 bra 	$L__BB2_195;
	and.b32  	%r4456, %r3497, %r4452;
	shl.b32 	%r4457, %r4456, 2;
	add.s32 	%r4459, %r4102, %r4457;
	ld.shared.u32 	%r4460, [%r4459+29952];
	setp.gt.s32 	%p651, %r725, -1;
	selp.b32 	%r4461, -1, -2147483648, %p651;
	xor.b32  	%r4462, %r4461, %r725;
	add.s32 	%r4463, %r727, %r4460;
	mul.wide.u32 	%rd179, %r4463, 4;
	add.s64 	%rd180, %rd13, %rd179;
	st.global.u32 	[%rd180], %r4462;
$L__BB2_195:
	ld.shared.u32 	%r728, [%r5+18432];
	setp.eq.s32 	%p652, %r728, 2147483647;
	selp.b32 	%r4465, -2147483648, %r728, %p652;
	// begin inline asm
	shr.b32 %r4464, %r4465, %r773;
	// end inline asm
	add.s32 	%r730, %r4191, 4608;
	setp.ge.s32 	%p653, %r730, %r4714;
	@%p653 bra 	$L__BB2_197;
	and.b32  	%r4468, %r3497, %r4464;
	shl.b32 	%r4469, %r4468, 2;
	add.s32 	%r4471, %r4102, %r4469;
	ld.shared.u32 	%r4472, [%r4471+29952];
	setp.gt.s32 	%p654, %r728, -1;
	selp.b32 	%r4473, -1, -2147483648, %p654;
	xor.b32  	%r4474, %r4473, %r728;
	add.s32 	%r4475, %r730, %r4472;
	mul.wide.u32 	%rd181, %r4475, 4;
	add.s64 	%rd182, %rd13, %rd181;
	st.global.u32 	[%rd182], %r4474;
$L__BB2_197:
	ld.shared.u32 	%r731, [%r5+19200];
	setp.eq.s32 	%p655, %r731, 2147483647;
	selp.b32 	%r4477, -2147483648, %r731, %p655;
	// begin inline asm
	shr.b32 %r4476, %r4477, %r773;
	// end inline asm
	add.s32 	%r733, %r4191, 4800;
	setp.ge.s32 	%p656, %r733, %r4714;
	@%p656 bra 	$L__BB2_199;
	and.b32  	%r4480, %r3497, %r4476;
	shl.b32 	%r4481, %r4480, 2;
	add.s32 	%r4483, %r4102, %r4481;
	ld.shared.u32 	%r4484, [%r4483+29952];
	setp.gt.s32 	%p657, %r731, -1;
	selp.b32 	%r4485, -1, -2147483648, %p657;
	xor.b32  	%r4486, %r4485, %r731;
	add.s32 	%r4487, %r733, %r4484;
	mul.wide.u32 	%rd183, %r4487, 4;
	add.s64 	%rd184, %rd13, %rd183;
	st.global.u32 	[%rd184], %r4486;
$L__BB2_199:
	ld.shared.u32 	%r734, [%r5+19968];
	setp.eq.s32 	%p658, %r734, 2147483647;
	selp.b32 	%r4489, -2147483648, %r734, %p658;
	// begin inline asm
	shr.b32 %r4488, %r4489, %r773;
	// end inline asm
	add.s32 	%r736, %r4191, 4992;
	setp.ge.s32 	%p659, %r736, %r4714;
	@%p659 bra 	$L__BB2_201;
	and.b32  	%r4492, %r3497, %r4488;
	shl.b32 	%r4493, %r4492, 2;
	add.s32 	%r4495, %r4102, %r4493;
	ld.shared.u32 	%r4496, [%r4495+29952];
	setp.gt.s32 	%p660, %r734, -1;
	selp.b32 	%r4497, -1, -2147483648, %p660;
	xor.b32  	%r4498, %r4497, %r734;
	add.s32 	%r4499, %r736, %r4496;
	mul.wide.u32 	%rd185, %r4499, 4;
	add.s64 	%rd186, %rd13, %rd185;
	st.global.u32 	[%rd186], %r4498;
$L__BB2_201:
	ld.shared.u32 	%r737, [%r5+20736];
	setp.eq.s32 	%p661, %r737, 2147483647;
	selp.b32 	%r4501, -2147483648, %r737, %p661;
	// begin inline asm
	shr.b32 %r4500, %r4501, %r773;
	// end inline asm
	add.s32 	%r739, %r4191, 5184;
	setp.ge.s32 	%p662, %r739, %r4714;
	@%p662 bra 	$L__BB2_203;
	and.b32  	%r4504, %r3497, %r4500;
	shl.b32 	%r4505, %r4504, 2;
	add.s32 	%r4507, %r4102, %r4505;
	ld.shared.u32 	%r4508, [%r4507+29952];
	setp.gt.s32 	%p663, %r737, -1;
	selp.b32 	%r4509, -1, -2147483648, %p663;
	xor.b32  	%r4510, %r4509, %r737;
	add.s32 	%r4511, %r739, %r4508;
	mul.wide.u32 	%rd187, %r4511, 4;
	add.s64 	%rd188, %rd13, %rd187;
	st.global.u32 	[%rd188], %r4510;
$L__BB2_203:
	ld.shared.u32 	%r740, [%r5+21504];
	setp.eq.s32 	%p664, %r740, 2147483647;
	selp.b32 	%r4513, -2147483648, %r740, %p664;
	// begin inline asm
	shr.b32 %r4512, %r4513, %r773;
	// end inline asm
	add.s32 	%r742, %r4191, 5376;
	setp.ge.s32 	%p665, %r742, %r4714;
	@%p665 bra 	$L__BB2_205;
	and.b32  	%r4516, %r3497, %r4512;
	shl.b32 	%r4517, %r4516, 2;
	add.s32 	%r4519, %r4102, %r4517;
	ld.shared.u32 	%r4520, [%r4519+29952];
	setp.gt.s32 	%p666, %r740, -1;
	selp.b32 	%r4521, -1, -2147483648, %p666;
	xor.b32  	%r4522, %r4521, %r740;
	add.s32 	%r4523, %r742, %r4520;
	mul.wide.u32 	%rd189, %r4523, 4;
	add.s64 	%rd190, %rd13, %rd189;
	st.global.u32 	[%rd190], %r4522;
$L__BB2_205:
	ld.shared.u32 	%r743, [%r5+22272];
	setp.eq.s32 	%p667, %r743, 2147483647;
	selp.b32 	%r4525, -2147483648, %r743, %p667;
	// begin inline asm
	shr.b32 %r4524, %r4525, %r773;
	// end inline asm
	add.s32 	%r745, %r4191, 5568;
	setp.ge.s32 	%p668, %r745, %r4714;
	@%p668 bra 	$L__BB2_207;
	and.b32  	%r4528, %r3497, %r4524;
	shl.b32 	%r4529, %r4528, 2;
	add.s32 	%r4531, %r4102, %r4529;
	ld.shared.u32 	%r4532, [%r4531+29952];
	setp.gt.s32 	%p669, %r743, -1;
	selp.b32 	%r4533, -1, -2147483648, %p669;
	xor.b32  	%r4534, %r4533, %r743;
	add.s32 	%r4535, %r745, %r4532;
	mul.wide.u32 	%rd191, %r4535, 4;
	add.s64 	%rd192, %rd13, %rd191;
	st.global.u32 	[%rd192], %r4534;
$L__BB2_207:
	ld.shared.u32 	%r746, [%r5+23040];
	setp.eq.s32 	%p670, %r746, 2147483647;
	selp.b32 	%r4537, -2147483648, %r746, %p670;
	// begin inline asm
	shr.b32 %r4536, %r4537, %r773;
	// end inline asm
	add.s32 	%r748, %r4191, 5760;
	setp.ge.s32 	%p671, %r748, %r4714;
	@%p671 bra 	$L__BB2_209;
	and.b32  	%r4540, %r3497, %r4536;
	shl.b32 	%r4541, %r4540, 2;
	add.s32 	%r4543, %r4102, %r4541;
	ld.shared.u32 	%r4544, [%r4543+29952];
	setp.gt.s32 	%p672, %r746, -1;
	selp.b32 	%r4545, -1, -2147483648, %p672;
	xor.b32  	%r4546, %r4545, %r746;
	add.s32 	%r4547, %r748, %r4544;
	mul.wide.u32 	%rd193, %r4547, 4;
	add.s64 	%rd194, %rd13, %rd193;
	st.global.u32 	[%rd194], %r4546;
$L__BB2_209:
	ld.shared.u32 	%r749, [%r5+23808];
	setp.eq.s32 	%p673, %r749, 2147483647;
	selp.b32 	%r4549, -2147483648, %r749, %p673;
	// begin inline asm
	shr.b32 %r4548, %r4549, %r773;
	// end inline asm
	add.s32 	%r751, %r4191, 5952;
	setp.ge.s32 	%p674, %r751, %r4714;
	@%p674 bra 	$L__BB2_211;
	and.b32  	%r4552, %r3497, %r4548;
	shl.b32 	%r4553, %r4552, 2;
	add.s32 	%r4555, %r4102, %r4553;
	ld.shared.u32 	%r4556, [%r4555+29952];
	setp.gt.s32 	%p675, %r749, -1;
	selp.b32 	%r4557, -1, -2147483648, %p675;
	xor.b32  	%r4558, %r4557, %r749;
	add.s32 	%r4559, %r751, %r4556;
	mul.wide.u32 	%rd195, %r4559, 4;
	add.s64 	%rd196, %rd13, %rd195;
	st.global.u32 	[%rd196], %r4558;
$L__BB2_211:
	ld.shared.u32 	%r752, [%r5+24576];
	setp.eq.s32 	%p676, %r752, 2147483647;
	selp.b32 	%r4561, -2147483648, %r752, %p676;
	// begin inline asm
	shr.b32 %r4560, %r4561, %r773;
	// end inline asm
	or.b32  	%r754, %r4191, 6144;
	setp.ge.s32 	%p677, %r754, %r4714;
	@%p677 bra 	$L__BB2_213;
	and.b32  	%r4564, %r3497, %r4560;
	shl.b32 	%r4565, %r4564, 2;
	add.s32 	%r4567, %r4102, %r4565;
	ld.shared.u32 	%r4568, [%r4567+29952];
	setp.gt.s32 	%p678, %r752, -1;
	selp.b32 	%r4569, -1, -2147483648, %p678;
	xor.b32  	%r4570, %r4569, %r752;
	add.s32 	%r4571, %r754, %r4568;
	mul.wide.u32 	%rd197, %r4571, 4;
	add.s64 	%rd198, %rd13, %rd197;
	st.global.u32 	[%rd198], %r4570;
$L__BB2_213:
	ld.shared.u32 	%r755, [%r5+25344];
	setp.eq.s32 	%p679, %r755, 2147483647;
	selp.b32 	%r4573, -2147483648, %r755, %p679;
	// begin inline asm
	shr.b32 %r4572, %r4573, %r773;
	// end inline asm
	add.s32 	%r757, %r4191, 6336;
	setp.ge.s32 	%p680, %r757, %r4714;
	@%p680 bra 	$L__BB2_215;
	and.b32  	%r4576, %r3497, %r4572;
	shl.b32 	%r4577, %r4576, 2;
	add.s32 	%r4579, %r4102, %r4577;
	ld.shared.u32 	%r4580, [%r4579+29952];
	setp.gt.s32 	%p681, %r755, -1;
	selp.b32 	%r4581, -1, -2147483648, %p681;
	xor.b32  	%r4582, %r4581, %r755;
	add.s32 	%r4583, %r757, %r4580;
	mul.wide.u32 	%rd199, %r4583, 4;
	add.s64 	%rd200, %rd13, %rd199;
	st.global.u32 	[%rd200], %r4582;
$L__BB2_215:
	ld.shared.u32 	%r758, [%r5+26112];
	setp.eq.s32 	%p682, %r758, 2147483647;
	selp.b32 	%r4585, -2147483648, %r758, %p682;
	// begin inline asm
	shr.b32 %r4584, %r4585, %r773;
	// end inline asm
	add.s32 	%r760, %r4191, 6528;
	setp.ge.s32 	%p683, %r760, %r4714;
	@%p683 bra 	$L__BB2_217;
	and.b32  	%r4588, %r3497, %r4584;
	shl.b32 	%r4589, %r4588, 2;
	add.s32 	%r4591, %r4102, %r4589;
	ld.shared.u32 	%r4592, [%r4591+29952];
	setp.gt.s32 	%p684, %r758, -1;
	selp.b32 	%r4593, -1, -2147483648, %p684;
	xor.b32  	%r4594, %r4593, %r758;
	add.s32 	%r4595, %r760, %r4592;
	mul.wide.u32 	%rd201, %r4595, 4;
	add.s64 	%rd202, %rd13, %rd201;
	st.global.u32 	[%rd202], %r4594;
$L__BB2_217:
	ld.shared.u32 	%r761, [%r5+26880];
	setp.eq.s32 	%p685, %r761, 2147483647;
	selp.b32 	%r4597, -2147483648, %r761, %p685;
	// begin inline asm
	shr.b32 %r4596, %r4597, %r773;
	// end inline asm
	add.s32 	%r763, %r4191, 6720;
	setp.ge.s32 	%p686, %r763, %r4714;
	@%p686 bra 	$L__BB2_219;
	and.b32  	%r4600, %r3497, %r4596;
	shl.b32 	%r4601, %r4600, 2;
	add.s32 	%r4603, %r4102, %r4601;
	ld.shared.u32 	%r4604, [%r4603+29952];
	setp.gt.s32 	%p687, %r761, -1;
	selp.b32 	%r4605, -1, -2147483648, %p687;
	xor.b32  	%r4606, %r4605, %r761;
	add.s32 	%r4607, %r763, %r4604;
	mul.wide.u32 	%rd203, %r4607, 4;
	add.s64 	%rd204, %rd13, %rd203;
	st.global.u32 	[%rd204], %r4606;
$L__BB2_219:
	ld.shared.u32 	%r764, [%r5+27648];
	setp.eq.s32 	%p688, %r764, 2147483647;
	selp.b32 	%r4609, -2147483648, %r764, %p688;
	// begin inline asm
	shr.b32 %r4608, %r4609, %r773;
	// end inline asm
	add.s32 	%r766, %r4191, 6912;
	setp.ge.s32 	%p689, %r766, %r4714;
	@%p689 bra 	$L__BB2_221;
	and.b32  	%r4612, %r3497, %r4608;
	shl.b32 	%r4613, %r4612, 2;
	add.s32 	%r4615, %r4102, %r4613;
	ld.shared.u32 	%r4616, [%r4615+29952];
	setp.gt.s32 	%p690, %r764, -1;
	selp.b32 	%r4617, -1, -2147483648, %p690;
	xor.b32  	%r4618, %r4617, %r764;
	add.s32 	%r4619, %r766, %r4616;
	mul.wide.u32 	%rd205, %r4619, 4;
	add.s64 	%rd206, %rd13, %rd205;
	st.global.u32 	[%rd206], %r4618;
$L__BB2_221:
	ld.shared.u32 	%r767, [%r5+28416];
	setp.eq.s32 	%p691, %r767, 2147483647;
	selp.b32 	%r4621, -2147483648, %r767, %p691;
	// begin inline asm
	shr.b32 %r4620, %r4621, %r773;
	// end inline asm
	add.s32 	%r769, %r4191, 7104;
	setp.ge.s32 	%p692, %r769, %r4714;
	@%p692 bra 	$L__BB2_223;
	and.b32  	%r4624, %r3497, %r4620;
	shl.b32 	%r4625, %r4624, 2;
	add.s32 	%r4627, %r4102, %r4625;
	ld.shared.u32 	%r4628, [%r4627+29952];
	setp.gt.s32 	%p693, %r767, -1;
	selp.b32 	%r4629, -1, -2147483648, %p693;
	xor.b32  	%r4630, %r4629, %r767;
	add.s32 	%r4631, %r769, %r4628;
	mul.wide.u32 	%rd207, %r4631, 4;
	add.s64 	%rd208, %rd13, %rd207;
	st.global.u32 	[%rd208], %r4630;
$L__BB2_223:
	ld.shared.u32 	%r770, [%r5+29184];
	setp.eq.s32 	%p694, %r770, 2147483647;
	selp.b32 	%r4633, -2147483648, %r770, %p694;
	// begin inline asm
	shr.b32 %r4632, %r4633, %r773;
	// end inline asm
	and.b32  	%r771, %r3497, %r4632;
	add.s32 	%r772, %r4191, 7296;
	setp.ge.s32 	%p695, %r772, %r4714;
	@%p695 bra 	$L__BB2_385;
	shl.b32 	%r4636, %r771, 2;
	add.s32 	%r4638, %r4102, %r4636;
	ld.shared.u32 	%r4639, [%r4638+29952];
	setp.gt.s32 	%p696, %r770, -1;
	selp.b32 	%r4640, -1, -2147483648, %p696;
	xor.b32  	%r4641, %r4640, %r770;
	add.s32 	%r4642, %r772, %r4639;
	mul.wide.u32 	%rd209, %r4642, 4;
	add.s64 	%rd210, %rd13, %rd209;
	st.global.u32 	[%rd210], %r4641;
	bra.uni 	$L__BB2_385;
$L__BB2_225:
	setp.lt.s32 	%p196, %r4714, 7488;
	@%p196 bra 	$L__BB2_228;
	add.s64 	%rd7, %rd1, 14592;
	add.s64 	%rd8, %rd2, 14592;
$L__BB2_227:
	cvt.s64.s32 	%rd35, %r4713;
	add.s64 	%rd36, %rd3, %rd35;
	shl.b64 	%rd37, %rd36, 2;
	add.s64 	%rd38, %rd7, %rd37;
	add.s64 	%rd39, %rd8, %rd37;
	ld.global.u32 	%r2154, [%rd38+-14592];
	ld.global.u32 	%r2155, [%rd38+-13824];
	ld.global.u32 	%r2156, [%rd38+-13056];
	ld.global.u32 	%r2157, [%rd38+-12288];
	ld.global.u32 	%r2158, [%rd38+-11520];
	ld.global.u32 	%r2159, [%rd38+-10752];
	ld.global.u32 	%r2160, [%rd38+-9984];
	ld.global.u32 	%r2161, [%rd38+-9216];
	ld.global.u32 	%r2162, [%rd38+-8448];
	ld.global.u32 	%r2163, [%rd38+-7680];
	ld.global.u32 	%r2164, [%rd38+-6912];
	ld.global.u32 	%r2165, [%rd38+-6144];
	ld.global.u32 	%r2166, [%rd38+-5376];
	ld.global.u32 	%r2167, [%rd38+-4608];
	ld.global.u32 	%r2168, [%rd38+-3840];
	ld.global.u32 	%r2169, [%rd38+-3072];
	ld.global.u32 	%r2170, [%rd38+-2304];
	ld.global.u32 	%r2171, [%rd38+-1536];
	ld.global.u32 	%r2172, [%rd38+-768];
	ld.global.u32 	%r2173, [%rd38];
	ld.global.u32 	%r2174, [%rd38+768];
	ld.global.u32 	%r2175, [%rd38+1536];
	ld.global.u32 	%r2176, [%rd38+2304];
	ld.global.u32 	%r2177, [%rd38+3072];
	ld.global.u32 	%r2178, [%rd38+3840];
	ld.global.u32 	%r2179, [%rd38+4608];
	ld.global.u32 	%r2180, [%rd38+5376];
	ld.global.u32 	%r2181, [%rd38+6144];
	ld.global.u32 	%r2182, [%rd38+6912];
	ld.global.u32 	%r2183, [%rd38+7680];
	ld.global.u32 	%r2184, [%rd38+8448];
	ld.global.u32 	%r2185, [%rd38+9216];
	ld.global.u32 	%r2186, [%rd38+9984];
	ld.global.u32 	%r2187, [%rd38+10752];
	ld.global.u32 	%r2188, [%rd38+11520];
	ld.global.u32 	%r2189, [%rd38+12288];
	ld.global.u32 	%r2190, [%rd38+13056];
	ld.global.u32 	%r2191, [%rd38+13824];
	ld.global.u32 	%r2192, [%rd38+14592];
	bar.sync 	0;
	st.global.u32 	[%rd39+-14592], %r2154;
	st.global.u32 	[%rd39+-13824], %r2155;
	st.global.u32 	[%rd39+-13056], %r2156;
	st.global.u32 	[%rd39+-12288], %r2157;
	st.global.u32 	[%rd39+-11520], %r2158;
	st.global.u32 	[%rd39+-10752], %r2159;
	st.global.u32 	[%rd39+-9984], %r2160;
	st.global.u32 	[%rd39+-9216], %r2161;
	st.global.u32 	[%rd39+-8448], %r2162;
	st.global.u32 	[%rd39+-7680], %r2163;
	st.global.u32 	[%rd39+-6912], %r2164;
	st.global.u32 	[%rd39+-6144], %r2165;
	st.global.u32 	[%rd39+-5376], %r2166;
	st.global.u32 	[%rd39+-4608], %r2167;
	st.global.u32 	[%rd39+-3840], %r2168;
	st.global.u32 	[%rd39+-3072], %r2169;
	st.global.u32 	[%rd39+-2304], %r2170;
	st.global.u32 	[%rd39+-1536], %r2171;
	st.global.u32 	[%rd39+-768], %r2172;
	st.global.u32 	[%rd39], %r2173;
	st.global.u32 	[%rd39+768], %r2174;
	st.global.u32 	[%rd39+1536], %r2175;
	st.global.u32 	[%rd39+2304], %r2176;
	st.global.u32 	[%rd39+3072], %r2177;
	st.global.u32 	[%rd39+3840], %r2178;
	st.global.u32 	[%rd39+4608], %r2179;
	st.global.u32 	[%rd39+5376], %r2180;
	st.global.u32 	[%rd39+6144], %r2181;
	st.global.u32 	[%rd39+6912], %r2182;
	st.global.u32 	[%rd39+7680], %r2183;
	st.global.u32 	[%rd39+8448], %r2184;
	st.global.u32 	[%rd39+9216], %r2185;
	st.global.u32 	[%rd39+9984], %r2186;
	st.global.u32 	[%rd39+10752], %r2187;
	st.global.u32 	[%rd39+11520], %r2188;
	st.global.u32 	[%rd39+12288], %r2189;
	st.global.u32 	[%rd39+13056], %r2190;
	st.global.u32 	[%rd39+13824], %r2191;
	st.global.u32 	[%rd39+14592], %r2192;
	add.s32 	%r4713, %r4713, 7488;
	add.s32 	%r4714, %r4714, -7488;
	setp.gt.s32 	%p197, %r4714, 7487;
	@%p197 bra 	$L__BB2_227;
$L__BB2_228:
	setp.ge.s32 	%p198, %r4713, %r2;
	@%p198 bra 	$L__BB2_385;
	cvt.s64.s32 	%rd40, %r4713;
	setp.ge.s32 	%p199, %r4, %r4714;
	add.s64 	%rd9, %rd3, %rd40;
	shl.b64 	%rd41, %rd9, 2;
	add.s64 	%rd10, %rd1, %rd41;
	@%p199 bra 	$L__BB2_231;
	ld.global.u32 	%r4715, [%rd10];
$L__BB2_231:
	add.s32 	%r127, %r4, 192;
	setp.ge.s32 	%p200, %r127, %r4714;
	@%p200 bra 	$L__BB2_233;
	ld.global.u32 	%r4716, [%rd10+768];
$L__BB2_233:
	add.s32 	%r130, %r4, 384;
	setp.ge.s32 	%p201, %r130, %r4714;
	@%p201 bra 	$L__BB2_235;
	ld.global.u32 	%r4717, [%rd10+1536];
$L__BB2_235:
	add.s32 	%r133, %r4, 576;
	setp.ge.s32 	%p202, %r133, %r4714;
	@%p202 bra 	$L__BB2_237;
	ld.global.u32 	%r4718, [%rd10+2304];
$L__BB2_237:
	add.s32 	%r136, %r4, 768;
	setp.ge.s32 	%p203, %r136, %r4714;
	@%p203 bra 	$L__BB2_239;
	ld.global.u32 	%r4719, [%rd10+3072];
$L__BB2_239:
	add.s32 	%r139, %r4, 960;
	setp.ge.s32 	%p204, %r139, %r4714;
	@%p204 bra 	$L__BB2_241;
	ld.global.u32 	%r4720, [%rd10+3840];
$L__BB2_241:
	add.s32 	%r142, %r4, 1152;
	setp.ge.s32 	%p205, %r142, %r4714;
	@%p205 bra 	$L__BB2_243;
	ld.global.u32 	%r4721, [%rd10+4608];
$L__BB2_243:
	add.s32 	%r145, %r4, 1344;
	setp.ge.s32 	%p206, %r145, %r4714;
	@%p206 bra 	$L__BB2_245;
	ld.global.u32 	%r4722, [%rd10+5376];
$L__BB2_245:
	add.s32 	%r148, %r4, 1536;
	setp.ge.s32 	%p207, %r148, %r4714;
	@%p207 bra 	$L__BB2_247;
	ld.global.u32 	%r4723, [%rd10+6144];
$L__BB2_247:
	add.s32 	%r151, %r4, 1728;
	setp.ge.s32 	%p208, %r151, %r4714;
	@%p208 bra 	$L__BB2_249;
	ld.global.u32 	%r4724, [%rd10+6912];
$L__BB2_249:
	add.s32 	%r154, %r4, 1920;
	setp.ge.s32 	%p209, %r154, %r4714;
	@%p209 bra 	$L__BB2_251;
	ld.global.u32 	%r4725, [%rd10+7680];
$L__BB2_251:
	add.s32 	%r157, %r4, 2112;
	setp.ge.s32 	%p210, %r157, %r4714;
	@%p210 bra 	$L__BB2_253;
	ld.global.u32 	%r4726, [%rd10+8448];
$L__BB2_253:
	add.s32 	%r160, %r4, 2304;
	setp.ge.s32 	%p211, %r160, %r4714;
	@%p211 bra 	$L__BB2_255;
	ld.global.u32 	%r4727, [%rd10+9216];
$L__BB2_255:
	add.s32 	%r163, %r4, 2496;
	setp.ge.s32 	%p212, %r163, %r4714;
	@%p212 bra 	$L__BB2_257;
	ld.global.u32 	%r4728, [%rd10+9984];
$L__BB2_257:
	add.s32 	%r166, %r4, 2688;
	setp.ge.s32 	%p213, %r166, %r4714;
	@%p213 bra 	$L__BB2_259;
	ld.global.u32 	%r4729, [%rd10+10752];
$L__BB2_259:
	add.s32 	%r169, %r4, 2880;
	setp.ge.s32 	%p214, %r169, %r4714;
	@%p214 bra 	$L__BB2_261;
	ld.global.u32 	%r4730, [%rd10+11520];
$L__BB2_261:
	or.b32  	%r172, %r4, 3072;
	setp.ge.s32 	%p215, %r172, %r4714;
	@%p215 bra 	$L__BB2_263;
	ld.global.u32 	%r4731, [%rd10+12288];
$L__BB2_263:
	add.s32 	%r175, %r4, 3264;
	setp.ge.s32 	%p216, %r175, %r4714;
	@%p216 bra 	$L__BB2_265;
	ld.global.u32 	%r4732, [%rd10+13056];
$L__BB2_265:
	add.s32 	%r178, %r4, 3456;
	setp.ge.s32 	%p217, %r178, %r4714;
	@%p217 bra 	$L__BB2_267;
	ld.global.u32 	%r4733, [%rd10+13824];
$L__BB2_267:
	add.s32 	%r181, %r4, 3648;
	setp.ge.s32 	%p218, %r181, %r4714;
	@%p218 bra 	$L__BB2_269;
	ld.global.u32 	%r4734, [%rd10+14592];
$L__BB2_269:
	add.s32 	%r184, %r4, 3840;
	setp.ge.s32 	%p219, %r184, %r4714;
	@%p219 bra 	$L__BB2_271;
	ld.global.u32 	%r4735, [%rd10+15360];
$L__BB2_271:
	add.s32 	%r187, %r4, 4032;
	setp.ge.s32 	%p220, %r187, %r4714;
	@%p220 bra 	$L__BB2_273;
	ld.global.u32 	%r4736, [%rd10+16128];
$L__BB2_273:
	add.s32 	%r190, %r4, 4224;
	setp.ge.s32 	%p221, %r190, %r4714;
	@%p221 bra 	$L__BB2_275;
	ld.global.u32 	%r4737, [%rd10+16896];
$L__BB2_275:
	add.s32 	%r193, %r4, 4416;
	setp.ge.s32 	%p222, %r193, %r4714;
	@%p222 bra 	$L__BB2_277;
	ld.global.u32 	%r4738, [%rd10+17664];
$L__BB2_277:
	add.s32 	%r196, %r4, 4608;
	setp.ge.s32 	%p223, %r196, %r4714;
	@%p223 bra 	$L__BB2_279;
	ld.global.u32 	%r4739, [%rd10+18432];
$L__BB2_279:
	add.s32 	%r199, %r4, 4800;
	setp.ge.s32 	%p224, %r199, %r4714;
	@%p224 bra 	$L__BB2_281;
	ld.global.u32 	%r4740, [%rd10+19200];
$L__BB2_281:
	add.s32 	%r202, %r4, 4992;
	setp.ge.s32 	%p225, %r202, %r4714;
	@%p225 bra 	$L__BB2_283;
	ld.global.u32 	%r4741, [%rd10+19968];
$L__BB2_283:
	add.s32 	%r205, %r4, 5184;
	setp.ge.s32 	%p226, %r205, %r4714;
	@%p226 bra 	$L__BB2_285;
	ld.global.u32 	%r4742, [%rd10+20736];
$L__BB2_285:
	add.s32 	%r208, %r4, 5376;
	setp.ge.s32 	%p227, %r208, %r4714;
	@%p227 bra 	$L__BB2_287;
	ld.global.u32 	%r4743, [%rd10+21504];
$L__BB2_287:
	add.s32 	%r211, %r4, 5568;
	setp.ge.s32 	%p228, %r211, %r4714;
	@%p228 bra 	$L__BB2_289;
	ld.global.u32 	%r4744, [%rd10+22272];
$L__BB2_289:
	add.s32 	%r214, %r4, 5760;
	setp.ge.s32 	%p229, %r214, %r4714;
	@%p229 bra 	$L__BB2_291;
	ld.global.u32 	%r4745, [%rd10+23040];
$L__BB2_291:
	add.s32 	%r217, %r4, 5952;
	setp.ge.s32 	%p230, %r217, %r4714;
	@%p230 bra 	$L__BB2_293;
	ld.global.u32 	%r4746, [%rd10+23808];
$L__BB2_293:
	or.b32  	%r220, %r4, 6144;
	setp.ge.s32 	%p231, %r220, %r4714;
	@%p231 bra 	$L__BB2_295;
	ld.global.u32 	%r4747, [%rd10+24576];
$L__BB2_295:
	add.s32 	%r223, %r4, 6336;
	setp.ge.s32 	%p232, %r223, %r4714;
	@%p232 bra 	$L__BB2_297;
	ld.global.u32 	%r4748, [%rd10+25344];
$L__BB2_297:
	add.s32 	%r226, %r4, 6528;
	setp.ge.s32 	%p233, %r226, %r4714;
	@%p233 bra 	$L__BB2_299;
	ld.global.u32 	%r4749, [%rd10+26112];
$L__BB2_299:
	add.s32 	%r229, %r4, 6720;
	setp.ge.s32 	%p234, %r229, %r4714;
	@%p234 bra 	$L__BB2_301;
	ld.global.u32 	%r4750, [%rd10+26880];
$L__BB2_301:
	add.s32 	%r232, %r4, 6912;
	setp.ge.s32 	%p235, %r232, %r4714;
	@%p235 bra 	$L__BB2_303;
	ld.global.u32 	%r4751, [%rd10+27648];
$L__BB2_303:
	add.s32 	%r235, %r4, 7104;
	setp.ge.s32 	%p236, %r235, %r4714;
	@%p236 bra 	$L__BB2_305;
	ld.global.u32 	%r4752, [%rd10+28416];
$L__BB2_305:
	add.s32 	%r238, %r4, 7296;
	setp.ge.s32 	%p237, %r238, %r4714;
	@%p237 bra 	$L__BB2_307;
	ld.global.u32 	%r4753, [%rd10+29184];
$L__BB2_307:
	setp.ge.s32 	%p238, %r4, %r4714;
	bar.sync 	0;
	add.s64 	%rd11, %rd2, %rd41;
	@%p238 bra 	$L__BB2_309;
	st.global.u32 	[%rd11], %r4715;
$L__BB2_309:
	setp.ge.s32 	%p239, %r127, %r4714;
	@%p239 bra 	$L__BB2_311;
	st.global.u32 	[%rd11+768], %r4716;
$L__BB2_311:
	setp.ge.s32 	%p240, %r130, %r4714;
	@%p240 bra 	$L__BB2_313;
	st.global.u32 	[%rd11+1536], %r4717;
$L__BB2_313:
	setp.ge.s32 	%p241, %r133, %r4714;
	@%p241 bra 	$L__BB2_315;
	st.global.u32 	[%rd11+2304], %r4718;
$L__BB2_315:
	setp.ge.s32 	%p242, %r136, %r4714;
	@%p242 bra 	$L__BB2_317;
	st.global.u32 	[%rd11+3072], %r4719;
$L__BB2_317:
	setp.ge.s32 	%p243, %r139, %r4714;
	@%p243 bra 	$L__BB2_319;
	st.global.u32 	[%rd11+3840], %r4720;
$L__BB2_319:
	setp.ge.s32 	%p244, %r142, %r4714;
	@%p244 bra 	$L__BB2_321;
	st.global.u32 	[%rd11+4608], %r4721;
$L__BB2_321:
	setp.ge.s32 	%p245, %r145, %r4714;
	@%p245 bra 	$L__BB2_323;
	st.global.u32 	[%rd11+5376], %r4722;
$L__BB2_323:
	setp.ge.s32 	%p246, %r148, %r4714;
	@%p246 bra 	$L__BB2_325;
	st.global.u32 	[%rd11+6144], %r4723;
$L__BB2_325:
	setp.ge.s32 	%p247, %r151, %r4714;
	@%p247 bra 	$L__BB2_327;
	st.global.u32 	[%rd11+6912], %r4724;
$L__BB2_327:
	setp.ge.s32 	%p248, %r154, %r4714;
	@%p248 bra 	$L__BB2_329;
	st.global.u32 	[%rd11+7680], %r4725;
$L__BB2_329:
	setp.ge.s32 	%p249, %r157, %r4714;
	@%p249 bra 	$L__BB2_331;
	st.global.u32 	[%rd11+8448], %r4726;
$L__BB2_331:
	setp.ge.s32 	%p250, %r160, %r4714;
	@%p250 bra 	$L__BB2_333;
	st.global.u32 	[%rd11+9216], %r4727;
$L__BB2_333:
	setp.ge.s32 	%p251, %r163, %r4714;
	@%p251 bra 	$L__BB2_335;
	st.global.u32 	[%rd11+9984], %r4728;
$L__BB2_335:
	setp.ge.s32 	%p252, %r166, %r4714;
	@%p252 bra 	$L__BB2_337;
	st.global.u32 	[%rd11+10752], %r4729;
$L__BB2_337:
	setp.ge.s32 	%p253, %r169, %r4714;
	@%p253 bra 	$L__BB2_339;
	st.global.u32 	[%rd11+11520], %r4730;
$L__BB2_339:
	setp.ge.s32 	%p254, %r172, %r4714;
	@%p254 bra 	$L__BB2_341;
	st.global.u32 	[%rd11+12288], %r4731;
$L__BB2_341:
	setp.ge.s32 	%p255, %r175, %r4714;
	@%p255 bra 	$L__BB2_343;
	st.global.u32 	[%rd11+13056], %r4732;
$L__BB2_343:
	setp.ge.s32 	%p256, %r178, %r4714;
	@%p256 bra 	$L__BB2_345;
	st.global.u32 	[%rd11+13824], %r4733;
$L__BB2_345:
	setp.ge.s32 	%p257, %r181, %r4714;
	@%p257 bra 	$L__BB2_347;
	st.global.u32 	[%rd11+14592], %r4734;
$L__BB2_347:
	setp.ge.s32 	%p258, %r184, %r4714;
	@%p258 bra 	$L__BB2_349;
	st.global.u32 	[%rd11+15360], %r4735;
$L__BB2_349:
	setp.ge.s32 	%p259, %r187, %r4714;
	@%p259 bra 	$L__BB2_351;
	st.global.u32 	[%rd11+16128], %r4736;
$L__BB2_351:
	setp.ge.s32 	%p260, %r190, %r4714;
	@%p260 bra 	$L__BB2_353;
	st.global.u32 	[%rd11+16896], %r4737;
$L__BB2_353:
	setp.ge.s32 	%p261, %r193, %r4714;
	@%p261 bra 	$L__BB2_355;
	st.global.u32 	[%rd11+17664], %r4738;
$L__BB2_355:
	setp.ge.s32 	%p262, %r196, %r4714;
	@%p262 bra 	$L__BB2_357;
	st.global.u32 	[%rd11+18432], %r4739;
$L__BB2_357:
	setp.ge.s32 	%p263, %r199, %r4714;
	@%p263 bra 	$L__BB2_359;
	st.global.u32 	[%rd11+19200], %r4740;
$L__BB2_359:
	setp.ge.s32 	%p264, %r202, %r4714;
	@%p264 bra 	$L__BB2_361;
	st.global.u32 	[%rd11+19968], %r4741;
$L__BB2_361:
	setp.ge.s32 	%p265, %r205, %r4714;
	@%p265 bra 	$L__BB2_363;
	st.global.u32 	[%rd11+20736], %r4742;
$L__BB2_363:
	setp.ge.s32 	%p266, %r208, %r4714;
	@%p266 bra 	$L__BB2_365;
	st.global.u32 	[%rd11+21504], %r4743;
$L__BB2_365:
	setp.ge.s32 	%p267, %r211, %r4714;
	@%p267 bra 	$L__BB2_367;
	st.global.u32 	[%rd11+22272], %r4744;
$L__BB2_367:
	setp.ge.s32 	%p268, %r214, %r4714;
	@%p268 bra 	$L__BB2_369;
	st.global.u32 	[%rd11+23040], %r4745;
$L__BB2_369:
	setp.ge.s32 	%p269, %r217, %r4714;
	@%p269 bra 	$L__BB2_371;
	st.global.u32 	[%rd11+23808], %r4746;
$L__BB2_371:
	setp.ge.s32 	%p270, %r220, %r4714;
	@%p270 bra 	$L__BB2_373;
	st.global.u32 	[%rd11+24576], %r4747;
$L__BB2_373:
	setp.ge.s32 	%p271, %r223, %r4714;
	@%p271 bra 	$L__BB2_375;
	st.global.u32 	[%rd11+25344], %r4748;
$L__BB2_375:
	setp.ge.s32 	%p272, %r226, %r4714;
	@%p272 bra 	$L__BB2_377;
	st.global.u32 	[%rd11+26112], %r4749;
$L__BB2_377:
	setp.ge.s32 	%p273, %r229, %r4714;
	@%p273 bra 	$L__BB2_379;
	st.global.u32 	[%rd11+26880], %r4750;
$L__BB2_379:
	setp.ge.s32 	%p274, %r232, %r4714;
	@%p274 bra 	$L__BB2_381;
	st.global.u32 	[%rd11+27648], %r4751;
$L__BB2_381:
	setp.ge.s32 	%p275, %r235, %r4714;
	@%p275 bra 	$L__BB2_383;
	st.global.u32 	[%rd11+28416], %r4752;
$L__BB2_383:
	setp.ge.s32 	%p276, %r238, %r4714;
	@%p276 bra 	$L__BB2_385;
	st.global.u32 	[%rd11+29184], %r4753;
$L__BB2_385:
	ret;

}
	// .globl	_ZN3cub18CUB_300001_SM_10006detail10radix_sort30DeviceSegmentedRadixSortKernelINS1_5radix10policy_hubIfNS0_8NullTypeEiE10Policy1000ELb1ELNS0_9SortOrderE0EfS6_PiSA_iNS1_21identity_decomposer_tEEEvPKT2_PSC_PKT3_PSG_T4_T5_iiiT7_
.visible .entry _ZN3cub18CUB_300001_SM_10006detail10radix_sort30DeviceSegmentedRadixSortKernelINS1_5radix10policy_hubIfNS0_8NullTypeEiE10Policy1000ELb1ELNS0_9SortOrderE0EfS6_PiSA_iNS1_21identity_decomposer_tEEEvPKT2_PSC_PKT3_PSG_T4_T5_iiiT7_(
	.param .u64 .ptr .align 1 _ZN3cub18CUB_300001_SM_10006detail10radix_sort30DeviceSegmentedRadixSortKernelINS1_5radix10policy_hubIfNS0_8NullTypeEiE10Policy1000ELb1ELNS0_9SortOrderE0EfS6_PiSA_iNS1_21identity_decomposer_tEEEvPKT2_PSC_PKT3_PSG_T4_T5_iiiT7__param_0,
	.param .u64 .ptr .align 1 _ZN3cub18CUB_300001_SM_10006detail10radix_sort30DeviceSegmentedRadixSortKernelINS1_5radix10policy_hubIfNS0_8NullTypeEiE10Policy1000ELb1ELNS0_9SortOrderE0EfS6_PiSA_iNS1_21identity_decomposer_tEEEvPKT2_PSC_PKT3_PSG_T4_T5_iiiT7__param_1,
	.param .u64 .ptr .align 1 _ZN3cub18CUB_300001_SM_10006detail10radix_sort30DeviceSegmentedRadixSortKernelINS1_5radix10policy_hubIfNS0_8NullTypeEiE10Policy1000ELb1ELNS0_9SortOrderE0EfS6_PiSA_iNS1_21identity_decomposer_tEEEvPKT2_PSC_PKT3_PSG_T4_T5_iiiT7__param_2,
	.param .u64 .ptr .align 1 _ZN3cub18CUB_300001_SM_10006detail10radix_sort30DeviceSegmentedRadixSortKernelINS1_5radix10policy_hubIfNS0_8NullTypeEiE10Policy1000ELb1ELNS0_9SortOrderE0EfS6_PiSA_iNS1_21identity_decomposer_tEEEvPKT2_PSC_PKT3_PSG_T4_T5_iiiT7__param_3,
	.param .u64 .ptr .align 1 _ZN3cub18CUB_300001_SM_10006detail10radix_sort30DeviceSegmentedRadixSortKernelINS1_5radix10policy_hubIfNS0_8NullTypeEiE10Policy1000ELb1ELNS0_9SortOrderE0EfS6_PiSA_iNS1_21identity_decomposer_tEEEvPKT2_PSC_PKT3_PSG_T4_T5_iiiT7__param_4,
	.param .u64 .ptr .align 1 _ZN3cub18CUB_300001_SM_10006detail10radix_sort30DeviceSegmentedRadixSortKernelINS1_5radix10policy_hubIfNS0_8NullTypeEiE10Policy1000ELb1ELNS0_9SortOrderE0EfS6_PiSA_iNS1_21identity_decomposer_tEEEvPKT2_PSC_PKT3_PSG_T4_T5_iiiT7__param_5,
	.param .u32 _ZN3cub18CUB_300001_SM_10006detail10radix_sort30DeviceSegmentedRadixSortKernelINS1_5radix10policy_hubIfNS0_8NullTypeEiE10Policy1000ELb1ELNS0_9SortOrderE0EfS6_PiSA_iNS1_21identity_decomposer_tEEEvPKT2_PSC_PKT3_PSG_T4_T5_iiiT7__param_6,
	.param .u32 _ZN3cub18CUB_300001_SM_10006detail10radix_sort30DeviceSegmentedRadixSortKernelINS1_5radix10policy_hubIfNS0_8NullTypeEiE10Policy1000ELb1ELNS0_9SortOrderE0EfS6_PiSA_iNS1_21identity_decomposer_tEEEvPKT2_PSC_PKT3_PSG_T4_T5_iiiT7__param_7,
	.param .u32 _ZN3cub18CUB_300001_SM_10006detail10radix_sort30DeviceSegmentedRadixSortKernelINS1_5radix10policy_hubIfNS0_8NullTypeEiE10Policy1000ELb1ELNS0_9SortOrderE0EfS6_PiSA_iNS1_21identity_decomposer_tEEEvPKT2_PSC_PKT3_PSG_T4_T5_iiiT7__param_8,
	.param .align 1 .b8 _ZN3cub18CUB_300001_SM_10006detail10radix_sort30DeviceSegmentedRadixSortKernelINS1_5radix10policy_hubIfNS0_8NullTypeEiE10Policy1000ELb1ELNS0_9SortOrderE0EfS6_PiSA_iNS1_21identity_decomposer_tEEEvPKT2_PSC_PKT3_PSG_T4_T5_iiiT7__param_9[1]
)
.maxntid 384
{
	.reg .pred 	%p<255>;
	.reg .b16 	%rs<99>;
	.reg .b32 	%r<1887>;
	.reg .b64 	%rd<93>;
	// demoted variable
	.shared .align 16 .b8 _ZZN3cub18CUB_300001_SM_10006detail10radix_sort30DeviceSegmentedRadixSortKernelINS1_5radix10policy_hubIfNS0_8NullTypeEiE10Policy1000ELb1ELNS0_9SortOrderE0EfS6_PiSA_iNS1_21identity_decomposer_tEEEvPKT2_PSC_PKT3_PSG_T4_T5_iiiT7_E12temp_storage[26176];
	ld.param.u64 	%rd13, [_ZN3cub18CUB_300001_SM_10006detail10radix_sort30DeviceSegmentedRadixSortKernelINS1_5radix10policy_hubIfNS0_8NullTypeEiE10Policy1000ELb1ELNS0_9SortOrderE0EfS6_PiSA_iNS1_21identity_decomposer_tEEEvPKT2_PSC_PKT3_PSG_T4_T5_iiiT7__param_0];
	ld.param.u64 	%rd14, [_ZN3cub18CUB_300001_SM_10006detail10radix_sort30DeviceSegmentedRadixSortKernelINS1_5radix10policy_hubIfNS0_8NullTypeEiE10Policy1000ELb1ELNS0_9SortOrderE0EfS6_PiSA_iNS1_21identity_decomposer_tEEEvPKT2_PSC_PKT3_PSG_T4_T5_iiiT7__param_1];
	ld.param.u64 	%rd15, [_ZN3cub18CUB_300001_SM_10006detail10radix_sort30DeviceSegmentedRadixSortKernelINS1_5radix10policy_hubIfNS0_8NullTypeEiE10Policy1000ELb1ELNS0_9SortOrderE0EfS6_PiSA_iNS1_21identity_decomposer_tEEEvPKT2_PSC_PKT3_PSG_T4_T5_iiiT7__param_4];
	ld.param.u64 	%rd16, [_ZN3cub18CUB_300001_SM_10006detail10radix_sort30DeviceSegmentedRadixSortKernelINS1_5radix10policy_hubIfNS0_8NullTypeEiE10Policy1000ELb1ELNS0_9SortOrderE0EfS6_PiSA_iNS1_21identity_decomposer_tEEEvPKT2_PSC_PKT3_PSG_T4_T5_iiiT7__param_5];
	ld.param.u32 	%r301, [_ZN3cub18CUB_300001_SM_10006detail10radix_sort30DeviceSegmentedRadixSortKernelINS1_5radix10policy_hubIfNS0_8NullTypeEiE10Policy1000ELb1ELNS0_9SortOrderE0EfS6_PiSA_iNS1_21identity_decomposer_tEEEvPKT2_PSC_PKT3_PSG_T4_T5_iiiT7__param_7];
	ld.param.u32 	%r302, [_ZN3cub18CUB_300001_SM_10006detail10radix_sort30DeviceSegmentedRadixSortKernelINS1_5radix10policy_hubIfNS0_8NullTypeEiE10Policy1000ELb1ELNS0_9SortOrderE0EfS6_PiSA_iNS1_21identity_decomposer_tEEEvPKT2_PSC_PKT3_PSG_T4_T5_iiiT7__param_8];
	cvta.to.global.u64 	%rd1, %rd13;
	cvta.to.global.u64 	%rd2, %rd14;
	cvta.to.global.u64 	%rd17, %rd16;
	cvta.to.global.u64 	%rd18, %rd15;
	mov.u32 	%r303, %ctaid.x;
	mul.wide.u32 	%rd19, %r303, 4;
	add.s64 	%rd20, %rd18, %rd19;
	ld.global.u32 	%r1847, [%rd20];
	add.s64 	%rd21, %rd17, %rd19;
	ld.global.u32 	%r2, [%rd21];
	sub.s32 	%r1848, %r2, %r1847;
	setp.lt.s32 	%p1, %r1848, 1;
	@%p1 bra 	$L__BB3_145;
	mov.u32 	%r4, %tid.x;
	cvt.u64.u32 	%rd3, %r4;
	shl.b32 	%r305, %r4, 2;
	mov.u32 	%r306, _ZZN3cub18CUB_300001_SM_10006detail10radix_sort30DeviceSegmentedRadixSortKernelINS1_5radix10policy_hubIfNS0_8NullTypeEiE10Policy1000ELb1ELNS0_9SortOrderE0EfS6_PiSA_iNS1_21identity_decomposer_tEEEvPKT2_PSC_PKT3_PSG_T4_T5_iiiT7_E12temp_storage;
	add.s32 	%r5, %r306, %r305;
	mov.b32 	%r1814, 0;
	st.shared.u32 	[%r5], %r1814;
	st.shared.u32 	[%r5+1536], %r1814;
	st.shared.u32 	[%r5+3072], %r1814;
	st.shared.u32 	[%r5+4608], %r1814;
	st.shared.u32 	[%r5+6144], %r1814;
	st.shared.u32 	[%r5+7680], %r1814;
	st.shared.u32 	[%r5+9216], %r1814;
	st.shared.u32 	[%r5+10752], %r1814;
	setp.lt.u32 	%p2, %r1848, 97152;
	shr.u32 	%r6, %r4, 5;
	mad.lo.s32 	%r7, %r6, 1536, %r306;
	mov.u32 	%r1815, %r1814;
	mov.u32 	%r1816, %r1814;
	mov.u32 	%r1817, %r1814;
	mov.u32 	%r1818, %r1847;
	@%p2 bra 	$L__BB3_8;
	add.s64 	%rd4, %rd1, 7680;
	mov.b32 	%r1814, 0;
	mov.u32 	%r1818, %r1847;
$L__BB3_3:
	sub.s32 	%r1824, %r2, %r1818;
	mov.b32 	%r1825, 0;
$L__BB3_4:
	cvt.s64.s32 	%rd22, %r1818;
	add.s64 	%rd23, %rd3, %rd22;
	shl.b64 	%rd24, %rd23, 2;
	add.s64 	%rd25, %rd4, %rd24;
	ld.global.u32 	%r345, [%rd25+-7680];
	ld.global.u32 	%r346, [%rd25+-6144];
	ld.global.u32 	%r347, [%rd25+-4608];
	ld.global.u32 	%r348, [%rd25+-3072];
	ld.global.u32 	%r349, [%rd25+-1536];
	ld.global.u32 	%r350, [%rd25];
	ld.global.u32 	%r351, [%rd25+1536];
	ld.global.u32 	%r352, [%rd25+3072];
	ld.global.u32 	%r353, [%rd25+4608];
	ld.global.u32 	%r354, [%rd25+6144];
	ld.global.u32 	%r355, [%rd25+7680];
	bar.sync 	0;
	setp.gt.s32 	%p3, %r345, -1;
	selp.b32 	%r356, -2147483648, -1, %p3;
	xor.b32  	%r357, %r356, %r345;
	setp.eq.s32 	%p4, %r357, 2147483647;
	selp.b32 	%r310, -2147483648, %r357, %p4;
	// begin inline asm
	shr.b32 %r309, %r310, %r301;
	// end inline asm
	mov.b32 	%r313, 0;
	// begin inline asm
	bmsk.clamp.b32 %r312, %r313, %r302;
	// end inline asm
	and.b32  	%r358, %r312, %r309;
	and.b32  	%r359, %r358, 3;
	shr.u32 	%r360, %r358, 2;
	mad.lo.s32 	%r361, %r360, 1536, %r5;
	add.s32 	%r362, %r361, %r359;
	ld.shared.u8 	%rs23, [%r362];
	add.s16 	%rs24, %rs23, 1;
	st.shared.u8 	[%r362], %rs24;
	setp.gt.s32 	%p5, %r346, -1;
	selp.b32 	%r363, -2147483648, -1, %p5;
	xor.b32  	%r364, %r363, %r346;
	setp.eq.s32 	%p6, %r364, 2147483647;
	selp.b32 	%r316, -2147483648, %r364, %p6;
	// begin inline asm
	shr.b32 %r315, %r316, %r301;
	// end inline asm
	and.b32  	%r365, %r312, %r315;
	and.b32  	%r366, %r365, 3;
	shr.u32 	%r367, %r365, 2;
	mad.lo.s32 	%r368, %r367, 1536, %r5;
	add.s32 	%r369, %r368, %r366;
	ld.shared.u8 	%rs25, [%r369];
	add.s16 	%rs26, %rs25, 1;
	st.shared.u8 	[%r369], %rs26;
	setp.gt.s32 	%p7, %r347, -1;
	selp.b32 	%r370, -2147483648, -1, %p7;
	xor.b32  	%r371, %r370, %r347;
	setp.eq.s32 	%p8, %r371, 2147483647;
	selp.b32 	%r319, -2147483648, %r371, %p8;
	// begin inline asm
	shr.b32 %r318, %r319, %r301;
	// end inline asm
	and.b32  	%r372, %r312, %r318;
	and.b32  	%r373, %r372, 3;
	shr.u32 	%r374, %r372, 2;
	mad.lo.s32 	%r375, %r374, 1536, %r5;
	add.s32 	%r376, %r375, %r373;
	ld.shared.u8 	%rs27, [%r376];
	add.s16 	%rs28, %rs27, 1;
	st.shared.u8 	[%r376], %rs28;
	setp.gt.s32 	%p9, %r348, -1;
	selp.b32 	%r377, -2147483648, -1, %p9;
	xor.b32  	%r378, %r377, %r348;
	setp.eq.s32 	%p10, %r378, 2147483647;
	selp.b32 	%r322, -2147483648, %r378, %p10;
	// begin inline asm
	shr.b32 %r321, %r322, %r301;
	// end inline asm
	and.b32  	%r379, %r312, %r321;
	and.b32  	%r380, %r379, 3;
	shr.u32 	%r381, %r379, 2;
	mad.lo.s32 	%r382, %r381, 1536, %r5;
	add.s32 	%r383, %r382, %r380;
	ld.shared.u8 	%rs29, [%r383];
	add.s16 	%rs30, %rs29, 1;
	st.shared.u8 	[%r383], %rs30;
	setp.gt.s32 	%p11, %r349, -1;
	selp.b32 	%r384, -2147483648, -1, %p11;
	xor.b32  	%r385, %r384, %r349;
	setp.eq.s32 	%p12, %r385, 2147483647;
	selp.b32 	%r325, -2147483648, %r385, %p12;
	// begin inline asm
	shr.b32 %r324, %r325, %r301;
	// end inline asm
	and.b32  	%r386, %r312, %r324;
	and.b32  	%r387, %r386, 3;
	shr.u32 	%r388, %r386, 2;
	mad.lo.s32 	%r389, %r388, 1536, %r5;
	add.s32 	%r390, %r389, %r387;
	ld.shared.u8 	%rs31, [%r390];
	add.s16 	%rs32, %rs31, 1;
	st.shared.u8 	[%r390], %rs32;
	setp.gt.s32 	%p13, %r350, -1;
	selp.b32 	%r391, -2147483648, -1, %p13;
	xor.b32  	%r392, %r391, %r350;
	setp.eq.s32 	%p14, %r392, 2147483647;
	selp.b32 	%r328, -2147483648, %r392, %p14;
	// begin inline asm
	shr.b32 %r327, %r328, %r301;
	// end inline asm
	and.b32  	%r393, %r312, %r327;
	and.b32  	%r394, %r393, 3;
	shr.u32 	%r395, %r393, 2;
	mad.lo.s32 	%r396, %r395, 1536, %r5;
	add.s32 	%r397, %r396, %r394;
	ld.shared.u8 	%rs33, [%r397];
	add.s16 	%rs34, %rs33, 1;
	st.shared.u8 	[%r397], %rs34;
	setp.gt.s32 	%p15, %r351, -1;
	selp.b32 	%r398, -2147483648, -1, %p15;
	xor.b32  	%r399, %r398, %r351;
	setp.eq.s32 	%p16, %r399, 2147483647;
	selp.b32 	%r331, -2147483648, %r399, %p16;
	// begin inline asm
	shr.b32 %r330, %r331, %r301;
	// end inline asm
	and.b32  	%r400, %r312, %r330;
	and.b32  	%r401, %r400, 3;
	shr.u32 	%r402, %r400, 2;
	mad.lo.s32 	%r403, %r402, 1536, %r5;
	add.s32 	%r404, %r403, %r401;
	ld.shared.u8 	%rs35, [%r404];
	add.s16 	%rs36, %rs35, 1;
	st.shared.u8 	[%r404], %rs36;
	setp.gt.s32 	%p17, %r352, -1;
	selp.b32 	%r405, -2147483648, -1, %p17;
	xor.b32  	%r406, %r405, %r352;
	setp.eq.s32 	%p18, %r406, 2147483647;
	selp.b32 	%r334, -2147483648, %r406, %p18;
	// begin inline asm
	shr.b32 %r333, %r334, %r301;
	// end inline asm
	and.b32  	%r407, %r312, %r333;
	and.b32  	%r408, %r407, 3;
	shr.u32 	%r409, %r407, 2;
	mad.lo.s32 	%r410, %r409, 1536, %r5;
	add.s32 	%r411, %r410, %r408;
	ld.shared.u8 	%rs37, [%r411];
	add.s16 	%rs38, %rs37, 1;
	st.shared.u8 	[%r411], %rs38;
	setp.gt.s32 	%p19, %r353, -1;
	selp.b32 	%r412, -2147483648, -1, %p19;
	xor.b32  	%r413, %r412, %r353;
	setp.eq.s32 	%p20, %r413, 2147483647;
	selp.b32 	%r337, -2147483648, %r413, %p20;
	// begin inline asm
	shr.b32 %r336, %r337, %r301;
	// end inline asm
	and.b32  	%r414, %r312, %r336;
	and.b32  	%r415, %r414, 3;
	shr.u32 	%r416, %r414, 2;
	mad.lo.s32 	%r417, %r416, 1536, %r5;
	add.s32 	%r418, %r417, %r415;
	ld.shared.u8 	%rs39, [%r418];
	add.s16 	%rs40, %rs39, 1;
	st.shared.u8 	[%r418], %rs40;
	setp.gt.s32 	%p21, %r354, -1;
	selp.b32 	%r419, -2147483648, -1, %p21;
	xor.b32  	%r420, %r419, %r354;
	setp.eq.s32 	%p22, %r420, 2147483647;
	selp.b32 	%r340, -2147483648, %r420, %p22;
	// begin inline asm
	shr.b32 %r339, %r340, %r301;
	// end inline asm
	and.b32  	%r421, %r312, %r339;
	and.b32  	%r422, %r421, 3;
	shr.u32 	%r423, %r421, 2;
	mad.lo.s32 	%r424, %r423, 1536, %r5;
	add.s32 	%r425, %r424, %r422;
	ld.shared.u8 	%rs41, [%r425];
	add.s16 	%rs42, %rs41, 1;
	st.shared.u8 	[%r425], %rs42;
	setp.gt.s32 	%p23, %r355, -1;
	selp.b32 	%r426, -2147483648, -1, %p23;
	xor.b32  	%r427, %r426, %r355;
	setp.eq.s32 	%p24, %r427, 2147483647;
	selp.b32 	%r343, -2147483648, %r427, %p24;
	// begin inline asm
	shr.b32 %r342, %r343, %r301;
	// end inline asm
	and.b32  	%r428, %r312, %r342;
	and.b32  	%r429, %r428, 3;
	shr.u32 	%r430, %r428, 2;
	mad.lo.s32 	%r431, %r430, 1536, %r5;
	add.s32 	%r432, %r431, %r429;
	ld.shared.u8 	%rs43, [%r432];
	add.s16 	%rs44, %rs43, 1;
	st.shared.u8 	[%r432], %rs44;
	add.s32 	%r1818, %r1818, 4224;
	add.s32 	%r1825, %r1825, -4224;
	add.s32 	%r1824, %r1824, -4224;
	setp.ne.s32 	%p25, %r1825, -97152;
	@%p25 bra 	$L__BB3_4;
	setp.gt.u32 	%p26, %r4, 255;
	bar.sync 	0;
	// begin inline asm
	mov.u32 %r433, %laneid;
	// end inline asm
	@%p26 bra 	$L__BB3_7;
	shl.b32 	%r434, %r433, 2;
	add.s32 	%r435, %r7, %r434;
	ld.shared.u32 	%r436, [%r435];
	bfe.u32 	%r437, %r436, 0, 8;
	add.s32 	%r438, %r1817, %r437;
	bfe.u32 	%r439, %r436, 8, 8;
	add.s32 	%r440, %r1816, %r439;
	bfe.u32 	%r441, %r436, 16, 8;
	add.s32 	%r442, %r1815, %r441;
	bfe.u32 	%r443, %r436, 24, 8;
	add.s32 	%r444, %r1814, %r443;
	ld.shared.u32 	%r445, [%r435+128];
	bfe.u32 	%r446, %r445, 0, 8;
	add.s32 	%r447, %r438, %r446;
	bfe.u32 	%r448, %r445, 8, 8;
	add.s32 	%r449, %r440, %r448;
	bfe.u32 	%r450, %r445, 16, 8;
	add.s32 	%r451, %r442, %r450;
	bfe.u32 	%r452, %r445, 24, 8;
	add.s32 	%r453, %r444, %r452;
	ld.shared.u32 	%r454, [%r435+256];
	bfe.u32 	%r455, %r454, 0, 8;
	add.s32 	%r456, %r447, %r455;
	bfe.u32 	%r457, %r454, 8, 8;
	add.s32 	%r458, %r449, %r457;
	bfe.u32 	%r459, %r454, 16, 8;
	add.s32 	%r460, %r451, %r459;
	bfe.u32 	%r461, %r454, 24, 8;
	add.s32 	%r462, %r453, %r461;
	ld.shared.u32 	%r463, [%r435+384];
	bfe.u32 	%r464, %r463, 0, 8;
	add.s32 	%r465, %r456, %r464;
	bfe.u32 	%r466, %r463, 8, 8;
	add.s32 	%r467, %r458, %r466;
	bfe.u32 	%r468, %r463, 16, 8;
	add.s32 	%r469, %r460, %r468;
	bfe.u32 	%r470, %r463, 24, 8;
	add.s32 	%r471, %r462, %r470;
	ld.shared.u32 	%r472, [%r435+512];
	bfe.u32 	%r473, %r472, 0, 8;
	add.s32 	%r474, %r465, %r473;
	bfe.u32 	%r475, %r472, 8, 8;
	add.s32 	%r476, %r467, %r475;
	bfe.u32 	%r477, %r472, 16, 8;
	add.s32 	%r478, %r469, %r477;
	bfe.u32 	%r479, %r472, 24, 8;
	add.s32 	%r480, %r471, %r479;
	ld.shared.u32 	%r481, [%r435+640];
	bfe.u32 	%r482, %r481, 0, 8;
	add.s32 	%r483, %r474, %r482;
	bfe.u32 	%r484, %r481, 8, 8;
	add.s32 	%r485, %r476, %r484;
	bfe.u32 	%r486, %r481, 16, 8;
	add.s32 	%r487, %r478, %r486;
	bfe.u32 	%r488, %r481, 24, 8;
	add.s32 	%r489, %r480, %r488;
	ld.shared.u32 	%r490, [%r435+768];
	bfe.u32 	%r491, %r490, 0, 8;
	add.s32 	%r492, %r483, %r491;
	bfe.u32 	%r493, %r490, 8, 8;
	add.s32 	%r494, %r485, %r493;
	bfe.u32 	%r495, %r490, 16, 8;
	add.s32 	%r496, %r487, %r495;
	bfe.u32 	%r497, %r490, 24, 8;
	add.s32 	%r498, %r489, %r497;
	ld.shared.u32 	%r499, [%r435+896];
	bfe.u32 	%r500, %r499, 0, 8;
	add.s32 	%r501, %r492, %r500;
	bfe.u32 	%r502, %r499, 8, 8;
	add.s32 	%r503, %r494, %r502;
	bfe.u32 	%r504, %r499, 16, 8;
	add.s32 	%r505, %r496, %r504;
	bfe.u32 	%r506, %r499, 24, 8;
	add.s32 	%r507, %r498, %r506;
	ld.shared.u32 	%r508, [%r435+1024];
	bfe.u32 	%r509, %r508, 0, 8;
	add.s32 	%r510, %r501, %r509;
	bfe.u32 	%r511, %r508, 8, 8;
	add.s32 	%r512, %r503, %r511;
	bfe.u32 	%r513, %r508, 16, 8;
	add.s32 	%r514, %r505, %r513;
	bfe.u32 	%r515, %r508, 24, 8;
	add.s32 	%r516, %r507, %r515;
	ld.shared.u32 	%r517, [%r435+1152];
	bfe.u32 	%r518, %r517, 0, 8;
	add.s32 	%r519, %r510, %r518;
	bfe.u32 	%r520, %r517, 8, 8;
	add.s32 	%r521, %r512, %r520;
	bfe.u32 	%r522, %r517, 16, 8;
	add.s32 	%r523, %r514, %r522;
	bfe.u32 	%r524, %r517, 24, 8;
	add.s32 	%r525, %r516, %r524;
	ld.shared.u32 	%r526, [%r435+1280];
	bfe.u32 	%r527, %r526, 0, 8;
	add.s32 	%r528, %r519, %r527;
	bfe.u32 	%r529, %r526, 8, 8;
	add.s32 	%r530, %r521, %r529;
	bfe.u32 	%r531, %r526, 16, 8;
	add.s32 	%r532, %r523, %r531;
	bfe.u32 	%r533, %r526, 24, 8;
	add.s32 	%r534, %r525, %r533;
	ld.shared.u32 	%r535, [%r435+1408];
	bfe.u32 	%r536, %r535, 0, 8;
	add.s32 	%r1817, %r528, %r536;
	bfe.u32 	%r537, %r535, 8, 8;
	add.s32 	%r1816, %r530, %r537;
	bfe.u32 	%r538, %r535, 16, 8;
	add.s32 	%r1815, %r532, %r538;
	bfe.u32 	%r539, %r535, 24, 8;
	add.s32 	%r1814, %r534, %r539;
$L__BB3_7:
	bar.sync 	0;
	mov.b32 	%r540, 0;
	st.shared.u32 	[%r5], %r540;
	st.shared.u32 	[%r5+1536], %r540;
	st.shared.u32 	[%r5+3072], %r540;
	st.shared.u32 	[%r5+4608], %r540;
	st.shared.u32 	[%r5+6144], %r540;
	st.shared.u32 	[%r5+7680], %r540;
	st.shared.u32 	[%r5+9216], %r540;
	st.shared.u32 	[%r5+10752], %r540;
	setp.gt.s32 	%p27, %r1824, 97151;
	@%p27 bra 	$L__BB3_3;
$L__BB3_8:
	sub.s32 	%r1834, %r2, %r1818;
	setp.lt.s32 	%p28, %r1834, 4224;
	@%p28 bra 	$L__BB3_11;
	add.s64 	%rd5, %rd1, 7680;
$L__BB3_10:
	cvt.s64.s32 	%rd26, %r1818;
	add.s64 	%rd27, %rd3, %rd26;
	shl.b64 	%rd28, %rd27, 2;
	add.s64 	%rd29, %rd5, %rd28;
	ld.global.u32 	%r577, [%rd29+-7680];
	ld.global.u32 	%r578, [%rd29+-6144];
	ld.global.u32 	%r579, [%rd29+-4608];
	ld.global.u32 	%r580, [%rd29+-3072];
	ld.global.u32 	%r581, [%rd29+-1536];
	ld.global.u32 	%r582, [%rd29];
	ld.global.u32 	%r583, [%rd29+1536];
	ld.global.u32 	%r584, [%rd29+3072];
	ld.global.u32 	%r585, [%rd29+4608];
	ld.global.u32 	%r586, [%rd29+6144];
	ld.global.u32 	%r587, [%rd29+7680];
	bar.sync 	0;
	setp.gt.s32 	%p29, %r577, -1;
	selp.b32 	%r588, -2147483648, -1, %p29;
	xor.b32  	%r589, %r588, %r577;
	setp.eq.s32 	%p30, %r589, 2147483647;
	selp.b32 	%r542, -2147483648, %r589, %p30;
	// begin inline asm
	shr.b32 %r541, %r542, %r301;
	// end inline asm
	mov.b32 	%r545, 0;
	// begin inline asm
	bmsk.clamp.b32 %r544, %r545, %r302;
	// end inline asm
	and.b32  	%r590, %r544, %r541;
	and.b32  	%r591, %r590, 3;
	shr.u32 	%r592, %r590, 2;
	mad.lo.s32 	%r593, %r592, 1536, %r5;
	add.s32 	%r594, %r593, %r591;
	ld.shared.u8 	%rs45, [%r594];
	add.s16 	%rs46, %rs45, 1;
	st.shared.u8 	[%r594], %rs46;
	setp.gt.s32 	%p31, %r578, -1;
	selp.b32 	%r595, -2147483648, -1, %p31;
	xor.b32  	%r596, %r595, %r578;
	setp.eq.s32 	%p32, %r596, 2147483647;
	selp.b32 	%r548, -2147483648, %r596, %p32;
	// begin inline asm
	shr.b32 %r547, %r548, %r301;
	// end inline asm
	and.b32  	%r597, %r544, %r547;
	and.b32  	%r598, %r597, 3;
	shr.u32 	%r599, %r597, 2;
	mad.lo.s32 	%r600, %r599, 1536, %r5;
	add.s32 	%r601, %r600, %r598;
	ld.shared.u8 	%rs47, [%r601];
	add.s16 	%rs48, %rs47, 1;
	st.shared.u8 	[%r601], %rs48;
	setp.gt.s32 	%p33, %r579, -1;
	selp.b32 	%r602, -2147483648, -1, %p33;
	xor.b32  	%r603, %r602, %r579;
	setp.eq.s32 	%p34, %r603, 2147483647;
	selp.b32 	%r551, -2147483648, %r603, %p34;
	// begin inline asm
	shr.b32 %r550, %r551, %r301;
	// end inline asm
	and.b32  	%r604, %r544, %r550;
	and.b32  	%r605, %r604, 3;
	shr.u32 	%r606, %r604, 2;
	mad.lo.s32 	%r607, %r606, 1536, %r5;
	add.s32 	%r608, %r607, %r605;
	ld.shared.u8 	%rs49, [%r608];
	add.s16 	%rs50, %rs49, 1;
	st.shared.u8 	[%r608], %rs50;
	setp.gt.s32 	%p35, %r580, -1;
	selp.b32 	%r609, -2147483648, -1, %p35;
	xor.b32  	%r610, %r609, %r580;
	setp.eq.s32 	%p36, %r610, 2147483647;
	selp.b32 	%r554, -2147483648, %r610, %p36;
	// begin inline asm
	shr.b32 %r553, %r554, %r301;
	// end inline asm
	and.b32  	%r611, %r544, %r553;
	and.b32  	%r612, %r611, 3;
	shr.u32 	%r613, %r611, 2;
	mad.lo.s32 	%r614, %r613, 1536, %r5;
	add.s32 	%r615, %r614, %r612;
	ld.shared.u8 	%rs51, [%r615];
	add.s16 	%rs52, %rs51, 1;
	st.shared.u8 	[%r615], %rs52;
	setp.gt.s32 	%p37, %r581, -1;
	selp.b32 	%r616, -2147483648, -1, %p37;
	xor.b32  	%r617, %r616, %r581;
	setp.eq.s32 	%p38, %r617, 2147483647;
	selp.b32 	%r557, -2147483648, %r617, %p38;
	// begin inline asm
	shr.b32 %r556, %r557, %r301;
	// end inline asm
	and.b32  	%r618, %r544, %r556;
	and.b32  	%r619, %r618, 3;
	shr.u32 	%r620, %r618, 2;
	mad.lo.s32 	%r621, %r620, 1536, %r5;
	add.s32 	%r622, %r621, %r619;
	ld.shared.u8 	%rs53, [%r622];
	add.s16 	%rs54, %rs53, 1;
	st.shared.u8 	[%r622], %rs54;
	setp.gt.s32 	%p39, %r582, -1;
	selp.b32 	%r623, -2147483648, -1, %p39;
	xor.b32  	%r624, %r623, %r582;
	setp.eq.s32 	%p40, %r624, 2147483647;
	selp.b32 	%r560, -2147483648, %r624, %p40;
	// begin inline asm
	shr.b32 %r559, %r560, %r301;
	// end inline asm
	and.b32  	%r625, %r544, %r559;
	and.b32  	%r626, %r625, 3;
	shr.u32 	%r627, %r625, 2;
	mad.lo.s32 	%r628, %r627, 1536, %r5;
	add.s32 	%r629, %r628, %r626;
	ld.shared.u8 	%rs55, [%r629];
	add.s16 	%rs56, %rs55, 1;
	st.shared.u8 	[%r629], %rs56;
	setp.gt.s32 	%p41, %r583, -1;
	selp.b32 	%r630, -2147483648, -1, %p41;
	xor.b32  	%r631, %r630, %r583;
	setp.eq.s32 	%p42, %r631, 2147483647;
	selp.b32 	%r563, -2147483648, %r631, %p42;
	// begin inline asm
	shr.b32 %r562, %r563, %r301;
	// end inline asm
	and.b32  	%r632, %r544, %r562;
	and.b32  	%r633, %r632, 3;
	shr.u32 	%r634, %r632, 2;
	mad.lo.s32 	%r635, %r634, 1536, %r5;
	add.s32 	%r636, %r635, %r633;
	ld.shared.u8 	%rs57, [%r636];
	add.s16 	%rs58, %rs57, 1;
	st.shared.u8 	[%r636], %rs58;
	setp.gt.s32 	%p43, %r584, -1;
	selp.b32 	%r637, -2147483648, -1, %p43;
	xor.b32  	%r638, %r637, %r584;
	setp.eq.s32 	%p44, %r638, 2147483647;
	selp.b32 	%r566, -2147483648, %r638, %p44;
	// begin inline asm
	shr.b32 %r565, %r566, %r301;
	// end inline asm
	and.b32  	%r639, %r544, %r565;
	and.b32  	%r640, %r639, 3;
	shr.u32 	%r641, %r639, 2;
	mad.lo.s32 	%r642, %r641, 1536, %r5;
	add.s32 	%r643, %r642, %r640;
	ld.shared.u8 	%rs59, [%r643];
	add.s16 	%rs60, %rs59, 1;
	st.shared.u8 	[%r643], %rs60;
	setp.gt.s32 	%p45, %r585, -1;
	selp.b32 	%r644, -2147483648, -1, %p45;
	xor.b32  	%r645, %r644, %r585;
	setp.eq.s32 	%p46, %r645, 2147483647;
	selp.b32 	%r569, -2147483648, %r645, %p46;
	// begin inline asm
	shr.b32 %r568, %r569, %r301;
	// end inline asm
	and.b32  	%r646, %r544, %r568;
	and.b32  	%r647, %r646, 3;
	shr.u32 	%r648, %r646, 2;
	mad.lo.s32 	%r649, %r648, 1536, %r5;
	add.s32 	%r650, %r649, %r647;
	ld.shared.u8 	%rs61, [%r650];
	add.s16 	%rs62, %rs61, 1;
	st.shared.u8 	[%r650], %rs62;
	setp.gt.s32 	%p47, %r586, -1;
	selp.b32 	%r651, -2147483648, -1, %p47;
	xor.b32  	%r652, %r651, %r586;
	setp.eq.s32 	%p48, %r652, 2147483647;
	selp.b32 	%r572, -2147483648, %r652, %p48;
	// begin inline asm
	shr.b32 %r571, %r572, %r301;
	// end inline asm
	and.b32  	%r653, %r544, %r571;
	and.b32  	%r654, %r653, 3;
	shr.u32 	%r655, %r653, 2;
	mad.lo.s32 	%r656, %r655, 1536, %r5;
	add.s32 	%r657, %r656, %r654;
	ld.shared.u8 	%rs63, [%r657];
	add.s16 	%rs64, %rs63, 1;
	st.shared.u8 	[%r657], %rs64;
	setp.gt.s32 	%p49, %r587, -1;
	selp.b32 	%r658, -2147483648, -1, %p49;
	xor.b32  	%r659, %r658, %r587;
	setp.eq.s32 	%p50, %r659, 2147483647;
	selp.b32 	%r575, -2147483648, %r659, %p50;
	// begin inline asm
	shr.b32 %r574, %r575, %r301;
	// end inline asm
	and.b32  	%r660, %r544, %r574;
	and.b32  	%r661, %r660, 3;
	shr.u32 	%r662, %r660, 2;
	mad.lo.s32 	%r663, %r662, 1536, %r5;
	add.s32 	%r664, %r663, %r661;
	ld.shared.u8 	%rs65, [%r664];
	add.s16 	%rs66, %rs65, 1;
	st.shared.u8 	[%r664], %rs66;
	add.s32 	%r1818, %r1818, 4224;
	add.s32 	%r1834, %r1834, -4224;
	setp.gt.s32 	%p51, %r1834, 4223;
	@%p51 bra 	$L__BB3_10;
$L__BB3_11:
	setp.ge.s32 	%p52, %r4, %r1834;
	@%p52 bra 	$L__BB3_18;
	mov.b32 	%r666, 0;
	// begin inline asm
	bmsk.clamp.b32 %r665, %r666, %r302;
	// end inline asm
	not.b32 	%r668, %r4;
	add.s32 	%r42, %r1834, %r668;
	mul.hi.u32 	%r669, %r42, -1431655765;
	shr.u32 	%r670, %r669, 8;
	add.s32 	%r43, %r670, 1;
	and.b32  	%r671, %r670, 3;
	setp.eq.s32 	%p53, %r671, 3;
	mov.u32 	%r1839, %r4;
	@%p53 bra 	$L__BB3_15;
	and.b32  	%r672, %r43, 3;
	add.s32 	%r1836, %r4, %r1818;
	neg.s32 	%r1835, %r672;
	mad.lo.s32 	%r1839, %r672, 384, %r4;
$L__BB3_14:
	.pragma "nounroll";
	mul.wide.s32 	%rd30, %r1836, 4;
	add.s64 	%rd31, %rd1, %rd30;
	ld.global.u32 	%r676, [%rd31];
	setp.gt.s32 	%p54, %r676, -1;
	selp.b32 	%r677, -2147483648, -1, %p54;
	xor.b32  	%r678, %r677, %r676;
	setp.eq.s32 	%p55, %r678, 2147483647;
	selp.b32 	%r674, -2147483648, %r678, %p55;
	// begin inline asm
	shr.b32 %r673, %r674, %r301;
	// end inline asm
	and.b32  	%r679, %r665, %r673;
	and.b32  	%r680, %r679, 3;
	shr.u32 	%r681, %r679, 2;
	mad.lo.s32 	%r682, %r681, 1536, %r5;
	add.s32 	%r683, %r682, %r680;
	ld.shared.u8 	%rs67, [%r683];
	add.s16 	%rs68, %rs67, 1;
	st.shared.u8 	[%r683], %rs68;
	add.s32 	%r1836, %r1836, 384;
	add.s32 	%r1835, %r1835, 1;
	setp.ne.s32 	%p56, %r1835, 0;
	@%p56 bra 	$L__BB3_14;
$L__BB3_15:
	setp.lt.u32 	%p57, %r42, 1152;
	@%p57 bra 	$L__BB3_18;
	add.s64 	%rd6, %rd1, 3072;
	add.s32 	%r1838, %r1839, %r1818;
$L__BB3_17:
	mul.wide.s32 	%rd32, %r1838, 4;
	add.s64 	%rd33, %rd6, %rd32;
	ld.global.u32 	%r696, [%rd33+-3072];
	setp.gt.s32 	%p58, %r696, -1;
	selp.b32 	%r697, -2147483648, -1, %p58;
	xor.b32  	%r698, %r697, %r696;
	setp.eq.s32 	%p59, %r698, 2147483647;
	selp.b32 	%r685, -2147483648, %r698, %p59;
	// begin inline asm
	shr.b32 %r684, %r685, %r301;
	// end inline asm
	and.b32  	%r699, %r665, %r684;
	and.b32  	%r700, %r699, 3;
	shr.u32 	%r701, %r699, 2;
	mad.lo.s32 	%r702, %r701, 1536, %r5;
	add.s32 	%r703, %r702, %r700;
	ld.shared.u8 	%rs69, [%r703];
	add.s16 	%rs70, %rs69, 1;
	st.shared.u8 	[%r703], %rs70;
	ld.global.u32 	%r704, [%rd33+-1536];
	setp.gt.s32 	%p60, %r704, -1;
	selp.b32 	%r705, -2147483648, -1, %p60;
	xor.b32  	%r706, %r705, %r704;
	setp.eq.s32 	%p61, %r706, 2147483647;
	selp.b32 	%r688, -2147483648, %r706, %p61;
	// begin inline asm
	shr.b32 %r687, %r688, %r301;
	// end inline asm
	and.b32  	%r707, %r665, %r687;
	and.b32  	%r708, %r707, 3;
	shr.u32 	%r709, %r707, 2;
	mad.lo.s32 	%r710, %r709, 1536, %r5;
	add.s32 	%r711, %r710, %r708;
	ld.shared.u8 	%rs71, [%r711];
	add.s16 	%rs72, %rs71, 1;
	st.shared.u8 	[%r711], %rs72;
	ld.global.u32 	%r712, [%rd33];
	setp.gt.s32 	%p62, %r712, -1;
	selp.b32 	%r713, -2147483648, -1, %p62;
	xor.b32  	%r714, %r713, %r712;
	setp.eq.s32 	%p63, %r714, 2147483647;
	selp.b32 	%r691, -2147483648, %r714, %p63;
	// begin inline asm
	shr.b32 %r690, %r691, %r301;
	// end inline asm
	and.b32  	%r715, %r665, %r690;
	and.b32  	%r716, %r715, 3;
	shr.u32 	%r717, %r715, 2;
	mad.lo.s32 	%r718, %r717, 1536, %r5;
	add.s32 	%r719, %r718, %r716;
	ld.shared.u8 	%rs73, [%r719];
	add.s16 	%rs74, %rs73, 1;
	st.shared.u8 	[%r719], %rs74;
	ld.global.u32 	%r720, [%rd33+1536];
	setp.gt.s32 	%p64, %r720, -1;
	selp.b32 	%r721, -2147483648, -1, %p64;
	xor.b32  	%r722, %r721, %r720;
	setp.eq.s32 	%p65, %r722, 2147483647;
	selp.b32 	%r694, -2147483648, %r722, %p65;
	// begin inline asm
	shr.b32 %r693, %r694, %r301;
	// end inline asm
	and.b32  	%r723, %r665, %r693;
	and.b32  	%r724, %r723, 3;
	shr.u32 	%r725, %r723, 2;
	mad.lo.s32 	%r726, %r725, 1536, %r5;
	add.s32 	%r727, %r726, %r724;
	ld.shared.u8 	%rs75, [%r727];
	add.s16 	%rs76, %rs75, 1;
	st.shared.u8 	[%r727], %rs76;
	add.s32 	%r1839, %r1839, 1536;
	add.s32 	%r1838, %r1838, 1536;
	setp.lt.s32 	%p66, %r1839, %r1834;
	@%p66 bra 	$L__BB3_17;
$L__BB3_18:
	bar.sync 	0;
	// begin inline asm
	mov.u32 %r728, %laneid;
	// end inline asm
	setp.gt.u32 	%p67, %r4, 255;
	@%p67 bra 	$L__BB3_20;
	shl.b32 	%r729, %r728, 2;
	add.s32 	%r730, %r7, %r729;
	ld.shared.u32 	%r731, [%r730];
	bfe.u32 	%r732, %r731, 0, 8;
	add.s32 	%r733, %r1817, %r732;
	bfe.u32 	%r734, %r731, 8, 8;
	add.s32 	%r735, %r1816, %r734;
	bfe.u32 	%r736, %r731, 16, 8;
	add.s32 	%r737, %r1815, %r736;
	bfe.u32 	%r738, %r731, 24, 8;
	add.s32 	%r739, %r1814, %r738;
	ld.shared.u32 	%r740, [%r730+128];
	bfe.u32 	%r741, %r740, 0, 8;
	add.s32 	%r742, %r733, %r741;
	bfe.u32 	%r743, %r740, 8, 8;
	add.s32 	%r744, %r735, %r743;
	bfe.u32 	%r745, %r740, 16, 8;
	add.s32 	%r746, %r737, %r745;
	bfe.u32 	%r747, %r740, 24, 8;
	add.s32 	%r748, %r739, %r747;
	ld.shared.u32 	%r749, [%r730+256];
	bfe.u32 	%r750, %r749, 0, 8;
	add.s32 	%r751, %r742, %r750;
	bfe.u32 	%r752, %r749, 8, 8;
	add.s32 	%r753, %r744, %r752;
	bfe.u32 	%r754, %r749, 16, 8;
	add.s32 	%r755, %r746, %r754;
	bfe.u32 	%r756, %r749, 24, 8;
	add.s32 	%r757, %r748, %r756;
	ld.shared.u32 	%r758, [%r730+384];
	bfe.u32 	%r759, %r758, 0, 8;
	add.s32 	%r760, %r751, %r759;
	bfe.u32 	%r761, %r758, 8, 8;
	add.s32 	%r762, %r753, %r761;
	bfe.u32 	%r763, %r758, 16, 8;
	add.s32 	%r764, %r755, %r763;
	bfe.u32 	%r765, %r758, 24, 8;
	add.s32 	%r766, %r757, %r765;
	ld.shared.u32 	%r767, [%r730+512];
	bfe.u32 	%r768, %r767, 0, 8;
	add.s32 	%r769, %r760, %r768;
	bfe.u32 	%r770, %r767, 8, 8;
	add.s32 	%r771, %r762, %r770;
	bfe.u32 	%r772, %r767, 16, 8;
	add.s32 	%r773, %r764, %r772;
	bfe.u32 	%r774, %r767, 24, 8;
	add.s32 	%r775, %r766, %r774;
	ld.shared.u32 	%r776, [%r730+640];
	bfe.u32 	%r777, %r776, 0, 8;
	add.s32 	%r778, %r769, %r777;
	bfe.u32 	%r779, %r776, 8, 8;
	add.s32 	%r780, %r771, %r779;
	bfe.u32 	%r781, %r776, 16, 8;
	add.s32 	%r782, %r773, %r781;
	bfe.u32 	%r783, %r776, 24, 8;
	add.s32 	%r784, %r775, %r783;
	ld.shared.u32 	%r785, [%r730+768];
	bfe.u32 	%r786, %r785, 0, 8;
	add.s32 	%r787, %r778, %r786;
	bfe.u32 	%r788, %r785, 8, 8;
	add.s32 	%r789, %r780, %r788;
	bfe.u32 	%r790, %r785, 16, 8;
	add.s32 	%r791, %r782, %r790;
	bfe.u32 	%r792, %r785, 24, 8;
	add.s32 	%r793, %r784, %r792;
	ld.shared.u32 	%r794, [%r730+896];
	bfe.u32 	%r795, %r794, 0, 8;
	add.s32 	%r796, %r787, %r795;
	bfe.u32 	%r797, %r794, 8, 8;
	add.s32 	%r798, %r789, %r797;
	bfe.u32 	%r799, %r794, 16, 8;
	add.s32 	%r800, %r791, %r799;
	bfe.u32 	%r801, %r794, 24, 8;
	add.s32 	%r802, %r793, %r801;
	ld.shared.u32 	%r803, [%r730+1024];
	bfe.u32 	%r804, %r803, 0, 8;
	add.s32 	%r805, %r796, %r804;
	bfe.u32 	%r806, %r803, 8, 8;
	add.s32 	%r807, %r798, %r806;
	bfe.u32 	%r808, %r803, 16, 8;
	add.s32 	%r809, %r800, %r808;
	bfe.u32 	%r810, %r803, 24, 8;
	add.s32 	%r811, %r802, %r810;
	ld.shared.u32 	%r812, [%r730+1152];
	bfe.u32 	%r813, %r812, 0, 8;
	add.s32 	%r814, %r805, %r813;
	bfe.u32 	%r815, %r812, 8, 8;
	add.s32 	%r816, %r807, %r815;
	bfe.u32 	%r817, %r812, 16, 8;
	add.s32 	%r818, %r809, %r817;
	bfe.u32 	%r819, %r812, 24, 8;
	add.s32 	%r820, %r811, %r819;
	ld.shared.u32 	%r821, [%r730+1280];
	bfe.u32 	%r822, %r821, 0, 8;
	add.s32 	%r823, %r814, %r822;
	bfe.u32 	%r824, %r821, 8, 8;
	add.s32 	%r825, %r816, %r824;
	bfe.u32 	%r826, %r821, 16, 8;
	add.s32 	%r827, %r818, %r826;
	bfe.u32 	%r828, %r821, 24, 8;
	add.s32 	%r829, %r820, %r828;
	ld.shared.u32 	%r830, [%r730+1408];
	bfe.u32 	%r831, %r830, 0, 8;
	add.s32 	%r1817, %r823, %r831;
	bfe.u32 	%r832, %r830, 8, 8;
	add.s32 	%r1816, %r825, %r832;
	bfe.u32 	%r833, %r830, 16, 8;
	add.s32 	%r1815, %r827, %r833;
	bfe.u32 	%r834, %r830, 24, 8;
	add.s32 	%r1814, %r829, %r834;
$L__BB3_20:
	setp.gt.u32 	%p68, %r4, 255;
	bar.sync 	0;
	@%p68 bra 	$L__BB3_22;
	shl.b32 	%r835, %r728, 7;
	add.s32 	%r837, %r306, %r835;
	shr.u32 	%r838, %r4, 1;
	and.b32  	%r839, %r838, 112;
	add.s32 	%r840, %r837, %r839;
	st.shared.v4.u32 	[%r840], {%r1817, %r1816, %r1815, %r1814};
$L__BB3_22:
	bar.sync 	0;
	setp.gt.u32 	%p69, %r4, 31;
	@%p69 bra 	$L__BB3_24;
	ld.shared.u32 	%r842, [%r5];
	ld.shared.u32 	%r843, [%r5+128];
	add.s32 	%r844, %r843, %r842;
	ld.shared.u32 	%r845, [%r5+256];
	add.s32 	%r846, %r845, %r844;
	ld.shared.u32 	%r847, [%r5+384];
	add.s32 	%r848, %r847, %r846;
	ld.shared.u32 	%r849, [%r5+512];
	add.s32 	%r850, %r849, %r848;
	ld.shared.u32 	%r851, [%r5+640];
	add.s32 	%r852, %r851, %r850;
	ld.shared.u32 	%r853, [%r5+768];
	add.s32 	%r854, %r853, %r852;
	ld.shared.u32 	%r855, [%r5+896];
	add.s32 	%r856, %r855, %r854;
	ld.shared.u32 	%r857, [%r5+1024];
	add.s32 	%r858, %r857, %r856;
	ld.shared.u32 	%r859, [%r5+1152];
	add.s32 	%r860, %r859, %r858;
	ld.shared.u32 	%r861, [%r5+1280];
	add.s32 	%r862, %r861, %r860;
	ld.shared.u32 	%r863, [%r5+1408];
	add.s32 	%r864, %r863, %r862;
	ld.shared.u32 	%r865, [%r5+1536];
	add.s32 	%r866, %r865, %r864;
	ld.shared.u32 	%r867, [%r5+1664];
	add.s32 	%r868, %r867, %r866;
	ld.shared.u32 	%r869, [%r5+1792];
	add.s32 	%r870, %r869, %r868;
	ld.shared.u32 	%r871, [%r5+1920];
	add.s32 	%r872, %r871, %r870;
	ld.shared.u32 	%r873, [%r5+2048];
	add.s32 	%r874, %r873, %r872;
	ld.shared.u32 	%r875, [%r5+2176];
	add.s32 	%r876, %r875, %r874;
	ld.shared.u32 	%r877, [%r5+2304];
	add.s32 	%r878, %r877, %r876;
	ld.shared.u32 	%r879, [%r5+2432];
	add.s32 	%r880, %r879, %r878;
	ld.shared.u32 	%r881, [%r5+2560];
	add.s32 	%r882, %r881, %r880;
	ld.shared.u32 	%r883, [%r5+2688];
	add.s32 	%r884, %r883, %r882;
	ld.shared.u32 	%r885, [%r5+2816];
	add.s32 	%r886, %r885, %r884;
	ld.shared.u32 	%r887, [%r5+2944];
	add.s32 	%r888, %r887, %r886;
	ld.shared.u32 	%r889, [%r5+3072];
	add.s32 	%r890, %r889, %r888;
	ld.shared.u32 	%r891, [%r5+3200];
	add.s32 	%r892, %r891, %r890;
	ld.shared.u32 	%r893, [%r5+3328];
	add.s32 	%r894, %r893, %r892;
	ld.shared.u32 	%r895, [%r5+3456];
	add.s32 	%r896, %r895, %r894;
	ld.shared.u32 	%r897, [%r5+3584];
	add.s32 	%r898, %r897, %r896;
	ld.shared.u32 	%r899, [%r5+3712];
	add.s32 	%r900, %r899, %r898;
	ld.shared.u32 	%r901, [%r5+3840];
	add.s32 	%r902, %r901, %r900;
	ld.shared.u32 	%r903, [%r5+3968];
	add.s32 	%r1844, %r903, %r902;
$L__BB3_24:
	bar.sync 	0;
	mul.hi.u32 	%r904, %r4, 357913942;
	add.s32 	%r905, %r904, %r4;
	shl.b32 	%r906, %r905, 2;
	add.s32 	%r908, %r306, %r906;
	add.s32 	%r68, %r908, 272;
	st.shared.u32 	[%r908+272], %r1844;
	bar.sync 	0;
	setp.gt.u32 	%p70, %r4, 31;
	@%p70 bra 	$L__BB3_26;
	mad.lo.s32 	%r940, %r4, 52, %r306;
	ld.shared.u32 	%r941, [%r940+272];
	ld.shared.u32 	%r942, [%r940+276];
	ld.shared.u32 	%r943, [%r940+280];
	ld.shared.u32 	%r944, [%r940+284];
	ld.shared.u32 	%r945, [%r940+288];
	ld.shared.u32 	%r946, [%r940+292];
	ld.shared.u32 	%r947, [%r940+296];
	ld.shared.u32 	%r948, [%r940+300];
	ld.shared.u32 	%r949, [%r940+304];
	ld.shared.u32 	%r950, [%r940+308];
	ld.shared.u32 	%r951, [%r940+312];
	ld.shared.u32 	%r952, [%r940+316];
	add.s32 	%r953, %r942, %r941;
	add.s32 	%r954, %r953, %r943;
	add.s32 	%r955, %r954, %r944;
	add.s32 	%r956, %r955, %r945;
	add.s32 	%r957, %r956, %r946;
	add.s32 	%r958, %r957, %r947;
	add.s32 	%r959, %r958, %r948;
	add.s32 	%r960, %r959, %r949;
	add.s32 	%r961, %r960, %r950;
	add.s32 	%r962, %r961, %r951;
	add.s32 	%r913, %r962, %r952;
	mov.b32 	%r911, 1;
	mov.b32 	%r936, 0;
	mov.b32 	%r938, -1;
	// begin inline asm
	{  .reg .s32 r0;  .reg .pred p;  shfl.sync.up.b32 r0|p, %r913, %r911, %r936, %r938;  @p add.s32 r0, r0, %r913;  mov.s32 %r909, r0;}
	// end inline asm
	mov.b32 	%r917, 2;
	// begin inline asm
	{  .reg .s32 r0;  .reg .pred p;  shfl.sync.up.b32 r0|p, %r909, %r917, %r936, %r938;  @p add.s32 r0, r0, %r909;  mov.s32 %r915, r0;}
	// end inline asm
	mov.b32 	%r923, 4;
	// begin inline asm
	{  .reg .s32 r0;  .reg .pred p;  shfl.sync.up.b32 r0|p, %r915, %r923, %r936, %r938;  @p add.s32 r0, r0, %r915;  mov.s32 %r921, r0;}
	// end inline asm
	mov.b32 	%r929, 8;
	// begin inline asm
	{  .reg .s32 r0;  .reg .pred p;  shfl.sync.up.b32 r0|p, %r921, %r929, %r936, %r938;  @p add.s32 r0, r0, %r921;  mov.s32 %r927, r0;}
	// end inline asm
	mov.b32 	%r935, 16;
	// begin inline asm
	{  .reg .s32 r0;  .reg .pred p;  shfl.sync.up.b32 r0|p, %r927, %r935, %r936, %r938;  @p add.s32 r0, r0, %r927;  mov.s32 %r933, r0;}
	// end inline asm
	sub.s32 	%r963, %r933, %r913;
	ld.shared.u32 	%r964, [%r940+272];
	ld.shared.u32 	%r965, [%r940+276];
	ld.shared.u32 	%r966, [%r940+280];
	ld.shared.u32 	%r967, [%r940+284];
	ld.shared.u32 	%r968, [%r940+288];
	ld.shared.u32 	%r969, [%r940+292];
	ld.shared.u32 	%r970, [%r940+296];
	ld.shared.u32 	%r971, [%r940+300];
	ld.shared.u32 	%r972, [%r940+304];
	ld.shared.u32 	%r973, [%r940+308];
	ld.shared.u32 	%r974, [%r940+312];
	add.s32 	%r975, %r964, %r963;
	add.s32 	%r976, %r965, %r975;
	add.s32 	%r977, %r966, %r976;
	add.s32 	%r978, %r967, %r977;
	add.s32 	%r979, %r968, %r978;
	add.s32 	%r980, %r969, %r979;
	add.s32 	%r981, %r970, %r980;
	add.s32 	%r982, %r971, %r981;
	add.s32 	%r983, %r972, %r982;
	add.s32 	%r984, %r973, %r983;
	add.s32 	%r985, %r974, %r984;
	st.shared.u32 	[%r940+272], %r963;
	st.shared.u32 	[%r940+276], %r975;
	st.shared.u32 	[%r940+280], %r976;
	st.shared.u32 	[%r940+284], %r977;
	st.shared.u32 	[%r940+288], %r978;
	st.shared.u32 	[%r940+292], %r979;
	st.shared.u32 	[%r940+296], %r980;
	st.shared.u32 	[%r940+300], %r981;
	st.shared.u32 	[%r940+304], %r982;
	st.shared.u32 	[%r940+308], %r983;
	st.shared.u32 	[%r940+312], %r984;
	st.shared.u32 	[%r940+316], %r985;
$L__BB3_26:
	setp.gt.u32 	%p71, %r4, 31;
	bar.sync 	0;
	ld.shared.u32 	%r986, [%r68];
	add.s32 	%r1870, %r986, %r1847;
	bar.sync 	0;
	setp.eq.s32 	%p72, %r1870, 0;
	setp.eq.s32 	%p73, %r1870, %r1848;
	or.pred  	%p74, %p72, %p73;
	or.pred  	%p76, %p71, %p74;
	selp.u32 	%r987, 1, 0, %p76;
	{ 
	.reg .pred 	%p1; 
	.reg .pred 	%p2; 
	setp.ne.u32 	%p1, %r987, 0; 
	bar.red.and.pred 	%p2, 0, %p1; 
	selp.u32 	%r988, 1, 0, %p2; 
	}
	setp.ne.s32 	%p77, %r988, 0;
	@%p77 bra 	$L__BB3_97;
	setp.lt.s32 	%p103, %r1848, 4224;
	shl.b32 	%r1011, %r6, 2;
	add.s32 	%r1013, %r306, %r1011;
	add.s32 	%r70, %r1013, 26112;
	and.b32  	%r1014, %r4, 15;
	mad.lo.s32 	%r1015, %r1014, 1536, %r306;
	shr.u32 	%r1016, %r4, 3;
	and.b32  	%r1017, %r1016, 126;
	add.s32 	%r71, %r1015, %r1017;
	@%p103 bra 	$L__BB3_42;
	mad.lo.s32 	%r72, %r4, 40, %r5;
	mad.lo.s32 	%r73, %r4, 24, %r72;
$L__BB3_29:
	.pragma "nounroll";
	setp.ne.s32 	%p104, %r728, 31;
	cvt.s64.s32 	%rd42, %r1847;
	add.s64 	%rd43, %rd3, %rd42;
	shl.b64 	%rd44, %rd43, 2;
	add.s64 	%rd45, %rd1, %rd44;
	ld.global.u32 	%r1085, [%rd45];
	ld.global.u32 	%r1086, [%rd45+1536];
	ld.global.u32 	%r1087, [%rd45+3072];
	ld.global.u32 	%r1088, [%rd45+4608];
	ld.global.u32 	%r1089, [%rd45+6144];
	ld.global.u32 	%r1090, [%rd45+7680];
	ld.global.u32 	%r1091, [%rd45+9216];
	ld.global.u32 	%r1092, [%rd45+10752];
	ld.global.u32 	%r1093, [%rd45+12288];
	ld.global.u32 	%r1094, [%rd45+13824];
	ld.global.u32 	%r1095, [%rd45+15360];
	st.shared.u32 	[%r5], %r1085;
	st.shared.u32 	[%r5+1536], %r1086;
	st.shared.u32 	[%r5+3072], %r1087;
	st.shared.u32 	[%r5+4608], %r1088;
	st.shared.u32 	[%r5+6144], %r1089;
	st.shared.u32 	[%r5+7680], %r1090;
	st.shared.u32 	[%r5+9216], %r1091;
	st.shared.u32 	[%r5+10752], %r1092;
	st.shared.u32 	[%r5+12288], %r1093;
	st.shared.u32 	[%r5+13824], %r1094;
	st.shared.u32 	[%r5+15360], %r1095;
	bar.sync 	0;
	ld.shared.u32 	%r1096, [%r72];
	ld.shared.u32 	%r1097, [%r72+4];
	ld.shared.u32 	%r1098, [%r72+8];
	ld.shared.u32 	%r1099, [%r72+12];
	ld.shared.u32 	%r1100, [%r72+16];
	ld.shared.u32 	%r1101, [%r72+20];
	ld.shared.u32 	%r1102, [%r72+24];
	ld.shared.u32 	%r1103, [%r72+28];
	ld.shared.u32 	%r1104, [%r72+32];
	ld.shared.u32 	%r1105, [%r72+36];
	ld.shared.u32 	%r1106, [%r72+40];
	bar.sync 	0;
	setp.gt.s32 	%p105, %r1096, -1;
	selp.b32 	%r1107, -2147483648, -1, %p105;
	xor.b32  	%r118, %r1107, %r1096;
	setp.gt.s32 	%p106, %r1097, -1;
	selp.b32 	%r1108, -2147483648, -1, %p106;
	xor.b32  	%r119, %r1108, %r1097;
	setp.gt.s32 	%p107, %r1098, -1;
	selp.b32 	%r1109, -2147483648, -1, %p107;
	xor.b32  	%r120, %r1109, %r1098;
	setp.gt.s32 	%p108, %r1099, -1;
	selp.b32 	%r1110, -2147483648, -1, %p108;
	xor.b32  	%r121, %r1110, %r1099;
	setp.gt.s32 	%p109, %r1100, -1;
	selp.b32 	%r1111, -2147483648, -1, %p109;
	xor.b32  	%r122, %r1111, %r1100;
	setp.gt.s32 	%p110, %r1101, -1;
	selp.b32 	%r1112, -2147483648, -1, %p110;
	xor.b32  	%r123, %r1112, %r1101;
	setp.gt.s32 	%p111, %r1102, -1;
	selp.b32 	%r1113, -2147483648, -1, %p111;
	xor.b32  	%r124, %r1113, %r1102;
	setp.gt.s32 	%p112, %r1103, -1;
	selp.b32 	%r1114, -2147483648, -1, %p112;
	xor.b32  	%r125, %r1114, %r1103;
	setp.gt.s32 	%p113, %r1104, -1;
	selp.b32 	%r1115, -2147483648, -1, %p113;
	xor.b32  	%r126, %r1115, %r1104;
	setp.gt.s32 	%p114, %r1105, -1;
	selp.b32 	%r1116, -2147483648, -1, %p114;
	xor.b32  	%r127, %r1116, %r1105;
	setp.gt.s32 	%p115, %r1106, -1;
	selp.b32 	%r1117, -2147483648, -1, %p115;
	xor.b32  	%r128, %r1117, %r1106;
	mov.b32 	%r1082, 0;
	st.shared.u32 	[%r5], %r1082;
	st.shared.u32 	[%r5+1536], %r1082;
	st.shared.u32 	[%r5+3072], %r1082;
	st.shared.u32 	[%r5+4608], %r1082;
	st.shared.u32 	[%r5+6144], %r1082;
	st.shared.u32 	[%r5+7680], %r1082;
	st.shared.u32 	[%r5+9216], %r1082;
	st.shared.u32 	[%r5+10752], %r1082;
	st.shared.u32 	[%r5+12288], %r1082;
	st.shared.u32 	[%r5+13824], %r1082;
	st.shared.u32 	[%r5+15360], %r1082;
	st.shared.u32 	[%r5+16896], %r1082;
	st.shared.u32 	[%r5+18432], %r1082;
	st.shared.u32 	[%r5+19968], %r1082;
	st.shared.u32 	[%r5+21504], %r1082;
	st.shared.u32 	[%r5+23040], %r1082;
	st.shared.u32 	[%r5+24576], %r1082;
	// begin inline asm
	bmsk.clamp.b32 %r1019, %r1082, %r302;
	// end inline asm
	setp.eq.s32 	%p116, %r118, 2147483647;
	selp.b32 	%r1023, -2147483648, %r118, %p116;
	// begin inline asm
	shr.b32 %r1022, %r1023, %r301;
	// end inline asm
	and.b32  	%r1118, %r1019, %r1022;
	and.b32  	%r1119, %r1118, 15;
	mad.lo.s32 	%r1120, %r1119, 1536, %r5;
	shr.u32 	%r1121, %r1118, 3;
	and.b32  	%r1122, %r1121, 536870910;
	add.s32 	%r130, %r1120, %r1122;
	ld.shared.u16 	%rs1, [%r130];
	add.s16 	%rs77, %rs1, 1;
	st.shared.u16 	[%r130], %rs77;
	setp.eq.s32 	%p117, %r119, 2147483647;
	selp.b32 	%r1026, -2147483648, %r119, %p117;
	// begin inline asm
	shr.b32 %r1025, %r1026, %r301;
	// end inline asm
	and.b32  	%r1123, %r1019, %r1025;
	and.b32  	%r1124, %r1123, 15;
	mad.lo.s32 	%r1125, %r1124, 1536, %r5;
	shr.u32 	%r1126, %r1123, 3;
	and.b32  	%r1127, %r1126, 536870910;
	add.s32 	%r131, %r1125, %r1127;
	ld.shared.u16 	%rs2, [%r131];
	add.s16 	%rs78, %rs2, 1;
	st.shared.u16 	[%r131], %rs78;
	setp.eq.s32 	%p118, %r120, 2147483647;
	selp.b32 	%r1029, -2147483648, %r120, %p118;
	// begin inline asm
	shr.b32 %r1028, %r1029, %r301;
	// end inline asm
	and.b32  	%r1128, %r1019, %r1028;
	and.b32  	%r1129, %r1128, 15;
	mad.lo.s32 	%r1130, %r1129, 1536, %r5;
	shr.u32 	%r1131, %r1128, 3;
	and.b32  	%r1132, %r1131, 536870910;
	add.s32 	%r132, %r1130, %r1132;
	ld.shared.u16 	%rs3, [%r132];
	add.s16 	%rs79, %rs3, 1;
	st.shared.u16 	[%r132], %rs79;
	setp.eq.s32 	%p119, %r121, 2147483647;
	selp.b32 	%r1032, -2147483648, %r121, %p119;
	// begin inline asm
	shr.b32 %r1031, %r1032, %r301;
	// end inline asm
	and.b32  	%r1133, %r1019, %r1031;
	and.b32  	%r1134, %r1133, 15;
	mad.lo.s32 	%r1135, %r1134, 1536, %r5;
	shr.u32 	%r1136, %r1133, 3;
	and.b32  	%r1137, %r1136, 536870910;
	add.s32 	%r133, %r1135, %r1137;
	ld.shared.u16 	%rs4, [%r133];
	add.s16 	%rs80, %rs4, 1;
	st.shared.u16 	[%r133], %rs80;
	setp.eq.s32 	%p120, %r122, 2147483647;
	selp.b32 	%r1035, -2147483648, %r122, %p120;
	// begin inline asm
	shr.b32 %r1034, %r1035, %r301;
	// end inline asm
	and.b32  	%r1138, %r1019, %r1034;
	and.b32  	%r1139, %r1138, 15;
	mad.lo.s32 	%r1140, %r1139, 1536, %r5;
	shr.u32 	%r1141, %r1138, 3;
	and.b32  	%r1142, %r1141, 536870910;
	add.s32 	%r134, %r1140, %r1142;
	ld.shared.u16 	%rs5, [%r134];
	add.s16 	%rs81, %rs5, 1;
	st.shared.u16 	[%r134], %rs81;
	setp.eq.s32 	%p121, %r123, 2147483647;
	selp.b32 	%r1038, -2147483648, %r123, %p121;
	// begin inline asm
	shr.b32 %r1037, %r1038, %r301;
	// end inline asm
	and.b32  	%r1143, %r1019, %r1037;
	and.b32  	%r1144, %r1143, 15;
	mad.lo.s32 	%r1145, %r1144, 1536, %r5;
	shr.u32 	%r1146, %r1143, 3;
	and.b32  	%r1147, %r1146, 536870910;
	add.s32 	%r135, %r1145, %r1147;
	ld.shared.u16 	%rs6, [%r135];
	add.s16 	%rs82, %rs6, 1;
	st.shared.u16 	[%r135], %rs82;
	setp.eq.s32 	%p122, %r124, 2147483647;
	selp.b32 	%r1041, -2147483648, %r124, %p122;
	// begin inline asm
	shr.b32 %r1040, %r1041, %r301;
	// end inline asm
	and.b32  	%r1148, %r1019, %r1040;
	and.b32  	%r1149, %r1148, 15;
	mad.lo.s32 	%r1150, %r1149, 1536, %r5;
	shr.u32 	%r1151, %r1148, 3;
	and.b32  	%r1152, %r1151, 536870910;
	add.s32 	%r136, %r1150, %r1152;
	ld.shared.u16 	%rs7, [%r136];
	add.s16 	%rs83, %rs7, 1;
	st.shared.u16 	[%r136], %rs83;
	setp.eq.s32 	%p123, %r125, 2147483647;
	selp.b32 	%r1044, -2147483648, %r125, %p123;
	// begin inline asm
	shr.b32 %r1043, %r1044, %r301;
	// end inline asm
	and.b32  	%r1153, %r1019, %r1043;
	and.b32  	%r1154, %r1153, 15;
	mad.lo.s32 	%r1155, %r1154, 1536, %r5;
	shr.u32 	%r1156, %r1153, 3;
	and.b32  	%r1157, %r1156, 536870910;
	add.s32 	%r137, %r1155, %r1157;
	ld.shared.u16 	%rs8, [%r137];
	add.s16 	%rs84, %rs8, 1;
	st.shared.u16 	[%r137], %rs84;
	setp.eq.s32 	%p124, %r126, 2147483647;
	selp.b32 	%r1047, -2147483648, %r126, %p124;
	// begin inline asm
	shr.b32 %r1046, %r1047, %r301;
	// end inline asm
	and.b32  	%r1158, %r1019, %r1046;
	and.b32  	%r1159, %r1158, 15;
	mad.lo.s32 	%r1160, %r1159, 1536, %r5;
	shr.u32 	%r1161, %r1158, 3;
	and.b32  	%r1162, %r1161, 536870910;
	add.s32 	%r138, %r1160, %r1162;
	ld.shared.u16 	%rs9, [%r138];
	add.s16 	%rs85, %rs9, 1;
	st.shared.u16 	[%r138], %rs85;
	setp.eq.s32 	%p125, %r127, 2147483647;
	selp.b32 	%r1050, -2147483648, %r127, %p125;
	// begin inline asm
	shr.b32 %r1049, %r1050, %r301;
	// end inline asm
	and.b32  	%r1163, %r1019, %r1049;
	and.b32  	%r1164, %r1163, 15;
	mad.lo.s32 	%r1165, %r1164, 1536, %r5;
	shr.u32 	%r1166, %r1163, 3;
	and.b32  	%r1167, %r1166, 536870910;
	add.s32 	%r139, %r1165, %r1167;
	ld.shared.u16 	%rs10, [%r139];
	add.s16 	%rs86, %rs10, 1;
	st.shared.u16 	[%r139], %rs86;
	setp.eq.s32 	%p126, %r128, 2147483647;
	selp.b32 	%r1053, -2147483648, %r128, %p126;
	// begin inline asm
	shr.b32 %r1052, %r1053, %r301;
	// end inline asm
	and.b32  	%r1168, %r1019, %r1052;
	and.b32  	%r1169, %r1168, 15;
	mad.lo.s32 	%r1170, %r1169, 1536, %r5;
	shr.u32 	%r1171, %r1168, 3;
	and.b32  	%r1172, %r1171, 536870910;
	add.s32 	%r140, %r1170, %r1172;
	ld.shared.u16 	%rs11, [%r140];
	add.s16 	%rs87, %rs11, 1;
	st.shared.u16 	[%r140], %rs87;
	bar.sync 	0;
	ld.shared.u32 	%r141, [%r73];
	ld.shared.u32 	%r1173, [%r73+4];
	ld.shared.u32 	%r1174, [%r73+8];
	ld.shared.u32 	%r1175, [%r73+12];
	ld.shared.u32 	%r1176, [%r73+16];
	ld.shared.u32 	%r1177, [%r73+20];
	ld.shared.u32 	%r1178, [%r73+24];
	ld.shared.u32 	%r1179, [%r73+28];
	ld.shared.u32 	%r1180, [%r73+32];
	ld.shared.u32 	%r1181, [%r73+36];
	ld.shared.u32 	%r1182, [%r73+40];
	ld.shared.u32 	%r1183, [%r73+44];
	ld.shared.u32 	%r1184, [%r73+48];
	ld.shared.u32 	%r1185, [%r73+52];
	ld.shared.u32 	%r1186, [%r73+56];
	ld.shared.u32 	%r1187, [%r73+60];
	ld.shared.u32 	%r1188, [%r73+64];
	add.s32 	%r142, %r1173, %r141;
	add.s32 	%r143, %r1174, %r142;
	add.s32 	%r144, %r1175, %r143;
	add.s32 	%r145, %r1176, %r144;
	add.s32 	%r146, %r1177, %r145;
	add.s32 	%r147, %r1178, %r146;
	add.s32 	%r148, %r1179, %r147;
	add.s32 	%r149, %r1180, %r148;
	add.s32 	%r150, %r1181, %r149;
	add.s32 	%r151, %r1182, %r150;
	add.s32 	%r152, %r1183, %r151;
	add.s32 	%r153, %r1184, %r152;
	add.s32 	%r154, %r1185, %r153;
	add.s32 	%r155, %r1186, %r154;
	add.s32 	%r156, %r1187, %r155;
	add.s32 	%r1059, %r1188, %r156;
	mov.b32 	%r1057, 1;
	mov.b32 	%r1084, -1;
	// begin inline asm
	{  .reg .u32 r0;  .reg .pred p;  shfl.sync.up.b32 r0|p, %r1059, %r1057, %r1082, %r1084;  @p add.u32 r0, r0, %r1059;  mov.u32 %r1055, r0;}
	// end inline asm
	mov.b32 	%r1063, 2;
	// begin inline asm
	{  .reg .u32 r0;  .reg .pred p;  shfl.sync.up.b32 r0|p, %r1055, %r1063, %r1082, %r1084;  @p add.u32 r0, r0, %r1055;  mov.u32 %r1061, r0;}
	// end inline asm
	mov.b32 	%r1069, 4;
	// begin inline asm
	{  .reg .u32 r0;  .reg .pred p;  shfl.sync.up.b32 r0|p, %r1061, %r1069, %r1082, %r1084;  @p add.u32 r0, r0, %r1061;  mov.u32 %r1067, r0;}
	// end inline asm
	mov.b32 	%r1075, 8;
	// begin inline asm
	{  .reg .u32 r0;  .reg .pred p;  shfl.sync.up.b32 r0|p, %r1067, %r1075, %r1082, %r1084;  @p add.u32 r0, r0, %r1067;  mov.u32 %r1073, r0;}
	// end inline asm
	mov.b32 	%r1081, 16;
	// begin inline asm
	{  .reg .u32 r0;  .reg .pred p;  shfl.sync.up.b32 r0|p, %r1073, %r1081, %r1082, %r1084;  @p add.u32 r0, r0, %r1073;  mov.u32 %r1079, r0;}
	// end inline asm
	@%p104 bra 	$L__BB3_31;
	st.shared.u32 	[%r70], %r1079;
$L__BB3_31:
	sub.s32 	%r1189, %r1079, %r1059;
	setp.ne.s32 	%p127, %r728, 0;
	setp.eq.s32 	%p128, %r6, 11;
	setp.eq.s32 	%p129, %r6, 10;
	setp.eq.s32 	%p130, %r6, 9;
	setp.eq.s32 	%p131, %r6, 8;
	setp.eq.s32 	%p132, %r6, 7;
	setp.eq.s32 	%p133, %r6, 6;
	setp.eq.s32 	%p134, %r6, 5;
	setp.eq.s32 	%p135, %r6, 4;
	setp.eq.s32 	%p136, %r6, 3;
	setp.eq.s32 	%p137, %r6, 2;
	setp.eq.s32 	%p138, %r6, 1;
	setp.gt.u32 	%p139, %r4, 31;
	bar.sync 	0;
	ld.shared.v4.u32 	{%r1190, %r1191, %r1192, %r1193}, [_ZZN3cub18CUB_300001_SM_10006detail10radix_sort30DeviceSegmentedRadixSortKernelINS1_5radix10policy_hubIfNS0_8NullTypeEiE10Policy1000ELb1ELNS0_9SortOrderE0EfS6_PiSA_iNS1_21identity_decomposer_tEEEvPKT2_PSC_PKT3_PSG_T4_T5_iiiT7_E12temp_storage+26112];
	selp.b32 	%r1194, %r1190, %r1862, %p138;
	add.s32 	%r1195, %r1191, %r1190;
	selp.b32 	%r1196, %r1195, %r1194, %p137;
	add.s32 	%r1197, %r1195, %r1192;
	selp.b32 	%r1198, %r1197, %r1196, %p136;
	add.s32 	%r1199, %r1197, %r1193;
	selp.b32 	%r1200, %r1199, %r1198, %p135;
	ld.shared.v4.u32 	{%r1201, %r1202, %r1203, %r1204}, [_ZZN3cub18CUB_300001_SM_10006detail10radix_sort30DeviceSegmentedRadixSortKernelINS1_5radix10policy_hubIfNS0_8NullTypeEiE10Policy1000ELb1ELNS0_9SortOrderE0EfS6_PiSA_iNS1_21identity_decomposer_tEEEvPKT2_PSC_PKT3_PSG_T4_T5_iiiT7_E12temp_storage+26128];
	add.s32 	%r1205, %r1199, %r1201;
	selp.b32 	%r1206, %r1205, %r1200, %p134;
	add.s32 	%r1207, %r1205, %r1202;
	selp.b32 	%r1208, %r1207, %r1206, %p133;
	add.s32 	%r1209, %r1207, %r1203;
	selp.b32 	%r1210, %r1209, %r1208, %p132;
	add.s32 	%r1211, %r1209, %r1204;
	selp.b32 	%r1212, %r1211, %r1210, %p131;
	ld.shared.v4.u32 	{%r1213, %r1214, %r1215, %r1216}, [_ZZN3cub18CUB_300001_SM_10006detail10radix_sort30DeviceSegmentedRadixSortKernelINS1_5radix10policy_hubIfNS0_8NullTypeEiE10Policy1000ELb1ELNS0_9SortOrderE0EfS6_PiSA_iNS1_21identity_decomposer_tEEEvPKT2_PSC_PKT3_PSG_T4_T5_iiiT7_E12temp_storage+26144];
	add.s32 	%r1217, %r1211, %r1213;
	selp.b32 	%r1218, %r1217, %r1212, %p130;
	add.s32 	%r1219, %r1217, %r1214;
	selp.b32 	%r1220, %r1219, %r1218, %p129;
	add.s32 	%r1221, %r1219, %r1215;
	selp.b32 	%r1862, %r1221, %r1220, %p128;
	add.s32 	%r160, %r1221, %r1216;
	selp.b32 	%r1222, %r1189, 0, %p127;
	add.s32 	%r1223, %r1862, %r1222;
	selp.b32 	%r1866, %r1223, %r1189, %p139;
	or.pred  	%p140, %p139, %p127;
	@%p140 bra 	$L__BB3_33;
	shl.b32 	%r1866, %r160, 16;
	st.shared.u32 	[_ZZN3cub18CUB_300001_SM_10006detail10radix_sort30DeviceSegmentedRadixSortKernelINS1_5radix10policy_hubIfNS0_8NullTypeEiE10Policy1000ELb1ELNS0_9SortOrderE0EfS6_PiSA_iNS1_21identity_decomposer_tEEEvPKT2_PSC_PKT3_PSG_T4_T5_iiiT7_E12temp_storage+26172], %r1866;
$L__BB3_33:
	setp.eq.s32 	%p141, %r4, 0;
	bar.sync 	0;
	ld.shared.u32 	%r1224, [_ZZN3cub18CUB_300001_SM_10006detail10radix_sort30DeviceSegmentedRadixSortKernelINS1_5radix10policy_hubIfNS0_8NullTypeEiE10Policy1000ELb1ELNS0_9SortOrderE0EfS6_PiSA_iNS1_21identity_decomposer_tEEEvPKT2_PSC_PKT3_PSG_T4_T5_iiiT7_E12temp_storage+26172];
	selp.b32 	%r1225, 0, %r1224, %p141;
	add.s32 	%r1226, %r1866, %r1225;
	add.s32 	%r1227, %r141, %r1226;
	add.s32 	%r1228, %r142, %r1226;
	add.s32 	%r1229, %r143, %r1226;
	add.s32 	%r1230, %r144, %r1226;
	add.s32 	%r1231, %r145, %r1226;
	add.s32 	%r1232, %r146, %r1226;
	add.s32 	%r1233, %r147, %r1226;
	add.s32 	%r1234, %r148, %r1226;
	add.s32 	%r1235, %r149, %r1226;
	add.s32 	%r1236, %r150, %r1226;
	add.s32 	%r1237, %r151, %r1226;
	add.s32 	%r1238, %r152, %r1226;
	add.s32 	%r1239, %r153, %r1226;
	add.s32 	%r1240, %r154, %r1226;
	add.s32 	%r1241, %r155, %r1226;
	add.s32 	%r1242, %r156, %r1226;
	st.shared.u32 	[%r73], %r1226;
	st.shared.u32 	[%r73+4], %r1227;
	st.shared.u32 	[%r73+8], %r1228;
	st.shared.u32 	[%r73+12], %r1229;
	st.shared.u32 	[%r73+16], %r1230;
	st.shared.u32 	[%r73+20], %r1231;
	st.shared.u32 	[%r73+24], %r1232;
	st.shared.u32 	[%r73+28], %r1233;
	st.shared.u32 	[%r73+32], %r1234;
	st.shared.u32 	[%r73+36], %r1235;
	st.shared.u32 	[%r73+40], %r1236;
	st.shared.u32 	[%r73+44], %r1237;
	st.shared.u32 	[%r73+48], %r1238;
	st.shared.u32 	[%r73+52], %r1239;
	st.shared.u32 	[%r73+56], %r1240;
	st.shared.u32 	[%r73+60], %r1241;
	st.shared.u32 	[%r73+64], %r1242;
	bar.sync 	0;
	cvt.u32.u16 	%r1243, %rs1;
	ld.shared.u16 	%r1244, [%r130];
	add.s32 	%r164, %r1244, %r1243;
	cvt.u32.u16 	%r1245, %rs2;
	ld.shared.u16 	%r1246, [%r131];
	add.s32 	%r165, %r1246, %r1245;
	cvt.u32.u16 	%r1247, %rs3;
	ld.shared.u16 	%r1248, [%r132];
	add.s32 	%r166, %r1248, %r1247;
	cvt.u32.u16 	%r1249, %rs4;
	ld.shared.u16 	%r1250, [%r133];
	add.s32 	%r167, %r1250, %r1249;
	cvt.u32.u16 	%r1251, %rs5;
	ld.shared.u16 	%r1252, [%r134];
	add.s32 	%r168, %r1252, %r1251;
	cvt.u32.u16 	%r1253, %rs6;
	ld.shared.u16 	%r1254, [%r135];
	add.s32 	%r169, %r1254, %r1253;
	cvt.u32.u16 	%r1255, %rs7;
	ld.shared.u16 	%r1256, [%r136];
	add.s32 	%r170, %r1256, %r1255;
	cvt.u32.u16 	%r1257, %rs8;
	ld.shared.u16 	%r1258, [%r137];
	add.s32 	%r171, %r1258, %r1257;
	cvt.u32.u16 	%r1259, %rs9;
	ld.shared.u16 	%r1260, [%r138];
	add.s32 	%r172, %r1260, %r1259;
	cvt.u32.u16 	%r1261, %rs10;
	ld.shared.u16 	%r1262, [%r139];
	add.s32 	%r173, %r1262, %r1261;
	cvt.u32.u16 	%r1263, %rs11;
	ld.shared.u16 	%r1264, [%r140];
	add.s32 	%r174, %r1264, %r1263;
	@%p139 bra 	$L__BB3_35;
	ld.shared.u16 	%r1867, [%r71];
$L__BB3_35:
	bar.sync 	0;
	@%p139 bra 	$L__BB3_37;
	st.shared.u32 	[%r5], %r1867;
	mov.b32 	%r1868, 4224;
$L__BB3_37:
	setp.gt.u32 	%p144, %r4, 30;
	bar.sync 	0;
	@%p144 bra 	$L__BB3_39;
	ld.shared.u32 	%r1868, [%r5+4];
$L__BB3_39:
	bar.sync 	0;
	@%p139 bra 	$L__BB3_41;
	sub.s32 	%r1266, %r1870, %r1867;
	st.shared.u32 	[%r5+16896], %r1266;
	add.s32 	%r1870, %r1868, %r1266;
$L__BB3_41:
	bar.sync 	0;
	shl.b32 	%r1300, %r164, 2;
	mov.u32 	%r1301, _ZZN3cub18CUB_300001_SM_10006detail10radix_sort30DeviceSegmentedRadixSortKernelINS1_5radix10policy_hubIfNS0_8NullTypeEiE10Policy1000ELb1ELNS0_9SortOrderE0EfS6_PiSA_iNS1_21identity_decomposer_tEEEvPKT2_PSC_PKT3_PSG_T4_T5_iiiT7_E12temp_storage;
	add.s32 	%r1302, %r1301, %r1300;
	st.shared.u32 	[%r1302], %r118;
	shl.b32 	%r1303, %r165, 2;
	add.s32 	%r1304, %r1301, %r1303;
	st.shared.u32 	[%r1304], %r119;
	shl.b32 	%r1305, %r166, 2;
	add.s32 	%r1306, %r1301, %r1305;
	st.shared.u32 	[%r1306], %r120;
	shl.b32 	%r1307, %r167, 2;
	add.s32 	%r1308, %r1301, %r1307;
	st.shared.u32 	[%r1308], %r121;
	shl.b32 	%r1309, %r168, 2;
	add.s32 	%r1310, %r1301, %r1309;
	st.shared.u32 	[%r1310], %r122;
	shl.b32 	%r1311, %r169, 2;
	add.s32 	%r1312, %r1301, %r1311;
	st.shared.u32 	[%r1312], %r123;
	shl.b32 	%r1313, %r170, 2;
	add.s32 	%r1314, %r1301, %r1313;
	st.shared.u32 	[%r1314], %r124;
	shl.b32 	%r1315, %r171, 2;
	add.s32 	%r1316, %r1301, %r1315;
	st.shared.u32 	[%r1316], %r125;
	shl.b32 	%r1317, %r172, 2;
	add.s32 	%r1318, %r1301, %r1317;
	st.shared.u32 	[%r1318], %r126;
	shl.b32 	%r1319, %r173, 2;
	add.s32 	%r1320, %r1301, %r1319;
	st.shared.u32 	[%r1320], %r127;
	shl.b32 	%r1321, %r174, 2;
	add.s32 	%r1322, %r1301, %r1321;
	st.shared.u32 	[%r1322], %r128;
	bar.sync 	0;
	ld.shared.u32 	%r1323, [%r5];
	setp.eq.s32 	%p146, %r1323, 2147483647;
	selp.b32 	%r1268, -2147483648, %r1323, %p146;
	// begin inline asm
	shr.b32 %r1267, %r1268, %r301;
	// end inline asm
	and.b32  	%r1324, %r1019, %r1267;
	shl.b32 	%r1325, %r1324, 2;
	add.s32 	%r1326, %r1301, 16896;
	add.s32 	%r1327, %r1326, %r1325;
	ld.shared.u32 	%r1328, [%r1327];
	setp.gt.s32 	%p147, %r1323, -1;
	selp.b32 	%r1329, -1, -2147483648, %p147;
	xor.b32  	%r1330, %r1329, %r1323;
	add.s32 	%r1331, %r4, %r1328;
	mul.wide.u32 	%rd46, %r1331, 4;
	add.s64 	%rd47, %rd2, %rd46;
	st.global.u32 	[%rd47], %r1330;
	ld.shared.u32 	%r1332, [%r5+1536];
	setp.eq.s32 	%p148, %r1332, 2147483647;
	selp.b32 	%r1271, -2147483648, %r1332, %p148;
	// begin inline asm
	shr.b32 %r1270, %r1271, %r301;
	// end inline asm
	and.b32  	%r1333, %r1019, %r1270;
	shl.b32 	%r1334, %r1333, 2;
	add.s32 	%r1335, %r1326, %r1334;
	ld.shared.u32 	%r1336, [%r1335];
	setp.gt.s32 	%p149, %r1332, -1;
	selp.b32 	%r1337, -1, -2147483648, %p149;
	xor.b32  	%r1338, %r1337, %r1332;
	add.s32 	%r1339, %r4, %r1336;
	add.s32 	%r1340, %r1339, 384;
	mul.wide.u32 	%rd48, %r1340, 4;
	add.s64 	%rd49, %rd2, %rd48;
	st.global.u32 	[%rd49], %r1338;
	ld.shared.u32 	%r1341, [%r5+3072];
	setp.eq.s32 	%p150, %r1341, 2147483647;
	selp.b32 	%r1274, -2147483648, %r1341, %p150;
	// begin inline asm
	shr.b32 %r1273, %r1274, %r301;
	// end inline asm
	and.b32  	%r1342, %r1019, %r1273;
	shl.b32 	%r1343, %r1342, 2;
	add.s32 	%r1344, %r1326, %r1343;
	ld.shared.u32 	%r1345, [%r1344];
	setp.gt.s32 	%p151, %r1341, -1;
	selp.b32 	%r1346, -1, -2147483648, %p151;
	xor.b32  	%r1347, %r1346, %r1341;
	add.s32 	%r1348, %r4, %r1345;
	add.s32 	%r1349, %r1348, 768;
	mul.wide.u32 	%rd50, %r1349, 4;
	add.s64 	%rd51, %rd2, %rd50;
	st.global.u32 	[%rd51], %r1347;
	ld.shared.u32 	%r1350, [%r5+4608];
	setp.eq.s32 	%p152, %r1350, 2147483647;
	selp.b32 	%r1277, -2147483648, %r1350, %p152;
	// begin inline asm
	shr.b32 %r1276, %r1277, %r301;
	// end inline asm
	and.b32  	%r1351, %r1019, %r1276;
	shl.b32 	%r1352, %r1351, 2;
	add.s32 	%r1353, %r1326, %r1352;
	ld.shared.u32 	%r1354, [%r1353];
	setp.gt.s32 	%p153, %r1350, -1;
	selp.b32 	%r1355, -1, -2147483648, %p153;
	xor.b32  	%r1356, %r1355, %r1350;
	add.s32 	%r1357, %r4, %r1354;
	add.s32 	%r1358, %r1357, 1152;
	mul.wide.u32 	%rd52, %r1358, 4;
	add.s64 	%rd53, %rd2, %rd52;
	st.global.u32 	[%rd53], %r1356;
	ld.shared.u32 	%r1359, [%r5+6144];
	setp.eq.s32 	%p154, %r1359, 2147483647;
	selp.b32 	%r1280, -2147483648, %r1359, %p154;
	// begin inline asm
	shr.b32 %r1279, %r1280, %r301;
	// end inline asm
	and.b32  	%r1360, %r1019, %r1279;
	shl.b32 	%r1361, %r1360, 2;
	add.s32 	%r1362, %r1326, %r1361;
	ld.shared.u32 	%r1363, [%r1362];
	setp.gt.s32 	%p155, %r1359, -1;
	selp.b32 	%r1364, -1, -2147483648, %p155;
	xor.b32  	%r1365, %r1364, %r1359;
	add.s32 	%r1366, %r4, %r1363;
	add.s32 	%r1367, %r1366, 1536;
	mul.wide.u32 	%rd54, %r1367, 4;
	add.s64 	%rd55, %rd2, %rd54;
	st.global.u32 	[%rd55], %r1365;
	ld.shared.u32 	%r1368, [%r5+7680];
	setp.eq.s32 	%p156, %r1368, 2147483647;
	selp.b32 	%r1283, -2147483648, %r1368, %p156;
	// begin inline asm
	shr.b32 %r1282, %r1283, %r301;
	// end inline asm
	and.b32  	%r1369, %r1019, %r1282;
	shl.b32 	%r1370, %r1369, 2;
	add.s32 	%r1371, %r1326, %r1370;
	ld.shared.u32 	%r1372, [%r1371];
	setp.gt.s32 	%p157, %r1368, -1;
	selp.b32 	%r1373, -1, -2147483648, %p157;
	xor.b32  	%r1374, %r1373, %r1368;
	add.s32 	%r1375, %r4, %r1372;
	add.s32 	%r1376, %r1375, 1920;
	mul.wide.u32 	%rd56, %r1376, 4;
	add.s64 	%rd57, %rd2, %rd56;
	st.global.u32 	[%rd57], %r1374;
	ld.shared.u32 	%r1377, [%r5+9216];
	setp.eq.s32 	%p158, %r1377, 2147483647;
	selp.b32 	%r1286, -2147483648, %r1377, %p158;
	// begin inline asm
	shr.b32 %r1285, %r1286, %r301;
	// end inline asm
	and.b32  	%r1378, %r1019, %r1285;
	shl.b32 	%r1379, %r1378, 2;
	add.s32 	%r1380, %r1326, %r1379;
	ld.shared.u32 	%r1381, [%r1380];
	setp.gt.s32 	%p159, %r1377, -1;
	selp.b32 	%r1382, -1, -2147483648, %p159;
	xor.b32  	%r1383, %r1382, %r1377;
	add.s32 	%r1384, %r4, %r1381;
	add.s32 	%r1385, %r1384, 2304;
	mul.wide.u32 	%rd58, %r1385, 4;
	add.s64 	%rd59, %rd2, %rd58;
	st.global.u32 	[%rd59], %r1383;
	ld.shared.u32 	%r1386, [%r5+10752];
	setp.eq.s32 	%p160, %r1386, 2147483647;
	selp.b32 	%r1289, -2147483648, %r1386, %p160;
	// begin inline asm
	shr.b32 %r1288, %r1289, %r301;
	// end inline asm
	and.b32  	%r1387, %r1019, %r1288;
	shl.b32 	%r1388, %r1387, 2;
	add.s32 	%r1389, %r1326, %r1388;
	ld.shared.u32 	%r1390, [%r1389];
	setp.gt.s32 	%p161, %r1386, -1;
	selp.b32 	%r1391, -1, -2147483648, %p161;
	xor.b32  	%r1392, %r1391, %r1386;
	add.s32 	%r1393, %r4, %r1390;
	add.s32 	%r1394, %r1393, 2688;
	mul.wide.u32 	%rd60, %r1394, 4;
	add.s64 	%rd61, %rd2, %rd60;
	st.global.u32 	[%rd61], %r1392;
	ld.shared.u32 	%r1395, [%r5+12288];
	setp.eq.s32 	%p162, %r1395, 2147483647;
	selp.b32 	%r1292, -2147483648, %r1395, %p162;
	// begin inline asm
	shr.b32 %r1291, %r1292, %r301;
	// end inline asm
	and.b32  	%r1396, %r1019, %r1291;
	shl.b32 	%r1397, %r1396, 2;
	add.s32 	%r1398, %r1326, %r1397;
	ld.shared.u32 	%r1399, [%r1398];
	setp.gt.s32 	%p163, %r1395, -1;
	selp.b32 	%r1400, -1, -2147483648, %p163;
	xor.b32  	%r1401, %r1400, %r1395;
	add.s32 	%r1402, %r4, %r1399;
	add.s32 	%r1403, %r1402, 3072;
	mul.wide.u32 	%rd62, %r1403, 4;
	add.s64 	%rd63, %rd2, %rd62;
	st.global.u32 	[%rd63], %r1401;
	ld.shared.u32 	%r1404, [%r5+13824];
	setp.eq.s32 	%p164, %r1404, 2147483647;
	selp.b32 	%r1295, -2147483648, %r1404, %p164;
	// begin inline asm
	shr.b32 %r1294, %r1295, %r301;
	// end inline asm
	and.b32  	%r1405, %r1019, %r1294;
	shl.b32 	%r1406, %r1405, 2;
	add.s32 	%r1407, %r1326, %r1406;
	ld.shared.u32 	%r1408, [%r1407];
	setp.gt.s32 	%p165, %r1404, -1;
	selp.b32 	%r1409, -1, -2147483648, %p165;
	xor.b32  	%r1410, %r1409, %r1404;
	add.s32 	%r1411, %r4, %r1408;
	add.s32 	%r1412, %r1411, 3456;
	mul.wide.u32 	%rd64, %r1412, 4;
	add.s64 	%rd65, %rd2, %rd64;
	st.global.u32 	[%rd65], %r1410;
	ld.shared.u32 	%r1413, [%r5+15360];
	setp.eq.s32 	%p166, %r1413, 2147483647;
	selp.b32 	%r1298, -2147483648, %r1413, %p166;
	// begin inline asm
	shr.b32 %r1297, %r1298, %r301;
	// end inline asm
	and.b32  	%r1414, %r1019, %r1297;
	shl.b32 	%r1415, %r1414, 2;
	add.s32 	%r1416, %r1326, %r1415;
	ld.shared.u32 	%r1417, [%r1416];
	setp.gt.s32 	%p167, %r1413, -1;
	selp.b32 	%r1418, -1, -2147483648, %p167;
	xor.b32  	%r1419, %r1418, %r1413;
	add.s32 	%r1420, %r4, %r1417;
	add.s32 	%r1421, %r1420, 3840;
	mul.wide.u32 	%rd66, %r1421, 4;
	add.s64 	%rd67, %rd2, %rd66;
	st.global.u32 	[%rd67], %r1419;
	add.s32 	%r1847, %r1847, 4224;
	bar.sync 	0;
	add.s32 	%r1848, %r1848, -4224;
	setp.gt.s32 	%p168, %r1848, 4223;
	@%p168 bra 	$L__BB3_29;
$L__BB3_42:
	setp.ge.s32 	%p169, %r1847, %r2;
	@%p169 bra 	$L__BB3_145;
	shfl.sync.idx.b32	%r187|%p170, %r1848, 0, 31, -1;
	cvt.s64.s32 	%rd68, %r1847;
	setp.ge.s32 	%p171, %r4, %r187;
	add.s64 	%rd69, %rd3, %rd68;
	shl.b64 	%rd70, %rd69, 2;
	add.s64 	%rd12, %rd1, %rd70;
	mov.b32 	%r1874, 2147483647;
	@%p171 bra 	$L__BB3_45;
	ld.global.u32 	%r1874, [%rd12];
$L__BB3_45:
	add.s32 	%r190, %r4, 384;
	setp.ge.s32 	%p172, %r190, %r187;
	mov.b32 	%r1875, 2147483647;
	@%p172 bra 	$L__BB3_47;
	ld.global.u32 	%r1875, [%rd12+1536];
$L__BB3_47:
	add.s32 	%r193, %r4, 768;
	setp.ge.s32 	%p173, %r193, %r187;
	mov.b32 	%r1876, 2147483647;
	@%p173 bra 	$L__BB3_49;
	ld.global.u32 	%r1876, [%rd12+3072];
$L__BB3_49:
	add.s32 	%r196, %r4, 1152;
	setp.ge.s32 	%p174, %r196, %r187;
	mov.b32 	%r1877, 2147483647;
	@%p174 bra 	$L__BB3_51;
	ld.global.u32 	%r1877, [%rd12+4608];
$L__BB3_51:
	add.s32 	%r199, %r4, 1536;
	setp.ge.s32 	%p175, %r199, %r187;
	mov.b32 	%r1878, 2147483647;
	@%p175 bra 	$L__BB3_53;
	ld.global.u32 	%r1878, [%rd12+6144];
$L__BB3_53:
	add.s32 	%r202, %r4, 1920;
	setp.ge.s32 	%p176, %r202, %r187;
	mov.b32 	%r1879, 2147483647;
	@%p176 bra 	$L__BB3_55;
	ld.global.u32 	%r1879, [%rd12+7680];
$L__BB3_55:
	add.s32 	%r205, %r4, 2304;
	setp.ge.s32 	%p177, %r205, %r187;
	mov.b32 	%r1880, 2147483647;
	@%p177 bra 	$L__BB3_57;
	ld.global.u32 	%r1880, [%rd12+9216];
$L__BB3_57:
	add.s32 	%r208, %r4, 2688;
	setp.ge.s32 	%p178, %r208, %r187;
	mov.b32 	%r1881, 2147483647;
	@%p178 bra 	$L__BB3_59;
	ld.global.u32 	%r1881, [%rd12+10752];
$L__BB3_59:
	or.b32  	%r211, %r4, 3072;
	setp.ge.s32 	%p179, %r211, %r187;
	mov.b32 	%r1882, 2147483647;
	@%p179 bra 	$L__BB3_61;
	ld.global.u32 	%r1882, [%rd12+12288];
$L__BB3_61:
	add.s32 	%r214, %r4, 3456;
	setp.ge.s32 	%p180, %r214, %r187;
	mov.b32 	%r1883, 2147483647;
	@%p180 bra 	$L__BB3_63;
	ld.global.u32 	%r1883, [%rd12+13824];
$L__BB3_63:
	add.s32 	%r217, %r4, 3840;
	setp.ge.s32 	%p181, %r217, %r187;
	mov.b32 	%r1884, 2147483647;
	@%p181 bra 	$L__BB3_65;
	ld.global.u32 	%r1884, [%rd12+15360];
$L__BB3_65:
	st.shared.u32 	[%r5], %r1874;
	st.shared.u32 	[%r5+1536], %r1875;
	st.shared.u32 	[%r5+3072], %r1876;
	st.shared.u32 	[%r5+4608], %r1877;
	st.shared.u32 	[%r5+6144], %r1878;
	st.shared.u32 	[%r5+7680], %r1879;
	st.shared.u32 	[%r5+9216], %r1880;
	st.shared.u32 	[%r5+10752], %r1881;
	st.shared.u32 	[%r5+12288], %r1882;
	st.shared.u32 	[%r5+13824], %r1883;
	st.shared.u32 	[%r5+15360], %r1884;
	bar.sync 	0;
	mad.lo.s32 	%r1499, %r4, 40, %r5;
	ld.shared.u32 	%r1500, [%r1499];
	ld.shared.u32 	%r1501, [%r1499+4];
	ld.shared.u32 	%r1502, [%r1499+8];
	ld.shared.u32 	%r1503, [%r1499+12];
	ld.shared.u32 	%r1504, [%r1499+16];
	ld.shared.u32 	%r1505, [%r1499+20];
	ld.shared.u32 	%r1506, [%r1499+24];
	ld.shared.u32 	%r1507, [%r1499+28];
	ld.shared.u32 	%r1508, [%r1499+32];
	ld.shared.u32 	%r1509, [%r1499+36];
	ld.shared.u32 	%r1510, [%r1499+40];
	bar.sync 	0;
	setp.gt.s32 	%p182, %r1500, -1;
	selp.b32 	%r1511, -2147483648, -1, %p182;
	xor.b32  	%r220, %r1511, %r1500;
	setp.gt.s32 	%p183, %r1501, -1;
	selp.b32 	%r1512, -2147483648, -1, %p183;
	xor.b32  	%r221, %r1512, %r1501;
	setp.gt.s32 	%p184, %r1502, -1;
	selp.b32 	%r1513, -2147483648, -1, %p184;
	xor.b32  	%r222, %r1513, %r1502;
	setp.gt.s32 	%p185, %r1503, -1;
	selp.b32 	%r1514, -2147483648, -1, %p185;
	xor.b32  	%r223, %r1514, %r1503;
	setp.gt.s32 	%p186, %r1504, -1;
	selp.b32 	%r1515, -2147483648, -1, %p186;
	xor.b32  	%r224, %r1515, %r1504;
	setp.gt.s32 	%p187, %r1505, -1;
	selp.b32 	%r1516, -2147483648, -1, %p187;
	xor.b32  	%r225, %r1516, %r1505;
	setp.gt.s32 	%p188, %r1506, -1;
	selp.b32 	%r1517, -2147483648, -1, %p188;
	xor.b32  	%r226, %r1517, %r1506;
	setp.gt.s32 	%p189, %r1507, -1;
	selp.b32 	%r1518, -2147483648, -1, %p189;
	xor.b32  	%r227, %r1518, %r1507;
	setp.gt.s32 	%p190, %r1508, -1;
	selp.b32 	%r1519, -2147483648, -1, %p190;
	xor.b32  	%r228, %r1519, %r1508;
	setp.gt.s32 	%p191, %r1509, -1;
	selp.b32 	%r1520, -2147483648, -1, %p191;
	xor.b32  	%r229, %r1520, %r1509;
	setp.gt.s32 	%p192, %r1510, -1;
	selp.b32 	%r1521, -2147483648, -1, %p192;
	xor.b32  	%r230, %r1521, %r1510;
	mov.b32 	%r1496, 0;
	st.shared.u32 	[%r5], %r1496;
	st.shared.u32 	[%r5+1536], %r1496;
	st.shared.u32 	[%r5+3072], %r1496;
	st.shared.u32 	[%r5+4608], %r1496;
	st.shared.u32 	[%r5+6144], %r1496;
	st.shared.u32 	[%r5+7680], %r1496;
	st.shared.u32 	[%r5+9216], %r1496;
	st.shared.u32 	[%r5+10752], %r1496;
	st.shared.u32 	[%r5+12288], %r1496;
	st.shared.u32 	[%r5+13824], %r1496;
	st.shared.u32 	[%r5+15360], %r1496;
	st.shared.u32 	[%r5+16896], %r1496;
	st.shared.u32 	[%r5+18432], %r1496;
	st.shared.u32 	[%r5+19968], %r1496;
	st.shared.u32 	[%r5+21504], %r1496;
	st.shared.u32 	[%r5+23040], %r1496;
	st.shared.u32 	[%r5+24576], %r1496;
	// begin inline asm
	bmsk.clamp.b32 %r1433, %r1496, %r302;
	// end inline asm
	setp.eq.s32 	%p193, %r220, 2147483647;
	selp.b32 	%r1437, -2147483648, %r220, %p193;
	// begin inline asm
	shr.b32 %r1436, %r1437, %r301;
	// end inline asm
	and.b32  	%r1522, %r1433, %r1436;
	and.b32  	%r1523, %r1522, 15;
	mad.lo.s32 	%r1524, %r1523, 1536, %r5;
	shr.u32 	%r1525, %r1522, 3;
	and.b32  	%r1526, %r1525, 536870910;
	add.s32 	%r232, %r1524, %r1526;
	ld.shared.u16 	%rs12, [%r232];
	add.s16 	%rs88, %rs12, 1;
	st.shared.u16 	[%r232], %rs88;
	setp.eq.s32 	%p194, %r221, 2147483647;
	selp.b32 	%r1440, -2147483648, %r221, %p194;
	// begin inline asm
	shr.b32 %r1439, %r1440, %r301;
	// end inline asm
	and.b32  	%r1527, %r1433, %r1439;
	and.b32  	%r1528, %r1527, 15;
	mad.lo.s32 	%r1529, %r1528, 1536, %r5;
	shr.u32 	%r1530, %r1527, 3;
	and.b32  	%r1531, %r1530, 536870910;
	add.s32 	%r233, %r1529, %r1531;
	ld.shared.u16 	%rs13, [%r233];
	add.s16 	%rs89, %rs13, 1;
	st.shared.u16 	[%r233], %rs89;
	setp.eq.s32 	%p195, %r222, 2147483647;
	selp.b32 	%r1443, -2147483648, %r222, %p195;
	// begin inline asm
	shr.b32 %r1442, %r1443, %r301;
	// end inline asm
	and.b32  	%r1532, %r1433, %r1442;
	and.b32  	%r1533, %r1532, 15;
	mad.lo.s32 	%r1534, %r1533, 1536, %r5;
	shr.u32 	%r1535, %r1532, 3;
	and.b32  	%r1536, %r1535, 536870910;
	add.s32 	%r234, %r1534, %r1536;
	ld.shared.u16 	%rs14, [%r234];
	add.s16 	%rs90, %rs14, 1;
	st.shared.u16 	[%r234], %rs90;
	setp.eq.s32 	%p196, %r223, 2147483647;
	selp.b32 	%r1446, -2147483648, %r223, %p196;
	// begin inline asm
	shr.b32 %r1445, %r1446, %r301;
	// end inline asm
	and.b32  	%r1537, %r1433, %r1445;
	and.b32  	%r1538, %r1537, 15;
	mad.lo.s32 	%r1539, %r1538, 1536, %r5;
	shr.u32 	%r1540, %r1537, 3;
	and.b32  	%r1541, %r1540, 536870910;
	add.s32 	%r235, %r1539, %r1541;
	ld.shared.u16 	%rs15, [%r235];
	add.s16 	%rs91, %rs15, 1;
	st.shared.u16 	[%r235], %rs91;
	setp.eq.s32 	%p197, %r224, 2147483647;
	selp.b32 	%r1449, -2147483648, %r224, %p197;
	// begin inline asm
	shr.b32 %r1448, %r1449, %r301;
	// end inline asm
	and.b32  	%r1542, %r1433, %r1448;
	and.b32  	%r1543, %r1542, 15;
	mad.lo.s32 	%r1544, %r1543, 1536, %r5;
	shr.u32 	%r1545, %r1542, 3;
	and.b32  	%r1546, %r1545, 536870910;
	add.s32 	%r236, %r1544, %r1546;
	ld.shared.u16 	%rs16, [%r236];
	add.s16 	%rs92, %rs16, 1;
	st.shared.u16 	[%r236], %rs92;
	setp.eq.s32 	%p198, %r225, 2147483647;
	selp.b32 	%r1452, -2147483648, %r225, %p198;
	// begin inline asm
	shr.b32 %r1451, %r1452, %r301;
	// end inline asm
	and.b32  	%r1547, %r1433, %r1451;
	and.b32  	%r1548, %r1547, 15;
	mad.lo.s32 	%r1549, %r1548, 1536, %r5;
	shr.u32 	%r1550, %r1547, 3;
	and.b32  	%r1551, %r1550, 536870910;
	add.s32 	%r237, %r1549, %r1551;
	ld.shared.u16 	%rs17, [%r237];
	add.s16 	%rs93, %rs17, 1;
	st.shared.u16 	[%r237], %rs93;
	setp.eq.s32 	%p199, %r226, 2147483647;
	selp.b32 	%r1455, -2147483648, %r226, %p199;
	// begin inline asm
	shr.b32 %r1454, %r1455, %r301;
	// end inline asm
	and.b32  	%r1552, %r1433, %r1454;
	and.b32  	%r1553, %r1552, 15;
	mad.lo.s32 	%r1554, %r1553, 1536, %r5;
	shr.u32 	%r1555, %r1552, 3;
	and.b32  	%r1556, %r1555, 536870910;
	add.s32 	%r238, %r1554, %r1556;
	ld.shared.u16 	%rs18, [%r238];
	add.s16 	%rs94, %rs18, 1;
	st.shared.u16 	[%r238], %rs94;
	setp.eq.s32 	%p200, %r227, 2147483647;
	selp.b32 	%r1458, -2147483648, %r227, %p200;
	// begin inline asm
	shr.b32 %r1457, %r1458, %r301;
	// end inline asm
	and.b32  	%r1557, %r1433, %r1457;
	and.b32  	%r1558, %r1557, 15;
	mad.lo.s32 	%r1559, %r1558, 1536, %r5;
	shr.u32 	%r1560, %r1557, 3;
	and.b32  	%r1561, %r1560, 536870910;
	add.s32 	%r239, %r1559, %r1561;
	ld.shared.u16 	%rs19, [%r239];
	add.s16 	%rs95, %rs19, 1;
	st.shared.u16 	[%r239], %rs95;
	setp.eq.s32 	%p201, %r228, 2147483647;
	selp.b32 	%r1461, -2147483648, %r228, %p201;
	// begin inline asm
	shr.b32 %r1460, %r1461, %r301;
	// end inline asm
	and.b32  	%r1562, %r1433, %r1460;
	and.b32  	%r1563, %r1562, 15;
	mad.lo.s32 	%r1564, %r1563, 1536, %r5;
	shr.u32 	%r1565, %r1562, 3;
	and.b32  	%r1566, %r1565, 536870910;
	add.s32 	%r240, %r1564, %r1566;
	ld.shared.u16 	%rs20, [%r240];
	add.s16 	%rs96, %rs20, 1;
	st.shared.u16 	[%r240], %rs96;
	setp.eq.s32 	%p202, %r229, 2147483647;
	selp.b32 	%r1464, -2147483648, %r229, %p202;
	// begin inline asm
	shr.b32 %r1463, %r1464, %r301;
	// end inline asm
	and.b32  	%r1567, %r1433, %r1463;
	and.b32  	%r1568, %r1567, 15;
	mad.lo.s32 	%r1569, %r1568, 1536, %r5;
	shr.u32 	%r1570, %r1567, 3;
	and.b32  	%r1571, %r1570, 536870910;
	add.s32 	%r241, %r1569, %r1571;
	ld.shared.u16 	%rs21, [%r241];
	add.s16 	%rs97, %rs21, 1;
	st.shared.u16 	[%r241], %rs97;
	setp.eq.s32 	%p203, %r230, 2147483647;
	selp.b32 	%r1467, -2147483648, %r230, %p203;
	// begin inline asm
	shr.b32 %r1466, %r1467, %r301;
	// end inline asm
	and.b32  	%r1572, %r1433, %r1466;
	and.b32  	%r1573, %r1572, 15;
	mad.lo.s32 	%r1574, %r1573, 1536, %r5;
	shr.u32 	%r1575, %r1572, 3;
	and.b32  	%r1576, %r1575, 536870910;
	add.s32 	%r242, %r1574, %r1576;
	ld.shared.u16 	%rs22, [%r242];
	add.s16 	%rs98, %rs22, 1;
	st.shared.u16 	[%r242], %rs98;
	bar.sync 	0;
	mad.lo.s32 	%r243, %r4, 24, %r1499;
	ld.shared.u32 	%r244, [%r243];
	ld.shared.u32 	%r1577, [%r243+4];
	ld.shared.u32 	%r1578, [%r243+8];
	ld.shared.u32 	%r1579, [%r243+12];
	ld.shared.u32 	%r1580, [%r243+16];
	ld.shared.u32 	%r1581, [%r243+20];
	ld.shared.u32 	%r1582, [%r243+24];
	ld.shared.u32 	%r1583, [%r243+28];
	ld.shared.u32 	%r1584, [%r243+32];
	ld.shared.u32 	%r1585, [%r243+36];
	ld.shared.u32 	%r1586, [%r243+40];
	ld.shared.u32 	%r1587, [%r243+44];
	ld.shared.u32 	%r1588, [%r243+48];
	ld.shared.u32 	%r1589, [%r243+52];
	ld.shared.u32 	%r1590, [%r243+56];
	ld.shared.u32 	%r1591, [%r243+60];
	ld.shared.u32 	%r1592, [%r243+64];
	add.s32 	%r245, %r1577, %r244;
	add.s32 	%r246, %r1578, %r245;
	add.s32 	%r247, %r1579, %r246;
	add.s32 	%r248, %r1580, %r247;
	add.s32 	%r249, %r1581, %r248;
	add.s32 	%r250, %r1582, %r249;
	add.s32 	%r251, %r1583, %r250;
	add.s32 	%r252, %r1584, %r251;
	add.s32 	%r253, %r1585, %r252;
	add.s32 	%r254, %r1586, %r253;
	add.s32 	%r255, %r1587, %r254;
	add.s32 	%r256, %r1588, %r255;
	add.s32 	%r257, %r1589, %r256;
	add.s32 	%r258, %r1590, %r257;
	add.s32 	%r259, %r1591, %r258;
	add.s32 	%r1473, %r1592, %r259;
	mov.b32 	%r1471, 1;
	mov.b32 	%r1498, -1;
	// begin inline asm
	{  .reg .u32 r0;  .reg .pred p;  shfl.sync.up.b32 r0|p, %r1473, %r1471, %r1496, %r1498;  @p add.u32 r0, r0, %r1473;  mov.u32 %r1469, r0;}
	// end inline asm
	mov.b32 	%r1477, 2;
	// begin inline asm
	{  .reg .u32 r0;  .reg .pred p;  shfl.sync.up.b32 r0|p, %r1469, %r1477, %r1496, %r1498;  @p add.u32 r0, r0, %r1469;  mov.u32 %r1475, r0;}
	// end inline asm
	mov.b32 	%r1483, 4;
	// begin inline asm
	{  .reg .u32 r0;  .reg .pred p;  shfl.sync.up.b32 r0|p, %r1475, %r1483, %r1496, %r1498;  @p add.u32 r0, r0, %r1475;  mov.u32 %r1481, r0;}
	// end inline asm
	mov.b32 	%r1489, 8;
	// begin inline asm
	{  .reg .u32 r0;  .reg .pred p;  shfl.sync.up.b32 r0|p, %r1481, %r1489, %r1496, %r1498;  @p add.u32 r0, r0, %r1481;  mov.u32 %r1487, r0;}
	// end inline asm
	mov.b32 	%r1495, 16;
	// begin inline asm
	{  .reg .u32 r0;  .reg .pred p;  shfl.sync.up.b32 r0|p, %r1487, %r1495, %r1496, %r1498;  @p add.u32 r0, r0, %r1487;  mov.u32 %r1493, r0;}
	// end inline asm
	setp.ne.s32 	%p204, %r728, 31;
	@%p204 bra 	$L__BB3_67;
	st.shared.u32 	[%r70], %r1493;
$L__BB3_67:
	sub.s32 	%r1593, %r1493, %r1473;
	setp.gt.u32 	%p205, %r4, 31;
	bar.sync 	0;
	ld.shared.v4.u32 	{%r1594, %r1595, %r1596, %r1597}, [_ZZN3cub18CUB_300001_SM_10006detail10radix_sort30DeviceSegmentedRadixSortKernelINS1_5radix10policy_hubIfNS0_8NullTypeEiE10Policy1000ELb1ELNS0_9SortOrderE0EfS6_PiSA_iNS1_21identity_decomposer_tEEEvPKT2_PSC_PKT3_PSG_T4_T5_iiiT7_E12temp_storage+26112];
	add.s32 	%r1598, %r1595, %r1594;
	setp.eq.s32 	%p206, %r6, 2;
	selp.b32 	%r1599, %r1598, %r1594, %p206;
	add.s32 	%r1600, %r1598, %r1596;
	setp.eq.s32 	%p207, %r6, 3;
	selp.b32 	%r1601, %r1600, %r1599, %p207;
	add.s32 	%r1602, %r1600, %r1597;
	setp.eq.s32 	%p208, %r6, 4;
	selp.b32 	%r1603, %r1602, %r1601, %p208;
	ld.shared.v4.u32 	{%r1604, %r1605, %r1606, %r1607}, [_ZZN3cub18CUB_300001_SM_10006detail10radix_sort30DeviceSegmentedRadixSortKernelINS1_5radix10policy_hubIfNS0_8NullTypeEiE10Policy1000ELb1ELNS0_9SortOrderE0EfS6_PiSA_iNS1_21identity_decomposer_tEEEvPKT2_PSC_PKT3_PSG_T4_T5_iiiT7_E12temp_storage+26128];
	add.s32 	%r1608, %r1602, %r1604;
	setp.eq.s32 	%p209, %r6, 5;
	selp.b32 	%r1609, %r1608, %r1603, %p209;
	add.s32 	%r1610, %r1608, %r1605;
	setp.eq.s32 	%p210, %r6, 6;
	selp.b32 	%r1611, %r1610, %r1609, %p210;
	add.s32 	%r1612, %r1610, %r1606;
	setp.eq.s32 	%p211, %r6, 7;
	selp.b32 	%r1613, %r1612, %r1611, %p211;
	add.s32 	%r1614, %r1612, %r1607;
	setp.eq.s32 	%p212, %r6, 8;
	selp.b32 	%r1615, %r1614, %r1613, %p212;
	ld.shared.v4.u32 	{%r1616, %r1617, %r1618, %r1619}, [_ZZN3cub18CUB_300001_SM_10006detail10radix_sort30DeviceSegmentedRadixSortKernelINS1_5radix10policy_hubIfNS0_8NullTypeEiE10Policy1000ELb1ELNS0_9SortOrderE0EfS6_PiSA_iNS1_21identity_decomposer_tEEEvPKT2_PSC_PKT3_PSG_T4_T5_iiiT7_E12temp_storage+26144];
	add.s32 	%r1620, %r1614, %r1616;
	setp.eq.s32 	%p213, %r6, 9;
	selp.b32 	%r1621, %r1620, %r1615, %p213;
	add.s32 	%r1622, %r1620, %r1617;
	setp.eq.s32 	%p214, %r6, 10;
	selp.b32 	%r1623, %r1622, %r1621, %p214;
	add.s32 	%r1624, %r1622, %r1618;
	setp.eq.s32 	%p215, %r6, 11;
	selp.b32 	%r1625, %r1624, %r1623, %p215;
	add.s32 	%r262, %r1624, %r1619;
	setp.ne.s32 	%p216, %r728, 0;
	selp.b32 	%r1626, %r1593, 0, %p216;
	add.s32 	%r1627, %r1625, %r1626;
	or.pred  	%p217, %p205, %p216;
	selp.b32 	%r1885, %r1627, %r1593, %p205;
	@%p217 bra 	$L__BB3_69;
	shl.b32 	%r1885, %r262, 16;
	st.shared.u32 	[_ZZN3cub18CUB_300001_SM_10006detail10radix_sort30DeviceSegmentedRadixSortKernelINS1_5radix10policy_hubIfNS0_8NullTypeEiE10Policy1000ELb1ELNS0_9SortOrderE0EfS6_PiSA_iNS1_21identity_decomposer_tEEEvPKT2_PSC_PKT3_PSG_T4_T5_iiiT7_E12temp_storage+26172], %r1885;
$L__BB3_69:
	bar.sync 	0;
	setp.eq.s32 	%p219, %r4, 0;
	ld.shared.u32 	%r1629, [_ZZN3cub18CUB_300001_SM_10006detail10radix_sort30DeviceSegmentedRadixSortKernelINS1_5radix10policy_hubIfNS0_8NullTypeEiE10Policy1000ELb1ELNS0_9SortOrderE0EfS6_PiSA_iNS1_21identity_decomposer_tEEEvPKT2_PSC_PKT3_PSG_T4_T5_iiiT7_E12temp_storage+26172];
	selp.b32 	%r1630, 0, %r1629, %p219;
	add.s32 	%r1631, %r1885, %r1630;
	add.s32 	%r1632, %r244, %r1631;
	add.s32 	%r1633, %r245, %r1631;
	add.s32 	%r1634, %r246, %r1631;
	add.s32 	%r1635, %r247, %r1631;
	add.s32 	%r1636, %r248, %r1631;
	add.s32 	%r1637, %r249, %r1631;
	add.s32 	%r1638, %r250, %r1631;
	add.s32 	%r1639, %r251, %r1631;
	add.s32 	%r1640, %r252, %r1631;
	add.s32 	%r1641, %r253, %r1631;
	add.s32 	%r1642, %r254, %r1631;
	add.s32 	%r1643, %r255, %r1631;
	add.s32 	%r1644, %r256, %r1631;
	add.s32 	%r1645, %r257, %r1631;
	add.s32 	%r1646, %r258, %r1631;
	add.s32 	%r1647, %r259, %r1631;
	st.shared.u32 	[%r243], %r1631;
	st.shared.u32 	[%r243+4], %r1632;
	st.shared.u32 	[%r243+8], %r1633;
	st.shared.u32 	[%r243+12], %r1634;
	st.shared.u32 	[%r243+16], %r1635;
	st.shared.u32 	[%r243+20], %r1636;
	st.shared.u32 	[%r243+24], %r1637;
	st.shared.u32 	[%r243+28], %r1638;
	st.shared.u32 	[%r243+32], %r1639;
	st.shared.u32 	[%r243+36], %r1640;
	st.shared.u32 	[%r243+40], %r1641;
	st.shared.u32 	[%r243+44], %r1642;
	st.shared.u32 	[%r243+48], %r1643;
	st.shared.u32 	[%r243+52], %r1644;
	st.shared.u32 	[%r243+56], %r1645;
	st.shared.u32 	[%r243+60], %r1646;
	st.shared.u32 	[%r243+64], %r1647;
	bar.sync 	0;
	cvt.u32.u16 	%r1648, %rs12;
	ld.shared.u16 	%r1649, [%r232];
	add.s32 	%r266, %r1649, %r1648;
	cvt.u32.u16 	%r1650, %rs13;
	ld.shared.u16 	%r1651, [%r233];
	add.s32 	%r267, %r1651, %r1650;
	cvt.u32.u16 	%r1652, %rs14;
	ld.shared.u16 	%r1653, [%r234];
	add.s32 	%r268, %r1653, %r1652;
	cvt.u32.u16 	%r1654, %rs15;
	ld.shared.u16 	%r1655, [%r235];
	add.s32 	%r269, %r1655, %r1654;
	cvt.u32.u16 	%r1656, %rs16;
	ld.shared.u16 	%r1657, [%r236];
	add.s32 	%r270, %r1657, %r1656;
	cvt.u32.u16 	%r1658, %rs17;
	ld.shared.u16 	%r1659, [%r237];
	add.s32 	%r271, %r1659, %r1658;
	cvt.u32.u16 	%r1660, %rs18;
	ld.shared.u16 	%r1661, [%r238];
	add.s32 	%r272, %r1661, %r1660;
	cvt.u32.u16 	%r1662, %rs19;
	ld.shared.u16 	%r1663, [%r239];
	add.s32 	%r273, %r1663, %r1662;
	cvt.u32.u16 	%r1664, %rs20;
	ld.shared.u16 	%r1665, [%r240];
	add.s32 	%r274, %r1665, %r1664;
	cvt.u32.u16 	%r1666, %rs21;
	ld.shared.u16 	%r1667, [%r241];
	add.s32 	%r275, %r1667, %r1666;
	cvt.u32.u16 	%r1668, %rs22;
	ld.shared.u16 	%r1669, [%r242];
	add.s32 	%r276, %r1669, %r1668;
	@%p205 bra 	$L__BB3_71;
	ld.shared.u16 	%r1886, [%r71];
$L__BB3_71:
	setp.gt.u32 	%p220, %r4, 31;
	bar.sync 	0;
	@%p220 bra 	$L__BB3_73;
	st.shared.u32 	[%r5], %r1886;
$L__BB3_73:
	setp.gt.u32 	%p221, %r4, 31;
	bar.sync 	0;
	bar.sync 	0;
	@%p221 bra 	$L__BB3_75;
	sub.s32 	%r1670, %r1870, %r1886;
	st.shared.u32 	[%r5+16896], %r1670;
$L__BB3_75:
	bar.sync 	0;
	shl.b32 	%r1674, %r266, 2;
	mov.u32 	%r1675, _ZZN3cub18CUB_300001_SM_10006detail10radix_sort30DeviceSegmentedRadixSortKernelINS1_5radix10policy_hubIfNS0_8NullTypeEiE10Policy1000ELb1ELNS0_9SortOrderE0EfS6_PiSA_iNS1_21identity_decomposer_tEEEvPKT2_PSC_PKT3_PSG_T4_T5_iiiT7_E12temp_storage;
	add.s32 	%r1676, %r1675, %r1674;
	st.shared.u32 	[%r1676], %r220;
	shl.b32 	%r1677, %r267, 2;
	add.s32 	%r1678, %r1675, %r1677;
	st.shared.u32 	[%r1678], %r221;
	shl.b32 	%r1679, %r268, 2;
	add.s32 	%r1680, %r1675, %r1679;
	st.shared.u32 	[%r1680], %r222;
	shl.b32 	%r1681, %r269, 2;
	add.s32 	%r1682, %r1675, %r1681;
	st.shared.u32 	[%r1682], %r223;
	shl.b32 	%r1683, %r270, 2;
	add.s32 	%r1684, %r1675, %r1683;
	st.shared.u32 	[%r1684], %r224;
	shl.b32 	%r1685, %r271, 2;
	add.s32 	%r1686, %r1675, %r1685;
	st.shared.u32 	[%r1686], %r225;
	shl.b32 	%r1687, %r272, 2;
	add.s32 	%r1688, %r1675, %r1687;
	st.shared.u32 	[%r1688], %r226;
	shl.b32 	%r1689, %r273, 2;
	add.s32 	%r1690, %r1675, %r1689;
	st.shared.u32 	[%r1690], %r227;
	shl.b32 	%r1691, %r274, 2;
	add.s32 	%r1692, %r1675, %r1691;
	st.shared.u32 	[%r1692], %r228;
	shl.b32 	%r1693, %r275, 2;
	add.s32 	%r1694, %r1675, %r1693;
	st.shared.u32 	[%r1694], %r229;
	shl.b32 	%r1695, %r276, 2;
	add.s32 	%r1696, %r1675, %r1695;
	st.shared.u32 	[%r1696], %r230;
	bar.sync 	0;
	ld.shared.u32 	%r279, [%r5];
	setp.eq.s32 	%p222, %r279, 2147483647;
	selp.b32 	%r1672, -2147483648, %r279, %p222;
	// begin inline asm
	shr.b32 %r1671, %r1672, %r301;
	// end inline asm
	setp.ge.s32 	%p223, %r4, %r1848;
	@%p223 bra 	$L__BB3_77;
	and.b32  	%r1697, %r1433, %r1671;
	shl.b32 	%r1698, %r1697, 2;
	add.s32 	%r1700, %r1675, %r1698;
	ld.shared.u32 	%r1701, [%r1700+16896];
	setp.gt.s32 	%p224, %r279, -1;
	selp.b32 	%r1702, -1, -2147483648, %p224;
	xor.b32  	%r1703, %r1702, %r279;
	add.s32 	%r1704, %r4, %r1701;
	mul.wide.u32 	%rd71, %r1704, 4;
	add.s64 	%rd72, %rd2, %rd71;
	st.global.u32 	[%rd72], %r1703;
$L__BB3_77:
	ld.shared.u32 	%r281, [%r5+1536];
	setp.eq.s32 	%p225, %r281, 2147483647;
	selp.b32 	%r1706, -2147483648, %r281, %p225;
	// begin inline asm
	shr.b32 %r1705, %r1706, %r301;
	// end inline asm
	setp.ge.s32 	%p226, %r190, %r1848;
	@%p226 bra 	$L__BB3_79;
	and.b32  	%r1708, %r1433, %r1705;
	shl.b32 	%r1709, %r1708, 2;
	add.s32 	%r1711, %r1675, %r1709;
	ld.shared.u32 	%r1712, [%r1711+16896];
	setp.gt.s32 	%p227, %r281, -1;
	selp.b32 	%r1713, -1, -2147483648, %p227;
	xor.b32  	%r1714, %r1713, %r281;
	add.s32 	%r1715, %r190, %r1712;
	mul.wide.u32 	%rd73, %r1715, 4;
	add.s64 	%rd74, %rd2, %rd73;
	st.global.u32 	[%rd74], %r1714;
$L__BB3_79:
	ld.shared.u32 	%r283, [%r5+3072];
	setp.eq.s32 	%p228, %r283, 2147483647;
	selp.b32 	%r1717, -2147483648, %r283, %p228;
	// begin inline asm
	shr.b32 %r1716, %r1717, %r301;
	// end inline asm
	setp.ge.s32 	%p229, %r193, %r1848;
	@%p229 bra 	$L__BB3_81;
	and.b32  	%r1719, %r1433, %r1716;
	shl.b32 	%r1720, %r1719, 2;
	add.s32 	%r1722, %r1675, %r1720;
	ld.shared.u32 	%r1723, [%r1722+16896];
	setp.gt.s32 	%p230, %r283, -1;
	selp.b32 	%r1724, -1, -2147483648, %p230;
	xor.b32  	%r1725, %r1724, %r283;
	add.s32 	%r1726, %r193, %r1723;
	mul.wide.u32 	%rd75, %r1726, 4;
	add.s64 	%rd76, %rd2, %rd75;
	st.global.u32 	[%rd76], %r1725;
$L__BB3_81:
	ld.shared.u32 	%r285, [%r5+4608];
	setp.eq.s32 	%p231, %r285, 2147483647;
	selp.b32 	%r1728, -2147483648, %r285, %p231;
	// begin inline asm
	shr.b32 %r1727, %r1728, %r301;
	// end inline asm
	setp.ge.s32 	%p232, %r196, %r1848;
	@%p232 bra 	$L__BB3_83;
	and.b32  	%r1730, %r1433, %r1727;
	shl.b32 	%r1731, %r1730, 2;
	add.s32 	%r1733, %r1675, %r1731;
	ld.shared.u32 	%r1734, [%r1733+16896];
	setp.gt.s32 	%p233, %r285, -1;
	selp.b32 	%r1735, -1, -2147483648, %p233;
	xor.b32  	%r1736, %r1735, %r285;
	add.s32 	%r1737, %r196, %r1734;
	mul.wide.u32 	%rd77, %r1737, 4;
	add.s64 	%rd78, %rd2, %rd77;
	st.global.u32 	[%rd78], %r1736;
$L__BB3_83:
	ld.shared.u32 	%r287, [%r5+6144];
	setp.eq.s32 	%p234, %r287, 2147483647;
	selp.b32 	%r1739, -2147483648, %r287, %p234;
	// begin inline asm
	shr.b32 %r1738, %r1739, %r301;
	// end inline asm
	setp.ge.s32 	%p235, %r199, %r1848;
	@%p235 bra 	$L__BB3_85;
	and.b32  	%r1741, %r1433, %r1738;
	shl.b32 	%r1742, %r1741, 2;
	add.s32 	%r1744, %r1675, %r1742;
	ld.shared.u32 	%r1745, [%r1744+16896];
	setp.gt.s32 	%p236, %r287, -1;
	selp.b32 	%r1746, -1, -2147483648, %p236;
	xor.b32  	%r1747, %r1746, %r287;
	add.s32 	%r1748, %r199, %r1745;
	mul.wide.u32 	%rd79, %r1748, 4;
	add.s64 	%rd80, %rd2, %rd79;
	st.global.u32 	[%rd80], %r1747;
$L__BB3_85:
	ld.shared.u32 	%r289, [%r5+7680];
	setp.eq.s32 	%p237, %r289, 2147483647;
	selp.b32 	%r1750, -2147483648, %r289, %p237;
	// begin inline asm
	shr.b32 %r1749, %r1750, %r301;
	// end inline asm
	setp.ge.s32 	%p238, %r202, %r1848;
	@%p238 bra 	$L__BB3_87;
	and.b32  	%r1752, %r1433, %r1749;
	shl.b32 	%r1753, %r1752, 2;
	add.s32 	%r1755, %r1675, %r1753;
	ld.shared.u32 	%r1756, [%r1755+16896];
	setp.gt.s32 	%p239, %r289, -1;
	selp.b32 	%r1757, -1, -2147483648, %p239;
	xor.b32  	%r1758, %r1757, %r289;
	add.s32 	%r1759, %r202, %r1756;
	mul.wide.u32 	%rd81, %r1759, 4;
	add.s64 	%rd82, %rd2, %rd81;
	st.global.u32 	[%rd82], %r1758;
$L__BB3_87:
	ld.shared.u32 	%r291, [%r5+9216];
	setp.eq.s32 	%p240, %r291, 2147483647;
	selp.b32 	%r1761, -2147483648, %r291, %p240;
	// begin inline asm
	shr.b32 %r1760, %r1761, %r301;
	// end inline asm
	setp.ge.s32 	%p241, %r205, %r1848;
	@%p241 bra 	$L__BB3_89;
	and.b32  	%r1763, %r1433, %r1760;
	shl.b32 	%r1764, %r1763, 2;
	add.s32 	%r1766, %r1675, %r1764;
	ld.shared.u32 	%r1767, [%r1766+16896];
	setp.gt.s32 	%p242, %r291, -1;
	selp.b32 	%r1768, -1, -2147483648, %p242;
	xor.b32  	%r1769, %r1768, %r291;
	add.s32 	%r1770, %r205, %r1767;
	mul.wide.u32 	%rd83, %r1770, 4;
	add.s64 	%rd84, %rd2, %rd83;
	st.global.u32 	[%rd84], %r1769;
$L__BB3_89:
	ld.shared.u32 	%r293, [%r5+10752];
	setp.eq.s32 	%p243, %r293, 2147483647;
	selp.b32 	%r1772, -2147483648, %r293, %p243;
	// begin inline asm
	shr.b32 %r1771, %r1772, %r301;
	// end inline asm
	setp.ge.s32 	%p244, %r208, %r1848;
	@%p244 bra 	$L__BB3_91;
	and.b32  	%r1774, %r1433, %r1771;
	shl.b32 	%r1775, %r1774, 2;
	add.s32 	%r1777, %r1675, %r1775;
	ld.shared.u32 	%r1778, [%r1777+16896];
	setp.gt.s32 	%p245, %r293, -1;
	selp.b32 	%r1779, -1, -2147483648, %p245;
	xor.b32  	%r1780, %r1779, %r293;
	add.s32 	%r1781, %r208, %r1778;
	mul.wide.u32 	%rd85, %r1781, 4;
	add.s64 	%rd86, %rd2, %rd85;
	st.global.u32 	[%rd86], %r1780;
$L__BB3_91:
	ld.shared.u32 	%r295, [%r5+12288];
	setp.eq.s32 	%p246, %r295, 2147483647;
	selp.b32 	%r1783, -2147483648, %r295, %p246;
	// begin inline asm
	shr.b32 %r1782, %r1783, %r301;
	// end inline asm
	setp.ge.s32 	%p247, %r211, %r1848;
	@%p247 bra 	$L__BB3_93;
	and.b32  	%r1785, %r1433, %r1782;
	shl.b32 	%r1786, %r1785, 2;
	add.s32 	%r1788, %r1675, %r1786;
	ld.shared.u32 	%r1789, [%r1788+16896];
	setp.gt.s32 	%p248, %r295, -1;
	selp.b32 	%r1790, -1, -2147483648, %p248;
	xor.b32  	%r1791, %r1790, %r295;
	add.s32 	%r1792, %r211, %r1789;
	mul.wide.u32 	%rd87, %r1792, 4;
	add.s64 	%rd88, %rd2, %rd87;
	st.global.u32 	[%rd88], %r1791;
$L__BB3_93:
	ld.shared.u32 	%r297, [%r5+13824];
	setp.eq.s32 	%p249, %r297, 2147483647;
	selp.b32 	%r1794, -2147483648, %r297, %p249;
	// begin inline asm
	shr.b32 %r1793, %r1794, %r301;
	// end inline asm
	setp.ge.s32 	%p250, %r214, %r1848;
	@%p250 bra 	$L__BB3_95;
	and.b32  	%r1796, %r1433, %r1793;
	shl.b32 	%r1797, %r1796, 2;
	add.s32 	%r1799, %r1675, %r1797;
	ld.shared.u32 	%r1800, [%r1799+16896];
	setp.gt.s32 	%p251, %r297, -1;
	selp.b32 	%r1801, -1, -2147483648, %p251;
	xor.b32  	%r1802, %r1801, %r297;
	add.s32 	%r1803, %r214, %r1800;
	mul.wide.u32 	%rd89, %r1803, 4;
	add.s64 	%rd90, %rd2, %rd89;
	st.global.u32 	[%rd90], %r1802;
$L__BB3_95:
	ld.shared.u32 	%r299, [%r5+15360];
	setp.eq.s32 	%p252, %r299, 2147483647;
	selp.b32 	%r1805, -2147483648, %r299, %p252;
	// begin inline asm
	shr.b32 %r1804, %r1805, %r301;
	// end inline asm
	and.b32  	%r300, %r1433, %r1804;
	setp.ge.s32 	%p253, %r217, %r1848;
	@%p253 bra 	$L__BB3_145;
	shl.b32 	%r1807, %r300, 2;
	add.s32 	%r1809, %r1675, %r1807;
	ld.shared.u32 	%r1810, [%r1809+16896];
	setp.gt.s32 	%p254, %r299, -1;
	selp.b32 	%r1811, -1, -2147483648, %p254;
	xor.b32  	%r1812, %r1811, %r299;
	add.s32 	%r1813, %r217, %r1810;
	mul.wide.u32 	%rd91, %r1813, 4;
	add.s64 	%rd92, %rd2, %rd91;
	st.global.u32 	[%rd92], %r1812;
	bra.uni 	$L__BB3_145;
$L__BB3_97:
	setp.lt.s32 	%p78, %r1848, 4224;
	@%p78 bra 	$L__BB3_100;
	add.s64 	%rd7, %rd1, 7680;
	add.s64 	%rd8, %rd2, 7680;
$L__BB3_99:
	cvt.s64.s32 	%rd34, %r1847;
	add.s64 	%rd35, %rd3, %rd34;
	shl.b64 	%rd36, %rd35, 2;
	add.s64 	%rd37, %rd7, %rd36;
	add.s64 	%rd38, %rd8, %rd36;
	ld.global.u32 	%r989, [%rd37+-7680];
	ld.global.u32 	%r990, [%rd37+-6144];
	ld.global.u32 	%r991, [%rd37+-4608];
	ld.global.u32 	%r992, [%rd37+-3072];
	ld.global.u32 	%r993, [%rd37+-1536];
	ld.global.u32 	%r994, [%rd37];
	ld.global.u32 	%r995, [%rd37+1536];
	ld.global.u32 	%r996, [%rd37+3072];
	ld.global.u32 	%r997, [%rd37+4608];
	ld.global.u32 	%r998, [%rd37+6144];
	ld.global.u32 	%r999, [%rd37+7680];
	bar.sync 	0;
	st.global.u32 	[%rd38+-7680], %r989;
	st.global.u32 	[%rd38+-6144], %r990;
	st.global.u32 	[%rd38+-4608], %r991;
	st.global.u32 	[%rd38+-3072], %r992;
	st.global.u32 	[%rd38+-1536], %r993;
	st.global.u32 	[%rd38], %r994;
	st.global.u32 	[%rd38+1536], %r995;
	st.global.u32 	[%rd38+3072], %r996;
	st.global.u32 	[%rd38+4608], %r997;
	st.global.u32 	[%rd38+6144], %r998;
	st.global.u32 	[%rd38+7680], %r999;
	add.s32 	%r1847, %r1847, 4224;
	add.s32 	%r1848, %r1848, -4224;
	setp.gt.s32 	%p79, %r1848, 4223;
	@%p79 bra 	$L__BB3_99;
$L__BB3_100:
	setp.ge.s32 	%p80, %r1847, %r2;
	@%p80 bra 	$L__BB3_145;
	cvt.s64.s32 	%rd39, %r1847;
	setp.ge.s32 	%p81, %r4, %r1848;
	add.s64 	%rd9, %rd3, %rd39;
	shl.b64 	%rd40, %rd9, 2;
	add.s64 	%rd10, %rd1, %rd40;
	@%p81 bra 	$L__BB3_103;
	ld.global.u32 	%r1849, [%rd10];
$L__BB3_103:
	add.s32 	%r82, %r4, 384;
	setp.ge.s32 	%p82, %r82, %r1848;
	@%p82 bra 	$L__BB3_105;
	ld.global.u32 	%r1850, [%rd10+1536];
$L__BB3_105:
	add.s32 	%r85, %r4, 768;
	setp.ge.s32 	%p83, %r85, %r1848;
	@%p83 bra 	$L__BB3_107;
	ld.global.u32 	%r1851, [%rd10+3072];
$L__BB3_107:
	add.s32 	%r88, %r4, 1152;
	setp.ge.s32 	%p84, %r88, %r1848;
	@%p84 bra 	$L__BB3_109;
	ld.global.u32 	%r1852, [%rd10+4608];
$L__BB3_109:
	add.s32 	%r91, %r4, 1536;
	setp.ge.s32 	%p85, %r91, %r1848;
	@%p85 bra 	$L__BB3_111;
	ld.global.u32 	%r1853, [%rd10+6144];
$L__BB3_111:
	add.s32 	%r94, %r4, 1920;
	setp.ge.s32 	%p86, %r94, %r1848;
	@%p86 bra 	$L__BB3_113;
	ld.global.u32 	%r1854, [%rd10+7680];
$L__BB3_113:
	add.s32 	%r97, %r4, 2304;
	setp.ge.s32 	%p87, %r97, %r1848;
	@%p87 bra 	$L__BB3_115;
	ld.global.u32 	%r1855, [%rd10+9216];
$L__BB3_115:
	add.s32 	%r100, %r4, 2688;
	setp.ge.s32 	%p88, %r100, %r1848;
	@%p88 bra 	$L__BB3_117;
	ld.global.u32 	%r1856, [%rd10+10752];
$L__BB3_117:
	or.b32  	%r103, %r4, 3072;
	setp.ge.s32 	%p89, %r103, %r1848;
	@%p89 bra 	$L__BB3_119;
	ld.global.u32 	%r1857, [%rd10+12288];
$L__BB3_119:
	add.s32 	%r106, %r4, 3456;
	setp.ge.s32 	%p90, %r106, %r1848;
	@%p90 bra 	$L__BB3_121;
	ld.global.u32 	%r1858, [%rd10+13824];
$L__BB3_121:
	add.s32 	%r109, %r4, 3840;
	setp.ge.s32 	%p91, %r109, %r1848;
	@%p91 bra 	$L__BB3_123;
	ld.global.u32 	%r1859, [%rd10+15360];
$L__BB3_123:
	setp.ge.s32 	%p92, %r4, %r1848;
	bar.sync 	0;
	add.s64 	%rd11, %rd2, %rd40;
	@%p92 bra 	$L__BB3_125;
	st.global.u32 	[%rd11], %r1849;
$L__BB3_125:
	setp.ge.s32 	%p93, %r82, %r1848;
	@%p93 bra 	$L__BB3_127;
	st.global.u32 	[%rd11+1536], %r1850;
$L__BB3_127:
	setp.ge.s32 	%p94, %r85, %r1848;
	@%p94 bra 	$L__BB3_129;
	st.global.u32 	[%rd11+3072], %r1851;
$L__BB3_129:
	setp.ge.s32 	%p95, %r88, %r1848;
	@%p95 bra 	$L__BB3_131;
	st.global.u32 	[%rd11+4608], %r1852;
$L__BB3_131:
	setp.ge.s32 	%p96, %r91, %r1848;
	@%p96 bra 	$L__BB3_133;
	st.global.u32 	[%rd11+6144], %r1853;
$L__BB3_133:
	setp.ge.s32 	%p97, %r94, %r1848;
	@%p97 bra 	$L__BB3_135;
	st.global.u32 	[%rd11+7680], %r1854;
$L__BB3_135:
	setp.ge.s32 	%p98, %r97, %r1848;
	@%p98 bra 	$L__BB3_137;
	st.global.u32 	[%rd11+9216], %r1855;
$L__BB3_137:
	setp.ge.s32 	%p99, %r100, %r1848;
	@%p99 bra 	$L__BB3_139;
	st.global.u32 	[%rd11+10752], %r1856;
$L__BB3_139:
	setp.ge.s32 	%p100, %r103, %r1848;
	@%p100 bra 	$L__BB3_141;
	st.global.u32 	[%rd11+12288], %r1857;
$L__BB3_141:
	setp.ge.s32 	%p101, %r106, %r1848;
	@%p101 bra 	$L__BB3_143;
	st.global.u32 	[%rd11+13824], %r1858;
$L__BB3_143:
	setp.ge.s32 	%p102, %r109, %r1848;
	@%p102 bra 	$L__BB3_145;
	st.global.u32 	[%rd11+15360], %r1859;
$L__BB3_145:
	ret;

}


// ===== COMPILED SASS (sm_100) =====

	.target	sm_100

	.elftype	@"ET_EXEC"


//--------------------- .note.nv.tkinfo           --------------------------
	.section	.note.nv.tkinfo,"",@"SHT_NOTE"
	.sectionflags	@"SHF_NOTE_NV_TKINFO"
	.tkinfo
        /*0018*/ 	.word	0x00000002
        /*0030*/ 	.string	""
        /*0030*/ 	.string	"ptxas"
        /*0030*/ 	.string	"Cuda compilation tools, release 13.0, V13.0.88"
        /*0030*/ 	.string	"Build cuda_13.0.r13.0/compiler.36424714_0"
        /*0030*/ 	.string	"-arch sm_100 -m 64 "



//--------------------- .note.nv.cuinfo           --------------------------
	.section	.note.nv.cuinfo,"",@"SHT_NOTE"
	.sectionflags	@"SHF_NOTE_NV_CUINFO"
        /*0018*/ 	.short	0x0002
        /*001a*/ 	.short	0x0064
        /*001c*/ 	.short	0x0082
	.zero		2


//--------------------- .nv.info                  --------------------------
	.section	.nv.info,"",@"SHT_CUDA_INFO"
	.align	4


	//----- nvinfo : EIATTR_REGCOUNT
	.align		4
        /*0000*/ 	.byte	0x04, 0x2f
        /*0002*/ 	.short	(.L_41 - .L_40)
	.align		4
.L_40:
        /*0004*/ 	.word	index@(_Z11emptyKernelv)
        /*0008*/ 	.word	0x00000004


	//----- nvinfo : EIATTR_FRAME_SIZE
	.align		4
.L_41:
        /*000c*/ 	.byte	0x04, 0x11
        /*000e*/ 	.short	(.L_43 - .L_42)
	.align		4
.L_42:
        /*0010*/ 	.word	index@(_Z11emptyKernelv)
        /*0014*/ 	.word	0x00000000


	//----- nvinfo : EIATTR_REGCOUNT
	.align		4
.L_43:
        /*0018*/ 	.byte	0x04, 0x2f
        /*001a*/ 	.short	(.L_45 - .L_44)
	.align		4
.L_44:
        /*001c*/ 	.word	index@(_ZN3cub18CUB_300001_SM_10006detail11EmptyKernelIvEEvv)
        /*0020*/ 	.word	0x00000004


	//----- nvinfo : EIATTR_FRAME_SIZE
	.align		4
.L_45:
        /*0024*/ 	.byte	0x04, 0x11
        /*0026*/ 	.short	(.L_47 - .L_46)
	.align		4
.L_46:
        /*0028*/ 	.word	index@(_ZN3cub18CUB_300001_SM_10006detail11EmptyKernelIvEEvv)
        /*002c*/ 	.word	0x00000000


	//----- nvinfo : EIATTR_REGCOUNT
	.align		4
.L_47:
        /*0030*/ 	.byte	0x04, 0x2f
        /*0032*/ 	.short	(.L_49 - .L_48)
	.align		4
.L_48:
        /*0034*/ 	.word	index@(_ZN3cub18CUB_300001_SM_10006detail10radix_sort30DeviceSegmentedRadixSortKernelINS1_5radix10policy_hubIfNS0_8NullTypeEiE10Policy1000ELb0ELNS0_9SortOrderE0EfS6_PiSA_iNS1_21identity_decomposer_tEEEvPKT2_PSC_PKT3_PSG_T4_T5_iiiT7_)
        /*0038*/ 	.word	0x000000a8


	//----- nvinfo : EIATTR_FRAME_SIZE
	.align		4
.L_49:
        /*003c*/ 	.byte	0x04, 0x11
        /*003e*/ 	.short	(.L_51 - .L_50)
	.align		4
.L_50:
        /*0040*/ 	.word	index@(_ZN3cub18CUB_300001_SM_10006detail10radix_sort30DeviceSegmentedRadixSortKernelINS1_5radix10policy_hubIfNS0_8NullTypeEiE10Policy1000ELb0ELNS0_9SortOrderE0EfS6_PiSA_iNS1_21identity_decomposer_tEEEvPKT2_PSC_PKT3_PSG_T4_T5_iiiT7_)
        /*0044*/ 	.word	0x00000000


	//----- nvinfo : EIATTR_REGCOUNT
	.align		4
.L_51:
        /*0048*/ 	.byte	0x04, 0x2f
        /*004a*/ 	.short	(.L_53 - .L_52)
	.align		4
.L_52:
        /*004c*/ 	.word	index@(_ZN3cub18CUB_300001_SM_10006detail10radix_sort30DeviceSegmentedRadixSortKernelINS1_5radix10policy_hubIfNS0_8NullTypeEiE10Policy1000ELb1ELNS0_9SortOrderE0EfS6_PiSA_iNS1_21identity_decomposer_tEEEvPKT2_PSC_PKT3_PSG_T4_T5_iiiT7_)
        /*0050*/ 	.word	0x0000004f


	//----- nvinfo : EIATTR_FRAME_SIZE
	.align		4
.L_53:
        /*0054*/ 	.byte	0x04, 0x11
        /*0056*/ 	.short	(.L_55 - .L_54)
	.align		4
.L_54:
        /*0058*/ 	.word	index@(_ZN3cub18CUB_300001_SM_10006detail10radix_sort30DeviceSegmentedRadixSortKernelINS1_5radix10policy_hubIfNS0_8NullTypeEiE10Policy1000ELb1ELNS0_9SortOrderE0EfS6_PiSA_iNS1_21identity_decomposer_tEEEvPKT2_PSC_PKT3_PSG_T4_T5_iiiT7_)
        /*005c*/ 	.word	0x00000000


	//----- nvinfo : EIATTR_MIN_STACK_SIZE
	.align		4
.L_55:
        /*0060*/ 	.byte	0x04, 0x12
        /*0062*/ 	.short	(.L_57 - .L_56)
	.align		4
.L_56:
        /*0064*/ 	.word	index@(_ZN3cub18CUB_300001_SM_10006detail10radix_sort30DeviceSegmentedRadixSortKernelINS1_5radix10policy_hubIfNS0_8NullTypeEiE10Policy1000ELb1ELNS0_9SortOrderE0EfS6_PiSA_iNS1_21identity_decomposer_tEEEvPKT2_PSC_PKT3_PSG_T4_T5_iiiT7_)
        /*0068*/ 	.word	0x00000000


	//----- nvinfo : EIATTR_MIN_STACK_SIZE
	.align		4
.L_57:
        /*006c*/ 	.byte	0x04, 0x12
        /*006e*/ 	.short	(.L_59 - .L_58)
	.align		4
.L_58:
        /*0070*/ 	.word	index@(_ZN3cub18CUB_300001_SM_10006detail10radix_sort30DeviceSegmentedRadixSortKernelINS1_5radix10policy_hubIfNS0_8NullTypeEiE10Policy1000ELb0ELNS0_9SortOrderE0EfS6_PiSA_iNS1_21identity_decomposer_tEEEvPKT2_PSC_PKT3_PSG_T4_T5_iiiT7_)
        /*0074*/ 	.word	0x00000000


	//----- nvinfo : EIATTR_MIN_STACK_SIZE
	.align		4
.L_59:
        /*0078*/ 	.byte	0x04, 0x12
        /*007a*/ 	.short	(.L_61 - .L_60)
	.align		4
.L_60:
        /*007c*/ 	.word	index@(_ZN3cub18CUB_300001_SM_10006detail11EmptyKernelIvEEvv)
        /*0080*/ 	.word	0x00000000


	//----- nvinfo : EIATTR_MIN_STACK_SIZE
	.align		4
.L_61:
        /*0084*/ 	.byte	0x04, 0x12
        /*0086*/ 	.short	(.L_63 - .L_62)
	.align		4
.L_62:
        /*0088*/ 	.word	index@(_Z11emptyKernelv)
        /*008c*/ 	.word	0x00000000
.L_63:


//--------------------- .nv.compat                --------------------------
	.section	.nv.compat,"",@"SHT_CUDA_COMPAT_INFO"
	.align	4
        /*0000*/ 	.byte	0x02, 0x09, 0x00, 0x00, 0x02, 0x02, 0x01, 0x00, 0x02, 0x05, 0x05, 0x00, 0x03, 0x07, 0x01, 0x01
        /*0010*/ 	.byte	0x02, 0x03, 0x00, 0x00, 0x02, 0x06, 0x01, 0x00, 0x04, 0x0b, 0x08, 0x00, 0x09, 0x00, 0x00, 0x00
        /*0020*/ 	.byte	0x00, 0x00, 0x00, 0x00


//--------------------- .nv.info._ZN3cub18CUB_300001_SM_10006detail10radix_sort30DeviceSegmentedRadixSortKernelINS1_5radix10policy_hubIfNS0_8NullTypeEiE10Policy1000ELb1ELNS0_9SortOrderE0EfS6_PiSA_iNS1_21identity_decomposer_tEEEvPKT2_PSC_PKT3_PSG_T4_T5_iiiT7_ --------------------------
	.section	.nv.info._ZN3cub18CUB_300001_SM_10006detail10radix_sort30DeviceSegmentedRadixSortKernelINS1_5radix10policy_hubIfNS0_8NullTypeEiE10Policy1000ELb1ELNS0_9SortOrderE0EfS6_PiSA_iNS1_21identity_decomposer_tEEEvPKT2_PSC_PKT3_PSG_T4_T5_iiiT7_,"",@"SHT_CUDA_INFO"
	.sectionflags	@""
	.align	4


	//----- nvinfo : EIATTR_CUDA_API_VERSION
	.align		4
        /*0000*/ 	.byte	0x04, 0x37
        /*0002*/ 	.short	(.L_65 - .L_64)
.L_64:
        /*0004*/ 	.word	0x00000082


	//----- nvinfo : EIATTR_KPARAM_INFO
	.align		4
.L_65:
        /*0008*/ 	.byte	0x04, 0x17
        /*000a*/ 	.short	(.L_67 - .L_66)
.L_66:
        /*000c*/ 	.word	0x00000000
        /*0010*/ 	.short	0x0009
        /*0012*/ 	.short	0x003c
        /*0014*/ 	.byte	0x00, 0xf0, 0x05, 0x00


	//----- nvinfo : EIATTR_KPARAM_INFO
	.align		4
.L_67:
        /*0018*/ 	.byte	0x04, 0x17
        /*001a*/ 	.short	(.L_69 - .L_68)
.L_68:
        /*001c*/ 	.word	0x00000000
        /*0020*/ 	.short	0x0008
        /*0022*/ 	.short	0x0038
        /*0024*/ 	.byte	0x00, 0xf0, 0x11, 0x00


	//----- nvinfo : EIATTR_KPARAM_INFO
	.align		4
.L_69:
        /*0028*/ 	.byte	0x04, 0x17
        /*002a*/ 	.short	(.L_71 - .L_70)
.L_70:
        /*002c*/ 	.word	0x00000000
        /*0030*/ 	.short	0x0007
        /*0032*/ 	.short	0x0034
        /*0034*/ 	.byte	0x00, 0xf0, 0x11, 0x00


	//----- nvinfo : EIATTR_KPARAM_INFO
	.align		4
.L_71:
        /*0038*/ 	.byte	0x04, 0x17
        /*003a*/ 	.short	(.L_73 - .L_72)
.L_72:
        /*003c*/ 	.word	0x00000000
        /*0040*/ 	.short	0x0006
        /*0042*/ 	.short	0x0030
        /*0044*/ 	.byte	0x00, 0xf0, 0x11, 0x00


	//----- nvinfo : EIATTR_KPARAM_INFO
	.align		4
.L_73:
        /*0048*/ 	.byte	0x04, 0x17
        /*004a*/ 	.short	(.L_75 - .L_74)
.L_74:
        /*004c*/ 	.word	0x00000000
        /*0050*/ 	.short	0x0005
        /*0052*/ 	.short	0x0028
        /*0054*/ 	.byte	0x00, 0xf5, 0x21, 0x00


	//----- nvinfo : EIATTR_KPARAM_INFO
	.align		4
.L_75:
        /*0058*/ 	.byte	0x04, 0x17
        /*005a*/ 	.short	(.L_77 - .L_76)
.L_76:
        /*005c*/ 	.word	0x00000000
        /*0060*/ 	.short	0x0004
        /*0062*/ 	.short	0x0020
        /*0064*/ 	.byte	0x00, 0xf5, 0x21, 0x00


	//----- nvinfo : EIATTR_KPARAM_INFO
	.align		4
.L_77:
        /*0068*/ 	.byte	0x04, 0x17
        /*006a*/ 	.short	(.L_79 - .L_78)
.L_78:
        /*006c*/ 	.word	0x00000000
        /*0070*/ 	.short	0x0003
        /*0072*/ 	.short	0x0018
        /*0074*/ 	.byte	0x00, 0xf5, 0x21, 0x00


	//----- nvinfo : EIATTR_KPARAM_INFO
	.align		4
.L_79:
        /*0078*/ 	.byte	0x04, 0x17
        /*007a*/ 	.short	(.L_81 - .L_80)
.L_80:
        /*007c*/ 	.word	0x00000000
        /*0080*/ 	.short	0x0002
        /*0082*/ 	.short	0x0010
        /*0084*/ 	.byte	0x00, 0xf5, 0x21, 0x00


	//----- nvinfo : EIATTR_KPARAM_INFO
	.align		4
.L_81:
        /*0088*/ 	.byte	0x04, 0x17
        /*008a*/ 	.short	(.L_83 - .L_82)
.L_82:
        /*008c*/ 	.word	0x00000000
        /*0090*/ 	.short	0x0001
        /*0092*/ 	.short	0x0008
        /*0094*/ 	.byte	0x00, 0xf5, 0x21, 0x00


	//----- nvinfo : EIATTR_KPARAM_INFO
	.align		4
.L_83:
        /*0098*/ 	.byte	0x04, 0x17
        /*009a*/ 	.short	(.L_85 - .L_84)
.L_84:
        /*009c*/ 	.word	0x00000000
        /*00a0*/ 	.short	0x0000
        /*00a2*/ 	.short	0x0000
        /*00a4*/ 	.byte	0x00, 0xf5, 0x21, 0x00


	//----- nvinfo : EIATTR_SPARSE_MMA_MASK
	.align		4
.L_85:
        /*00a8*/ 	.byte	0x03, 0x50
        /*00aa*/ 	.short	0x0000


	//----- nvinfo : EIATTR_MAXREG_COUNT
	.align		4
        /*00ac*/ 	.byte	0x03, 0x1b
        /*00ae*/ 	.short	0x00a8


	//----- nvinfo : EIATTR_NUM_BARRIERS
	.align		4
        /*00b0*/ 	.byte	0x02, 0x4c
        /*00b2*/ 	.byte	0x01
	.zero		1


	//----- nvinfo : EIATTR_MERCURY_ISA_VERSION
	.align		4
        /*00b4*/ 	.byte	0x03, 0x5f
        /*00b6*/ 	.short	0x0101


	//----- nvinfo : EIATTR_COOP_GROUP_MASK_REGIDS
	.align		4
        /*00b8*/ 	.byte	0x04, 0x29
        /*00ba*/ 	.short	(.L_87 - .L_86)


	//   ....[0]....
.L_86:
        /*00bc*/ 	.word	0xffffffff


	//   ....[1]....
        /*00c0*/ 	.word	0xffffffff


	//   ....[2]....
        /*00c4*/ 	.word	0xffffffff


	//   ....[3]....
        /*00c8*/ 	.word	0xffffffff


	//   ....[4]....
        /*00cc*/ 	.word	0xffffffff


	//   ....[5]....
        /*00d0*/ 	.word	0xffffffff


	//   ....[6]....
        /*00d4*/ 	.word	0xffffffff


	//   ....[7]....
        /*00d8*/ 	.word	0xffffffff


	//   ....[8]....
        /*00dc*/ 	.word	0xffffffff


	//   ....[9]....
        /*00e0*/ 	.word	0xffffffff


	//   ....[10]....
        /*00e4*/ 	.word	0xffffffff


	//   ....[11]....
        /*00e8*/ 	.word	0xffffffff


	//   ....[12]....
        /*00ec*/ 	.word	0xffffffff


	//   ....[13]....
        /*00f0*/ 	.word	0xffffffff


	//   ....[14]....
        /*00f4*/ 	.word	0xffffffff


	//   ....[15]....
        /*00f8*/ 	.word	0xffffffff


	//   ....[16]....
        /*00fc*/ 	.word	0x05000019


	//   ....[17]....
        /*0100*/ 	.word	0x05000019


	//   ....[18]....
        /*0104*/ 	.word	0x05000019


	//   ....[19]....
        /*0108*/ 	.word	0x05000019


	//   ....[20]....
        /*010c*/ 	.word	0x05000019


	//----- nvinfo : EIATTR_COOP_GROUP_INSTR_OFFSETS
	.align		4
.L_87:
        /*0110*/ 	.byte	0x04, 0x28
        /*0112*/ 	.short	(.L_89 - .L_88)


	//   ....[0]....
.L_88:
        /*0114*/ 	.word	0x00003240


	//   ....[1]....
        /*0118*/ 	.word	0x00003260


	//   ....[2]....
        /*011c*/ 	.word	0x00003280


	//   ....[3]....
        /*0120*/ 	.word	0x000032a0


	//   ....[4]....
        /*0124*/ 	.word	0x000032c0


	//   ....[5]....
        /*0128*/ 	.word	0x00004660


	//   ....[6]....
        /*012c*/ 	.word	0x00004680


	//   ....[7]....
        /*0130*/ 	.word	0x000046a0


	//   ....[8]....
        /*0134*/ 	.word	0x000046c0


	//   ....[9]....
        /*0138*/ 	.word	0x000046e0


	//   ....[10]....
        /*013c*/ 	.word	0x00005c30


	//   ....[11]....
        /*0140*/ 	.word	0x00006ea0


	//   ....[12]....
        /*0144*/ 	.word	0x00006ec0


	//   ....[13]....
        /*0148*/ 	.word	0x00006ee0


	//   ....[14]....
        /*014c*/ 	.word	0x00006f00


	//   ....[15]....
        /*0150*/ 	.word	0x00006f30


	//   ....[16]....
        /*0154*/ 	.word	0x00008c10


	//   ....[17]....
        /*0158*/ 	.word	0x00008c80


	//   ....[18]....
        /*015c*/ 	.word	0x00008cf0


	//   ....[19]....
        /*0160*/ 	.word	0x00008d60


	//   ....[20]....
        /*0164*/ 	.word	0x00008dd0


	//----- nvinfo : EIATTR_VRC_CTA_INIT_COUNT
	.align		4
.L_89:
        /*0168*/ 	.byte	0x02, 0x4a
	.zero		1
	.zero		1


	//----- nvinfo : EIATTR_EXIT_INSTR_OFFSETS
	.align		4
        /*016c*/ 	.byte	0x04, 0x1c
        /*016e*/ 	.short	(.L_91 - .L_90)


	//   ....[0]....
.L_90:
        /*0170*/ 	.word	0x000000b0


	//   ....[1]....
        /*0174*/ 	.word	0x00005c00


	//   ....[2]....
        /*0178*/ 	.word	0x000083e0


	//   ....[3]....
        /*017c*/ 	.word	0x00008480


	//   ....[4]....
        /*0180*/ 	.word	0x00008720


	//   ....[5]....
        /*0184*/ 	.word	0x00008b90


	//   ....[6]....
        /*0188*/ 	.word	0x00008bb0


	//----- nvinfo : EIATTR_MAX_THREADS
	.align		4
.L_91:
        /*018c*/ 	.byte	0x04, 0x05
        /*018e*/ 	.short	(.L_93 - .L_92)
.L_92:
        /*0190*/ 	.word	0x00000180
        /*0194*/ 	.word	0x00000001
        /*0198*/ 	.word	0x00000001


	//----- nvinfo : EIATTR_CRS_STACK_SIZE
	.align		4
.L_93:
        /*019c*/ 	.byte	0x04, 0x1e
        /*019e*/ 	.short	(.L_95 - .L_94)
.L_94:
        /*01a0*/ 	.word	0x00000000


	//----- nvinfo : EIATTR_CBANK_PARAM_SIZE
	.align		4
.L_95:
        /*01a4*/ 	.byte	0x03, 0x19
        /*01a6*/ 	.short	0x003d


	//----- nvinfo : EIATTR_PARAM_CBANK
	.align		4
        /*01a8*/ 	.byte	0x04, 0x0a
        /*01aa*/ 	.short	(.L_97 - .L_96)
	.align		4
.L_96:
        /*01ac*/ 	.word	index@(.nv.constant0._ZN3cub18CUB_300001_SM_10006detail10radix_sort30DeviceSegmentedRadixSortKernelINS1_5radix10policy_hubIfNS0_8NullTypeEiE10Policy1000ELb1ELNS0_9SortOrderE0EfS6_PiSA_iNS1_21identity_decomposer_tEEEvPKT2_PSC_PKT3_PSG_T4_T5_iiiT7_)
        /*01b0*/ 	.short	0x0380
        /*01b2*/ 	.short	0x003d


	//----- nvinfo : EIATTR_SW_WAR
	.align		4
.L_97:
        /*01b4*/ 	.byte	0x04, 0x36
        /*01b6*/ 	.short	(.L_99 - .L_98)
.L_98:
        /*01b8*/ 	.word	0x00000008
.L_99:


//--------------------- .nv.info._ZN3cub18CUB_300001_SM_10006detail10radix_sort30DeviceSegmentedRadixSortKernelINS1_5radix10policy_hubIfNS0_8NullTypeEiE10Policy1000ELb0ELNS0_9SortOrderE0EfS6_PiSA_iNS1_21identity_decomposer_tEEEvPKT2_PSC_PKT3_PSG_T4_T5_iiiT7_ --------------------------
	.section	.nv.info._ZN3cub18CUB_300001_SM_10006detail10radix_sort30DeviceSegmentedRadixSortKernelINS1_5radix10policy_hubIfNS0_8NullTypeEiE10Policy1000ELb0ELNS0_9SortOrderE0EfS6_PiSA_iNS1_21identity_decomposer_tEEEvPKT2_PSC_PKT3_PSG_T4_T5_iiiT7_,"",@"SHT_CUDA_INFO"
	.sectionflags	@""
	.align	4


	//----- nvinfo : EIATTR_CUDA_API_VERSION
	.align		4
        /*0000*/ 	.byte	0x04, 0x37
        /*0002*/ 	.short	(.L_101 - .L_100)
.L_100:
        /*0004*/ 	.word	0x00000082


	//----- nvinfo : EIATTR_KPARAM_INFO
	.align		4
.L_101:
        /*0008*/ 	.byte	0x04, 0x17
        /*000a*/ 	.short	(.L_103 - .L_102)
.L_102:
        /*000c*/ 	.word	0x00000000
        /*0010*/ 	.short	0x0009
        /*0012*/ 	.short	0x003c
        /*0014*/ 	.byte	0x00, 0xf0, 0x05, 0x00


	//----- nvinfo : EIATTR_KPARAM_INFO
	.align		4
.L_103:
        /*0018*/ 	.byte	0x04, 0x17
        /*001a*/ 	.short	(.L_105 - .L_104)
.L_104:
        /*001c*/ 	.word	0x00000000
        /*0020*/ 	.short	0x0008
        /*0022*/ 	.short	0x0038
        /*0024*/ 	.byte	0x00, 0xf0, 0x11, 0x00


	//----- nvinfo : EIATTR_KPARAM_INFO
	.align		4
.L_105:
        /*0028*/ 	.byte	0x04, 0x17
        /*002a*/ 	.short	(.L_107 - .L_106)
.L_106:
        /*002c*/ 	.word	0x00000000
        /*0030*/ 	.short	0x0007
        /*0032*/ 	.short	0x0034
        /*0034*/ 	.byte	0x00, 0xf0, 0x11, 0x00


	//----- nvinfo : EIATTR_KPARAM_INFO
	.align		4
.L_107:
        /*0038*/ 	.byte	0x04, 0x17
        /*003a*/ 	.short	(.L_109 - .L_108)
.L_108:
        /*003c*/ 	.word	0x00000000
        /*0040*/ 	.short	0x0006
        /*0042*/ 	.short	0x0030
        /*0044*/ 	.byte	0x00, 0xf0, 0x11, 0x00


	//----- nvinfo : EIATTR_KPARAM_INFO
	.align		4
.L_109:
        /*0048*/ 	.byte	0x04, 0x17
        /*004a*/ 	.short	(.L_111 - .L_110)
.L_110:
        /*004c*/ 	.word	0x00000000
        /*0050*/ 	.short	0x0005
        /*0052*/ 	.short	0x0028
        /*0054*/ 	.byte	0x00, 0xf5, 0x21, 0x00


	//----- nvinfo : EIATTR_KPARAM_INFO
	.align		4
.L_111:
        /*0058*/ 	.byte	0x04, 0x17
        /*005a*/ 	.short	(.L_113 - .L_112)
.L_112:
        /*005c*/ 	.word	0x00000000
        /*0060*/ 	.short	0x0004
        /*0062*/ 	.short	0x0020
        /*0064*/ 	.byte	0x00, 0xf5, 0x21, 0x00


	//----- nvinfo : EIATTR_KPARAM_INFO
	.align		4
.L_113:
        /*0068*/ 	.byte	0x04, 0x17
        /*006a*/ 	.short	(.L_115 - .L_114)
.L_114:
        /*006c*/ 	.word	0x00000000
        /*0070*/ 	.short	0x0003
        /*0072*/ 	.short	0x0018
        /*0074*/ 	.byte	0x00, 0xf5, 0x21, 0x00


	//----- nvinfo : EIATTR_KPARAM_INFO
	.align		4
.L_115:
        /*0078*/ 	.byte	0x04, 0x17
        /*007a*/ 	.short	(.L_117 - .L_116)
.L_116:
        /*007c*/ 	.word	0x00000000
        /*0080*/ 	.short	0x0002
        /*0082*/ 	.short	0x0010
        /*0084*/ 	.byte	0x00, 0xf5, 0x21, 0x00


	//----- nvinfo : EIATTR_KPARAM_INFO
	.align		4
.L_117:
        /*0088*/ 	.byte	0x04, 0x17
        /*008a*/ 	.short	(.L_119 - .L_118)
.L_118:
        /*008c*/ 	.word	0x00000000
        /*0090*/ 	.short	0x0001
        /*0092*/ 	.short	0x0008
        /*0094*/ 	.byte	0x00, 0xf5, 0x21, 0x00


	//----- nvinfo : EIATTR_KPARAM_INFO
	.align		4
.L_119:
        /*0098*/ 	.byte	0x04, 0x17
        /*009a*/ 	.short	(.L_121 - .L_120)
.L_120:
        /*009c*/ 	.word	0x00000000
        /*00a0*/ 	.short	0x0000
        /*00a2*/ 	.short	0x0000
        /*00a4*/ 	.byte	0x00, 0xf5, 0x21, 0x00


	//----- nvinfo : EIATTR_SPARSE_MMA_MASK
	.align		4
.L_121:
        /*00a8*/ 	.byte	0x03, 0x50
        /*00aa*/ 	.short	0x0000


	//----- nvinfo : EIATTR_MAXREG_COUNT
	.align		4
        /*00ac*/ 	.byte	0x03, 0x1b
        /*00ae*/ 	.short	0x00ff


	//----- nvinfo : EIATTR_NUM_BARRIERS
	.align		4
        /*00b0*/ 	.byte	0x02, 0x4c
        /*00b2*/ 	.byte	0x01
	.zero		1


	//----- nvinfo : EIATTR_MERCURY_ISA_VERSION
	.align		4
        /*00b4*/ 	.byte	0x03, 0x5f
        /*00b6*/ 	.short	0x0101


	//----- nvinfo : EIATTR_COOP_GROUP_MASK_REGIDS
	.align		4
        /*00b8*/ 	.byte	0x04, 0x29
        /*00ba*/ 	.short	(.L_123 - .L_122)


	//   ....[0]....
.L_122:
        /*00bc*/ 	.word	0xffffffff


	//   ....[1]....
        /*00c0*/ 	.word	0xffffffff


	//   ....[2]....
        /*00c4*/ 	.word	0xffffffff


	//   ....[3]....
        /*00c8*/ 	.word	0xffffffff


	//   ....[4]....
        /*00cc*/ 	.word	0xffffffff


	//   ....[5]....
        /*00d0*/ 	.word	0xffffffff


	//   ....[6]....
        /*00d4*/ 	.word	0xffffffff


	//   ....[7]....
        /*00d8*/ 	.word	0xffffffff


	//   ....[8]....
        /*00dc*/ 	.word	0xffffffff


	//   ....[9]....
        /*00e0*/ 	.word	0xffffffff


	//   ....[10]....
        /*00e4*/ 	.word	0xffffffff


	//   ....[11]....
        /*00e8*/ 	.word	0xffffffff


	//   ....[12]....
        /*00ec*/ 	.word	0xffffffff


	//   ....[13]....
        /*00f0*/ 	.word	0xffffffff


	//   ....[14]....
        /*00f4*/ 	.word	0xffffffff


	//   ....[15]....
        /*00f8*/ 	.word	0xffffffff


	//   ....[16]....
        /*00fc*/ 	.word	0x05000011


	//   ....[17]....
        /*0100*/ 	.word	0x05000011


	//   ....[18]....
        /*0104*/ 	.word	0x05000011


	//   ....[19]....
        /*0108*/ 	.word	0x05000011


	//   ....[20]....
        /*010c*/ 	.word	0x05000011


	//----- nvinfo : EIATTR_COOP_GROUP_INSTR_OFFSETS
	.align		4
.L_123:
        /*0110*/ 	.byte	0x04, 0x28
        /*0112*/ 	.short	(.L_125 - .L_124)


	//   ....[0]....
.L_124:
        /*0114*/ 	.word	0x00006e70


	//   ....[1]....
        /*0118*/ 	.word	0x00006e90


	//   ....[2]....
        /*011c*/ 	.word	0x00006eb0


	//   ....[3]....
        /*0120*/ 	.word	0x00006ed0


	//   ....[4]....
        /*0124*/ 	.word	0x00006ef0


	//   ....[5]....
        /*0128*/ 	.word	0x0000a400


	//   ....[6]....
        /*012c*/ 	.word	0x0000a420


	//   ....[7]....
        /*0130*/ 	.word	0x0000a440


	//   ....[8]....
        /*0134*/ 	.word	0x0000a470


	//   ....[9]....
        /*0138*/ 	.word	0x0000a4a0


	//   ....[10]....
        /*013c*/ 	.word	0x0000da90


	//   ....[11]....
        /*0140*/ 	.word	0x000114c0


	//   ....[12]....
        /*0144*/ 	.word	0x000114e0


	//   ....[13]....
        /*0148*/ 	.word	0x00011500


	//   ....[14]....
        /*014c*/ 	.word	0x00011530


	//   ....[15]....
        /*0150*/ 	.word	0x00011570


	//   ....[16]....
        /*0154*/ 	.word	0x00017140


	//   ....[17]....
        /*0158*/ 	.word	0x000171b0


	//   ....[18]....
        /*015c*/ 	.word	0x00017220


	//   ....[19]....
        /*0160*/ 	.word	0x00017290


	//   ....[20]....
        /*0164*/ 	.word	0x00017300


	//----- nvinfo : EIATTR_VRC_CTA_INIT_COUNT
	.align		4
.L_125:
        /*0168*/ 	.byte	0x02, 0x4a
	.zero		1
	.zero		1


	//----- nvinfo : EIATTR_EXIT_INSTR_OFFSETS
	.align		4
        /*016c*/ 	.byte	0x04, 0x1c
        /*016e*/ 	.short	(.L_127 - .L_126)


	//   ....[0]....
.L_126:
        /*0170*/ 	.word	0x000000b0


	//   ....[1]....
        /*0174*/ 	.word	0x0000da60


	//   ....[2]....
        /*0178*/ 	.word	0x000155a0


	//   ....[3]....
        /*017c*/ 	.word	0x00015640


	//   ....[4]....
        /*0180*/ 	.word	0x00015c70


	//   ....[5]....
        /*0184*/ 	.word	0x000170c0


	//   ....[6]....
        /*0188*/ 	.word	0x000170e0


	//----- nvinfo : EIATTR_MAX_THREADS
	.align		4
.L_127:
        /*018c*/ 	.byte	0x04, 0x05
        /*018e*/ 	.short	(.L_129 - .L_128)
.L_128:
        /*0190*/ 	.word	0x000000c0
        /*0194*/ 	.word	0x00000001
        /*0198*/ 	.word	0x00000001


	//----- nvinfo : EIATTR_CRS_STACK_SIZE
	.align		4
.L_129:
        /*019c*/ 	.byte	0x04, 0x1e
        /*019e*/ 	.short	(.L_131 - .L_130)
.L_130:
        /*01a0*/ 	.word	0x00000000


	//----- nvinfo : EIATTR_CBANK_PARAM_SIZE
	.align		4
.L_131:
        /*01a4*/ 	.byte	0x03, 0x19
        /*01a6*/ 	.short	0x003d


	//----- nvinfo : EIATTR_PARAM_CBANK
	.align		4
        /*01a8*/ 	.byte	0x04, 0x0a
        /*01aa*/ 	.short	(.L_133 - .L_132)
	.align		4
.L_132:
        /*01ac*/ 	.word	index@(.nv.constant0._ZN3cub18CUB_300001_SM_10006detail10radix_sort30DeviceSegmentedRadixSortKernelINS1_5radix10policy_hubIfNS0_8NullTypeEiE10Policy1000ELb0ELNS0_9SortOrderE0EfS6_PiSA_iNS1_21identity_decomposer_tEEEvPKT2_PSC_PKT3_PSG_T4_T5_iiiT7_)
        /*01b0*/ 	.short	0x0380
        /*01b2*/ 	.short	0x003d


	//----- nvinfo : EIATTR_SW_WAR
	.align		4
.L_133:
        /*01b4*/ 	.byte	0x04, 0x36
        /*01b6*/ 	.short	(.L_135 - .L_134)
.L_134:
        /*01b8*/ 	.word	0x00000008
.L_135:


//--------------------- .nv.info._ZN3cub18CUB_300001_SM_10006detail11EmptyKernelIvEEvv --------------------------
	.section	.nv.info._ZN3cub18CUB_300001_SM_10006detail11EmptyKernelIvEEvv,"",@"SHT_CUDA_INFO"
	.sectionflags	@""
	.align	4


	//----- nvinfo : EIATTR_CUDA_API_VERSION
	.align		4
        /*0000*/ 	.byte	0x04, 0x37
        /*0002*/ 	.short	(.L_137 - .L_136)
.L_136:
        /*0004*/ 	.word	0x00000082


	//----- nvinfo : EIATTR_SPARSE_MMA_MASK
	.align		4
.L_137:
        /*0008*/ 	.byte	0x03, 0x50
        /*000a*/ 	.short	0x0000


	//----- nvinfo : EIATTR_MAXREG_COUNT
	.align		4
        /*000c*/ 	.byte	0x03, 0x1b
        /*000e*/ 	.short	0x00ff


	//----- nvinfo : EIATTR_MERCURY_ISA_VERSION
	.align		4
        /*0010*/ 	.byte	0x03, 0x5f
        /*0012*/ 	.short	0x0101


	//----- nvinfo : EIATTR_VRC_CTA_INIT_COUNT
	.align		4
        /*0014*/ 	.byte	0x02, 0x4a
	.zero		1
	.zero		1


	//----- nvinfo : EIATTR_EXIT_INSTR_OFFSETS
	.align		4
        /*0018*/ 	.byte	0x04, 0x1c
        /*001a*/ 	.short	(.L_139 - .L_138)


	//   ....[0]....
.L_138:
        /*001c*/ 	.word	0x00000010


	//----- nvinfo : EIATTR_SW_WAR
	.align		4
.L_139:
        /*0020*/ 	.byte	0x04, 0x36
        /*0022*/ 	.short	(.L_141 - .L_140)
.L_140:
        /*0024*/ 	.word	0x00000008
.L_141:


//--------------------- .nv.info._Z11emptyKernelv --------------------------
	.section	.nv.info._Z11emptyKernelv,"",@"SHT_CUDA_INFO"
	.sectionflags	@""
	.align	4


	//----- nvinfo : EIATTR_CUDA_API_VERSION
	.align		4
        /*0000*/ 	.byte	0x04, 0x37
        /*0002*/ 	.short	(.L_143 - .L_142)
.L_142:
        /*0004*/ 	.word	0x00000082


	//----- nvinfo : EIATTR_SPARSE_MMA_MASK
	.align		4
.L_143:
        /*0008*/ 	.byte	0x03, 0x50
        /*000a*/ 	.short	0x0000


	//----- nvinfo : EIATTR_MAXREG_COUNT
	.align		4
        /*000c*/ 	.byte	0x03, 0x1b
        /*000e*/ 	.short	0x00ff


	//----- nvinfo : EIATTR_MERCURY_ISA_VERSION
	.align		4
        /*0010*/ 	.byte	0x03, 0x5f
        /*0012*/ 	.short	0x0101


	//----- nvinfo : EIATTR_VRC_CTA_INIT_COUNT
	.align		4
        /*0014*/ 	.byte	0x02, 0x4a
	.zero		1
	.zero		1


	//----- nvinfo : EIATTR_EXIT_INSTR_OFFSETS
	.align		4
        /*0018*/ 	.byte	0x04, 0x1c
        /*001a*/ 	.short	(.L_145 - .L_144)


	//   ....[0]....
.L_144:
        /*001c*/ 	.word	0x00000010


	//----- nvinfo : EIATTR_SW_WAR
	.align		4
.L_145:
        /*0020*/ 	.byte	0x04, 0x36
        /*0022*/ 	.short	(.L_147 - .L_146)
.L_146:
        /*0024*/ 	.word	0x00000008
.L_147:


//--------------------- .nv.callgraph             --------------------------
	.section	.nv.callgraph,"",@"SHT_CUDA_CALLGRAPH"
	.align	4
	.sectionentsize	8
	.align		4
        /*0000*/ 	.word	0x00000000
	.align		4
        /*0004*/ 	.word	0xffffffff
	.align		4
        /*0008*/ 	.word	0x00000000
	.align		4
        /*000c*/ 	.word	0xfffffffe
	.align		4
        /*0010*/ 	.word	0x00000000
	.align		4
        /*0014*/ 	.word	0xfffffffd
	.align		4
        /*0018*/ 	.word	0x00000000
	.align		4
        /*001c*/ 	.word	0xfffffffc


//--------------------- .nv.constant4             --------------------------
	.section	.nv.constant4,"a",@progbits
	.align	8
	.align		8
.nv.constant4:
        /*0000*/ 	.dword	_ZN27_INTERNAL_6862e5cc_4_k_cu_N4cuda3std3__45__cpo5beginE
	.align		8
        /*0008*/ 	.dword	_ZN27_INTERNAL_6862e5cc_4_k_cu_N4cuda3std3__45__cpo3endE
	.align		8
        /*0010*/ 	.dword	_ZN27_INTERNAL_6862e5cc_4_k_cu_N4cuda3std3__45__cpo6cbeginE
	.align		8
        /*0018*/ 	.dword	_ZN27_INTERNAL_6862e5cc_4_k_cu_N4cuda3std3__45__cpo4cendE
	.align		8
        /*0020*/ 	.dword	_ZN27_INTERNAL_6862e5cc_4_k_cu_N4cuda3std3__45__cpo6rbeginE
	.align		8
        /*0028*/ 	.dword	_ZN27_INTERNAL_6862e5cc_4_k_cu_N4cuda3std3__45__cpo4rendE
	.align		8
        /*0030*/ 	.dword	_ZN27_INTERNAL_6862e5cc_4_k_cu_N4cuda3std3__45__cpo7crbeginE
	.align		8
        /*0038*/ 	.dword	_ZN27_INTERNAL_6862e5cc_4_k_cu_N4cuda3std3__45__cpo5crendE
	.align		8
        /*0040*/ 	.dword	_ZN27_INTERNAL_6862e5cc_4_k_cu_N4cuda3std3__429_GLOBAL__N__6862e5cc_4_k_cu_N6ignoreE
	.align		8
        /*0048*/ 	.dword	_ZN27_INTERNAL_6862e5cc_4_k_cu_N4cuda3std3__419piecewise_constructE
	.align		8
        /*0050*/ 	.dword	_ZN27_INTERNAL_6862e5cc_4_k_cu_N4cuda3std3__48in_placeE
	.align		8
        /*0058*/ 	.dword	_ZN27_INTERNAL_6862e5cc_4_k_cu_N4cuda3std3__420unreachable_sentinelE
	.align		8
        /*0060*/ 	.dword	_ZN27_INTERNAL_6862e5cc_4_k_cu_N4cuda3std3__47nulloptE
	.align		8
        /*0068*/ 	.dword	_ZN27_INTERNAL_6862e5cc_4_k_cu_N4cuda3std3__48unexpectE
	.align		8
        /*0070*/ 	.dword	_ZN27_INTERNAL_6862e5cc_4_k_cu_N4cuda3std6ranges3__45__cpo4swapE
	.align		8
        /*0078*/ 	.dword	_ZN27_INTERNAL_6862e5cc_4_k_cu_N4cuda3std6ranges3__45__cpo9iter_moveE
	.align		8
        /*0080*/ 	.dword	_ZN27_INTERNAL_6862e5cc_4_k_cu_N4cuda3std6ranges3__45__cpo5beginE
	.align		8
        /*0088*/ 	.dword	_ZN27_INTERNAL_6862e5cc_4_k_cu_N4cuda3std6ranges3__45__cpo3endE
	.align		8
        /*0090*/ 	.dword	_ZN27_INTERNAL_6862e5cc_4_k_cu_N4cuda3std6ranges3__45__cpo6cbeginE
	.align		8
        /*0098*/ 	.dword	_ZN27_INTERNAL_6862e5cc_4_k_cu_N4cuda3std6ranges3__45__cpo4cendE
	.align		8
        /*00a0*/ 	.dword	_ZN27_INTERNAL_6862e5cc_4_k_cu_N4cuda3std6ranges3__45__cpo7advanceE
	.align		8
        /*00a8*/ 	.dword	_ZN27_INTERNAL_6862e5cc_4_k_cu_N4cuda3std6ranges3__45__cpo9iter_swapE
	.align		8
        /*00b0*/ 	.dword	_ZN27_INTERNAL_6862e5cc_4_k_cu_N4cuda3std6ranges3__45__cpo4nextE
	.align		8
        /*00b8*/ 	.dword	_ZN27_INTERNAL_6862e5cc_4_k_cu_N4cuda3std6ranges3__45__cpo4prevE
	.align		8
        /*00c0*/ 	.dword	_ZN27_INTERNAL_6862e5cc_4_k_cu_N4cuda3std6ranges3__45__cpo4dataE
	.align		8
        /*00c8*/ 	.dword	_ZN27_INTERNAL_6862e5cc_4_k_cu_N4cuda3std6ranges3__45__cpo5cdataE
	.align		8
        /*00d0*/ 	.dword	_ZN27_INTERNAL_6862e5cc_4_k_cu_N4cuda3std6ranges3__45__cpo4sizeE
	.align		8
        /*00d8*/ 	.dword	_ZN27_INTERNAL_6862e5cc_4_k_cu_N4cuda3std6ranges3__45__cpo5ssizeE
	.align		8
        /*00e0*/ 	.dword	_ZN27_INTERNAL_6862e5cc_4_k_cu_N4cuda3std6ranges3__45__cpo8distanceE
	.align		8
        /*00e8*/ 	.dword	_ZN27_INTERNAL_6862e5cc_4_k_cu_N6thrust24THRUST_300001_SM_1000_NS6system6detail10sequential3seqE
	.align		8
        /*00f0*/ 	.dword	_ZN27_INTERNAL_6862e5cc_4_k_cu_N6thrust24THRUST_300001_SM_1000_NS12placeholders2_1E
	.align		8
        /*00f8*/ 	.dword	_ZN27_INTERNAL_6862e5cc_4_k_cu_N6thrust24THRUST_300001_SM_1000_NS12placeholders2_2E
	.align		8
        /*0100*/ 	.dword	_ZN27_INTERNAL_6862e5cc_4_k_cu_N6thrust24THRUST_300001_SM_1000_NS12placeholders2_3E
	.align		8
        /*0108*/ 	.dword	_ZN27_INTERNAL_6862e5cc_4_k_cu_N6thrust24THRUST_300001_SM_1000_NS12placeholders2_4E
	.align		8
        /*0110*/ 	.dword	_ZN27_INTERNAL_6862e5cc_4_k_cu_N6thrust24THRUST_300001_SM_1000_NS12placeholders2_5E
	.align		8
        /*0118*/ 	.dword	_ZN27_INTERNAL_6862e5cc_4_k_cu_N6thrust24THRUST_300001_SM_1000_NS12placeholders2_6E
	.align		8
        /*0120*/ 	.dword	_ZN27_INTERNAL_6862e5cc_4_k_cu_N6thrust24THRUST_300001_SM_1000_NS12placeholders2_7E
	.align		8
        /*0128*/ 	.dword	_ZN27_INTERNAL_6862e5cc_4_k_cu_N6thrust24THRUST_300001_SM_1000_NS12placeholders2_8E
	.align		8
        /*0130*/ 	.dword	_ZN27_INTERNAL_6862e5cc_4_k_cu_N6thrust24THRUST_300001_SM_1000_NS12placeholders2_9E
	.align		8
        /*0138*/ 	.dword	_ZN27_INTERNAL_6862e5cc_4_k_cu_N6thrust24THRUST_300001_SM_1000_NS12placeholders3_10E


//--------------------- .text._ZN3cub18CUB_300001_SM_10006detail10radix_sort30DeviceSegmentedRadixSortKernelINS1_5radix10policy_hubIfNS0_8NullTypeEiE10Policy1000ELb1ELNS0_9SortOrderE0EfS6_PiSA_iNS1_21identity_decomposer_tEEEvPKT2_PSC_PKT3_PSG_T4_T5_iiiT7_ --------------------------
	.section	.text._ZN3cub18CUB_300001_SM_10006detail10radix_sort30DeviceSegmentedRadixSortKernelINS1_5radix10policy_hubIfNS0_8NullTypeEiE10Policy1000ELb1ELNS0_9SortOrderE0EfS6_PiSA_iNS1_21identity_decomposer_tEEEvPKT2_PSC_PKT3_PSG_T4_T5_iiiT7_,"ax",@progbits
	.align	128
        .global         _ZN3cub18CUB_300001_SM_10006detail10radix_sort30DeviceSegmentedRadixSortKernelINS1_5radix10policy_hubIfNS0_8NullTypeEiE10Policy1000ELb1ELNS0_9SortOrderE0EfS6_PiSA_iNS1_21identity_decomposer_tEEEvPKT2_PSC_PKT3_PSG_T4_T5_iiiT7_
        .type           _ZN3cub18CUB_300001_SM_10006detail10radix_sort30DeviceSegmentedRadixSortKernelINS1_5radix10policy_hubIfNS0_8NullTypeEiE10Policy1000ELb1ELNS0_9SortOrderE0EfS6_PiSA_iNS1_21identity_decomposer_tEEEvPKT2_PSC_PKT3_PSG_T4_T5_iiiT7_,@function
        .size           _ZN3cub18CUB_300001_SM_10006detail10radix_sort30DeviceSegmentedRadixSortKernelINS1_5radix10policy_hubIfNS0_8NullTypeEiE10Policy1000ELb1ELNS0_9SortOrderE0EfS6_PiSA_iNS1_21identity_decomposer_tEEEvPKT2_PSC_PKT3_PSG_T4_T5_iiiT7_,(.L_x_168 - _ZN3cub18CUB_300001_SM_10006detail10radix_sort30DeviceSegmentedRadixSortKernelINS1_5radix10policy_hubIfNS0_8NullTypeEiE10Policy1000ELb1ELNS0_9SortOrderE0EfS6_PiSA_iNS1_21identity_decomposer_tEEEvPKT2_PSC_PKT3_PSG_T4_T5_iiiT7_)
        .other          _ZN3cub18CUB_300001_SM_10006detail10radix_sort30DeviceSegmentedRadixSortKernelINS1_5radix10policy_hubIfNS0_8NullTypeEiE10Policy1000ELb1ELNS0_9SortOrderE0EfS6_PiSA_iNS1_21identity_decomposer_tEEEvPKT2_PSC_PKT3_PSG_T4_T5_iiiT7_,@"STO_CUDA_ENTRY STV_DEFAULT"
_ZN3cub18CUB_300001_SM_10006detail10radix_sort30DeviceSegmentedRadixSortKernelINS1_5radix10policy_hubIfNS0_8NullTypeEiE10Policy1000ELb1ELNS0_9SortOrderE0EfS6_PiSA_iNS1_21identity_decomposer_tEEEvPKT2_PSC_PKT3_PSG_T4_T5_iiiT7_:
.text._ZN3cub18CUB_300001_SM_10006detail10radix_sort30DeviceSegmentedRadixSortKernelINS1_5radix10policy_hubIfNS0_8NullTypeEiE10Policy1000ELb1ELNS0_9SortOrderE0EfS6_PiSA_iNS1_21identity_decomposer_tEEEvPKT2_PSC_PKT3_PSG_T4_T5_iiiT7_:
[----:B------:R-:W-:Y:S01]  /*0000*/  LDC R1, c[0x0][0x37c] ;  /* 0x0000df00ff017b82 */ /* 0x000fe20000000800 */
[----:B------:R-:W0:Y:S07]  /*0010*/  S2R R5, SR_CTAID.X ;  /* 0x0000000000057919 */ /* 0x000e2e0000002500 */
[----:B------:R-:W0:Y:S01]  /*0020*/  LDC.64 R2, c[0x0][0x3a0] ;  /* 0x0000e800ff027b82 */ /* 0x000e220000000a00 */
[----:B------:R-:W1:Y:S07]  /*0030*/  LDCU.64 UR10, c[0x0][0x358] ;  /* 0x00006b00ff0a77ac */ /* 0x000e6e0008000a00 */
[----:B------:R-:W2:Y:S01]  /*0040*/  LDC.64 R20, c[0x0][0x3a8] ;  /* 0x0000ea00ff147b82 */ /* 0x000ea20000000a00 */
[----:B0-----:R-:W-:-:S04]  /*0050*/  IMAD.WIDE.U32 R2, R5, 0x4, R2 ;  /* 0x0000000405027825 */ /* 0x001fc800078e0002 */
[----:B--2---:R-:W-:Y:S02]  /*0060*/  IMAD.WIDE.U32 R20, R5, 0x4, R20 ;  /* 0x0000000405147825 */ /* 0x004fe400078e0014 */
[----:B-1----:R-:W2:Y:S04]  /*0070*/  LDG.E R3, desc[UR10][R2.64] ;  /* 0x0000000a02037981 */ /* 0x002ea8000c1e1900 */
[----:B------:R-:W2:Y:S02]  /*0080*/  LDG.E R20, desc[UR10][R20.64] ;  /* 0x0000000a14147981 */ /* 0x000ea4000c1e1900 */
[----:B--2---:R-:W-:-:S05]  /*0090*/  IMAD.IADD R18, R20, 0x1, -R3 ;  /* 0x0000000114127824 */ /* 0x004fca00078e0a03 */
[----:B------:R-:W-:-:S13]  /*00a0*/  ISETP.GE.AND P0, PT, R18, 0x1, PT ;  /* 0x000000011200780c */ /* 0x000fda0003f06270 */
[----:B------:R-:W-:Y:S05]  /*00b0*/  @!P0 EXIT ;  /* 0x000000000000894d */ /* 0x000fea0003800000 */
[----:B------:R-:W0:Y:S01]  /*00c0*/  S2R R0, SR_CgaCtaId ;  /* 0x0000000000007919 */ /* 0x000e220000008800 */
[----:B------:R-:W-:Y:S01]  /*00d0*/  MOV R9, 0x400 ;  /* 0x0000040000097802 */ /* 0x000fe20000000f00 */
[----:B------:R-:W1:Y:S01]  /*00e0*/  LDCU.64 UR4, c[0x0][0x380] ;  /* 0x00007000ff0477ac */ /* 0x000e620008000a00 */
[----:B------:R-:W-:Y:S01]  /*00f0*/  ISETP.GE.U32.AND P0, PT, R18, 0x17b80, PT ;  /* 0x00017b801200780c */ /* 0x000fe20003f06070 */
[----:B------:R-:W2:Y:S01]  /*0100*/  S2R R71, SR_TID.X ;  /* 0x0000000000477919 */ /* 0x000ea20000002100 */
[----:B------:R-:W-:Y:S01]  /*0110*/  CS2R R6, SRZ ;  /* 0x0000000000067805 */ /* 0x000fe2000001ff00 */
[----:B------:R-:W-:Y:S01]  /*0120*/  UMOV UR6, 0x1e00 ;  /* 0x00001e0000067882 */ /* 0x000fe20000000000 */
[----:B------:R-:W-:Y:S01]  /*0130*/  UMOV UR7, 0x0 ;  /* 0x0000000000077882 */ /* 0x000fe20000000000 */
[----:B------:R-:W-:Y:S01]  /*0140*/  CS2R R4, SRZ ;  /* 0x0000000000047805 */ /* 0x000fe2000001ff00 */
[----:B------:R-:W-:Y:S01]  /*0150*/  IMAD.MOV.U32 R11, RZ, RZ, R3 ;  /* 0x000000ffff0b7224 */ /* 0x000fe200078e0003 */
[----:B-1----:R-:W-:Y:S01]  /*0160*/  UIMAD.WIDE.U32 UR6, UR4, 0x1, UR6 ;  /* 0x00000001040678a5 */ /* 0x002fe2000f8e0006 */
[----:B0-----:R-:W-:-:S02]  /*0170*/  LEA R9, R0, R9, 0x18 ;  /* 0x0000000900097211 */ /* 0x001fc400078ec0ff */
[----:B--2---:R-:W-:-:S03]  /*0180*/  SHF.R.U32.HI R0, RZ, 0x5, R71 ;  /* 0x00000005ff007819 */ /* 0x004fc60000011647 */
[--C-:B------:R-:W-:Y:S02]  /*0190*/  IMAD R17, R71, 0x4, R9.reuse ;  /* 0x0000000447117824 */ /* 0x100fe400078e0209 */
[----:B------:R-:W-:-:S03]  /*01a0*/  IMAD R2, R0, 0x600, R9 ;  /* 0x0000060000027824 */ /* 0x000fc600078e0209 */
[----:B------:R0:W-:Y:S04]  /*01b0*/  STS [R17], RZ ;  /* 0x000000ff11007388 */ /* 0x0001e80000000800 */
[----:B------:R0:W-:Y:S04]  /*01c0*/  STS [R17+0x600], RZ ;  /* 0x000600ff11007388 */ /* 0x0001e80000000800 */
[----:B------:R0:W-:Y:S04]  /*01d0*/  STS [R17+0xc00], RZ ;  /* 0x000c00ff11007388 */ /* 0x0001e80000000800 */
[----:B------:R0:W-:Y:S04]  /*01e0*/  STS [R17+0x1200], RZ ;  /* 0x001200ff11007388 */ /* 0x0001e80000000800 */
[----:B------:R0:W-:Y:S04]  /*01f0*/  STS [R17+0x1800], RZ ;  /* 0x001800ff11007388 */ /* 0x0001e80000000800 */
[----:B------:R0:W-:Y:S04]  /*0200*/  STS [R17+0x1e00], RZ ;  /* 0x001e00ff11007388 */ /* 0x0001e80000000800 */
[----:B------:R0:W-:Y:S04]  /*0210*/  STS [R17+0x2400], RZ ;  /* 0x002400ff11007388 */ /* 0x0001e80000000800 */
[----:B------:R0:W-:Y:S01]  /*0220*/  STS [R17+0x2a00], RZ ;  /* 0x002a00ff11007388 */ /* 0x0001e20000000800 */
[----:B------:R-:W-:Y:S05]  /*0230*/  @!P0 BRA `(.L_x_0) ;  /* 0x0000001000788947 */ /* 0x000fea0003800000 */
[----:B------:R-:W-:Y:S01]  /*0240*/  IMAD.MOV.U32 R7, RZ, RZ, RZ ;  /* 0x000000ffff077224 */ /* 0x000fe200078e00ff */
[----:B------:R-:W-:Y:S01]  /*0250*/  UIADD3 UR5, UPT, UPT, UR7, UR5, URZ ;  /* 0x0000000507057290 */ /* 0x000fe2000fffe0ff */
[----:B------:R-:W-:-:S11]  /*0260*/  IMAD.MOV.U32 R11, RZ, RZ, R3 ;  /* 0x000000ffff0b7224 */ /* 0x000fd600078e0003 */
.L_x_4:
[----:B------:R-:W-:Y:S01]  /*0270*/  IMAD.IADD R8, R20, 0x1, -R11 ;  /* 0x0000000114087824 */ /* 0x000fe200078e0a0b */
[----:B-1----:R-:W1:Y:S01]  /*0280*/  LDCU UR9, c[0x0][0x3b4] ;  /* 0x00007680ff0977ac */ /* 0x002e620008000800 */
[----:B------:R-:W2:Y:S01]  /*0290*/  LDCU UR12, c[0x0][0x3b8] ;  /* 0x00007700ff0c77ac */ /* 0x000ea20008000800 */
[----:B---3--:R-:W-:-:S05]  /*02a0*/  UMOV UR4, URZ ;  /* 0x000000ff00047c82 */ /* 0x008fca0008000000 */
.L_x_1:
[----:B---3--:R-:W-:-:S04]  /*02b0*/  IADD3 R10, P0, PT, R71, R11, RZ ;  /* 0x0000000b470a7210 */ /* 0x008fc80007f1e0ff */
[----:B------:R-:W-:Y:S02]  /*02c0*/  LEA.HI.X.SX32 R13, R11, RZ, 0x1, P0 ;  /* 0x000000ff0b0d7211 */ /* 0x000fe400000f0eff */
[----:B------:R-:W-:-:S04]  /*02d0*/  LEA R22, P0, R10, UR6, 0x2 ;  /* 0x000000060a167c11 */ /* 0x000fc8000f8010ff */
[----:B------:R-:W-:-:S05]  /*02e0*/  LEA.HI.X R23, R10, UR5, R13, 0x2, P0 ;  /* 0x000000050a177c11 */ /* 0x000fca00080f140d */
[----:B------:R-:W3:Y:S04]  /*02f0*/  LDG.E R14, desc[UR10][R22.64+-0x1e00] ;  /* 0xffe2000a160e7981 */ /* 0x000ee8000c1e1900 */
[----:B------:R-:W4:Y:S04]  /*0300*/  LDG.E R21, desc[UR10][R22.64+-0x1800] ;  /* 0xffe8000a16157981 */ /* 0x000f28000c1e1900 */
[----:B------:R-:W5:Y:S04]  /*0310*/  LDG.E R24, desc[UR10][R22.64+-0x1200] ;  /* 0xffee000a16187981 */ /* 0x000f68000c1e1900 */
[----:B------:R-:W5:Y:S04]  /*0320*/  LDG.E R25, desc[UR10][R22.64+-0xc00] ;  /* 0xfff4000a16197981 */ /* 0x000f68000c1e1900 */
[----:B------:R-:W5:Y:S04]  /*0330*/  LDG.E R26, desc[UR10][R22.64+-0x600] ;  /* 0xfffa000a161a7981 */ /* 0x000f68000c1e1900 */
[----:B------:R-:W5:Y:S01]  /*0340*/  LDG.E R13, desc[UR10][R22.64] ;  /* 0x0000000a160d7981 */ /* 0x000f62000c1e1900 */
[----:B------:R-:W-:-:S03]  /*0350*/  IMAD.MOV.U32 R10, RZ, RZ, -0x80000000 ;  /* 0x80000000ff0a7424 */ /* 0x000fc600078e00ff */
[----:B------:R-:W5:Y:S01]  /*0360*/  LDG.E R12, desc[UR10][R22.64+0x600] ;  /* 0x0006000a160c7981 */ /* 0x000f62000c1e1900 */
[----:B--2---:R-:W-:-:S03]  /*0370*/  UBMSK UR8, URZ, UR12 ;  /* 0x0000000cff08729b */ /* 0x004fc60008000000 */
[----:B------:R-:W2:Y:S01]  /*0380*/  LDG.E R19, desc[UR10][R22.64+0x1e00] ;  /* 0x001e000a16137981 */ /* 0x000ea2000c1e1900 */
[----:B---3--:R-:W-:-:S04]  /*0390*/  ISETP.GT.AND P0, PT, R14, -0x1, PT ;  /* 0xffffffff0e00780c */ /* 0x008fc80003f04270 */
[----:B------:R-:W-:-:S04]  /*03a0*/  SEL R15, R10, 0xffffffff, P0 ;  /* 0xffffffff0a0f7807 */ /* 0x000fc80000000000 */
[----:B------:R-:W-:Y:S02]  /*03b0*/  LOP3.LUT R15, R15, R14, RZ, 0x3c, !PT ;  /* 0x0000000e0f0f7212 */ /* 0x000fe400078e3cff */
[----:B------:R-:W3:Y:S02]  /*03c0*/  LDG.E R14, desc[UR10][R22.64+0xc00] ;  /* 0x000c000a160e7981 */ /* 0x000ee4000c1e1900 */
[----:B------:R-:W-:-:S04]  /*03d0*/  ISETP.NE.AND P0, PT, R15, 0x7fffffff, PT ;  /* 0x7fffffff0f00780c */ /* 0x000fc80003f05270 */
[----:B------:R-:W-:-:S04]  /*03e0*/  SEL R15, R15, 0x80000000, P0 ;  /* 0x800000000f0f7807 */ /* 0x000fc80000000000 */
[----:B-1----:R-:W-:-:S04]  /*03f0*/  SHF.R.U32.HI R15, RZ, UR9, R15 ;  /* 0x00000009ff0f7c19 */ /* 0x002fc8000801160f */
[----:B------:R-:W-:-:S04]  /*0400*/  LOP3.LUT R15, R15, UR8, RZ, 0xc0, !PT ;  /* 0x000000080f0f7c12 */ /* 0x000fc8000f8ec0ff */
[----:B------:R-:W-:Y:S02]  /*0410*/  SHF.R.U32.HI R16, RZ, 0x2, R15 ;  /* 0x00000002ff107819 */ /* 0x000fe4000001160f */
[----:B------:R-:W-:-:S03]  /*0420*/  LOP3.LUT R15, R15, 0x3, RZ, 0xc0, !PT ;  /* 0x000000030f0f7812 */ /* 0x000fc600078ec0ff */
[----:B------:R-:W-:-:S04]  /*0430*/  IMAD R16, R16, 0x600, R17 ;  /* 0x0000060010107824 */ /* 0x000fc800078e0211 */
[----:B------:R-:W-:Y:S02]  /*0440*/  IMAD.IADD R27, R15, 0x1, R16 ;  /* 0x000000010f1b7824 */ /* 0x000fe400078e0210 */
[----:B------:R-:W2:Y:S04]  /*0450*/  LDG.E R16, desc[UR10][R22.64+0x1200] ;  /* 0x0012000a16107981 */ /* 0x000ea8000c1e1900 */
[----:B------:R1:W2:Y:S01]  /*0460*/  LDG.E R15, desc[UR10][R22.64+0x1800] ;  /* 0x0018000a160f7981 */ /* 0x0002a2000c1e1900 */
[----:B------:R-:W-:Y:S01]  /*0470*/  BAR.SYNC.DEFER_BLOCKING 0x0 ;  /* 0x0000000000007b1d */ /* 0x000fe20000010000 */
[----:B----4-:R-:W-:-:S04]  /*0480*/  ISETP.GT.AND P0, PT, R21, -0x1, PT ;  /* 0xffffffff1500780c */ /* 0x010fc80003f04270 */
[----:B------:R-:W-:-:S04]  /*0490*/  SEL R30, R10, 0xffffffff, P0 ;  /* 0xffffffff0a1e7807 */ /* 0x000fc80000000000 */
[----:B------:R-:W-:Y:S01]  /*04a0*/  LOP3.LUT R30, R30, R21, RZ, 0x3c, !PT ;  /* 0x000000151e1e7212 */ /* 0x000fe200078e3cff */
[----:B------:R-:W4:Y:S03]  /*04b0*/  LDS.U8 R28, [R27] ;  /* 0x000000001b1c7984 */ /* 0x000f260000000000 */
[----:B------:R-:W-:-:S04]  /*04c0*/  ISETP.NE.AND P0, PT, R30, 0x7fffffff, PT ;  /* 0x7fffffff1e00780c */ /* 0x000fc80003f05270 */
[----:B------:R-:W-:-:S04]  /*04d0*/  SEL R30, R30, 0x80000000, P0 ;  /* 0x800000001e1e7807 */ /* 0x000fc80000000000 */
[----:B------:R-:W-:-:S04]  /*04e0*/  SHF.R.U32.HI R30, RZ, UR9, R30 ;  /* 0x00000009ff1e7c19 */ /* 0x000fc8000801161e */
[----:B------:R-:W-:-:S04]  /*04f0*/  LOP3.LUT R30, R30, UR8, RZ, 0xc0, !PT ;  /* 0x000000081e1e7c12 */ /* 0x000fc8000f8ec0ff */
[----:B------:R-:W-:Y:S02]  /*0500*/  SHF.R.U32.HI R32, RZ, 0x2, R30 ;  /* 0x00000002ff207819 */ /* 0x000fe4000001161e */
[----:B------:R-:W-:-:S03]  /*0510*/  LOP3.LUT R30, R30, 0x3, RZ, 0xc0, !PT ;  /* 0x000000031e1e7812 */ /* 0x000fc600078ec0ff */
[----:B------:R-:W-:-:S04]  /*0520*/  IMAD R21, R32, 0x600, R17 ;  /* 0x0000060020157824 */ /* 0x000fc800078e0211 */
[----:B------:R-:W-:Y:S01]  /*0530*/  IMAD.IADD R21, R30, 0x1, R21 ;  /* 0x000000011e157824 */ /* 0x000fe200078e0215 */
[----:B-----5:R-:W-:Y:S01]  /*0540*/  ISETP.GT.AND P0, PT, R24, -0x1, PT ;  /* 0xffffffff1800780c */ /* 0x020fe20003f04270 */
[----:B----4-:R-:W-:-:S05]  /*0550*/  VIADD R28, R28, 0x1 ;  /* 0x000000011c1c7836 */ /* 0x010fca0000000000 */
[----:B------:R-:W-:Y:S04]  /*0560*/  STS.U8 [R27], R28 ;  /* 0x0000001c1b007388 */ /* 0x000fe80000000000 */
[----:B-1----:R-:W1:Y:S01]  /*0570*/  LDS.U8 R22, [R21] ;  /* 0x0000000015167984 */ /* 0x002e620000000000 */
[----:B------:R-:W-:-:S04]  /*0580*/  SEL R23, R10, 0xffffffff, P0 ;  /* 0xffffffff0a177807 */ /* 0x000fc80000000000 */
[----:B------:R-:W-:-:S04]  /*0590*/  LOP3.LUT R23, R23, R24, RZ, 0x3c, !PT ;  /* 0x0000001817177212 */ /* 0x000fc800078e3cff */
[----:B------:R-:W-:-:S04]  /*05a0*/  ISETP.NE.AND P0, PT, R23, 0x7fffffff, PT ;  /* 0x7fffffff1700780c */ /* 0x000fc80003f05270 */
[----:B------:R-:W-:-:S04]  /*05b0*/  SEL R23, R23, 0x80000000, P0 ;  /* 0x8000000017177807 */ /* 0x000fc80000000000 */
[----:B------:R-:W-:-:S04]  /*05c0*/  SHF.R.U32.HI R23, RZ, UR9, R23 ;  /* 0x00000009ff177c19 */ /* 0x000fc80008011617 */
[----:B------:R-:W-:-:S04]  /*05d0*/  LOP3.LUT R23, R23, UR8, RZ, 0xc0, !PT ;  /* 0x0000000817177c12 */ /* 0x000fc8000f8ec0ff */
[----:B------:R-:W-:Y:S02]  /*05e0*/  SHF.R.U32.HI R24, RZ, 0x2, R23 ;  /* 0x00000002ff187819 */ /* 0x000fe40000011617 */
[----:B------:R-:W-:-:S03]  /*05f0*/  LOP3.LUT R23, R23, 0x3, RZ, 0xc0, !PT ;  /* 0x0000000317177812 */ /* 0x000fc600078ec0ff */
[----:B------:R-:W-:-:S04]  /*0600*/  IMAD R24, R24, 0x600, R17 ;  /* 0x0000060018187824 */ /* 0x000fc800078e0211 */
[----:B------:R-:W-:Y:S02]  /*0610*/  IMAD.IADD R23, R23, 0x1, R24 ;  /* 0x0000000117177824 */ /* 0x000fe400078e0218 */
[----:B-1----:R-:W-:-:S05]  /*0620*/  VIADD R22, R22, 0x1 ;  /* 0x0000000116167836 */ /* 0x002fca0000000000 */
[----:B------:R-:W-:Y:S04]  /*0630*/  STS.U8 [R21], R22 ;  /* 0x0000001615007388 */ /* 0x000fe80000000000 */
[----:B------:R-:W1:Y:S01]  /*0640*/  LDS.U8 R24, [R23] ;  /* 0x0000000017187984 */ /* 0x000e620000000000 */
[----:B------:R-:W-:-:S04]  /*0650*/  ISETP.GT.AND P0, PT, R25, -0x1, PT ;  /* 0xffffffff1900780c */ /* 0x000fc80003f04270 */
        /* <DEDUP_REMOVED lines=55> */
[----:B---3--:R-:W-:-:S04]  /*09d0*/  ISETP.GT.AND P0, PT, R14, -0x1, PT ;  /* 0xffffffff0e00780c */ /* 0x008fc80003f04270 */
        /* <DEDUP_REMOVED lines=13> */
[----:B--2---:R-:W-:-:S04]  /*0ab0*/  ISETP.GT.AND P0, PT, R16, -0x1, PT ;  /* 0xffffffff1000780c */ /* 0x004fc80003f04270 */
        /* <DEDUP_REMOVED lines=41> */
[----:B------:R-:W-:-:S04]  /*0d50*/  UIADD3 UR4, UPT, UPT, UR4, -0x1080, URZ ;  /* 0xffffef8004047890 */ /* 0x000fc8000fffe0ff */
[----:B------:R-:W-:Y:S01]  /*0d60*/  UISETP.NE.AND UP0, UPT, UR4, -0x17b80, UPT ;  /* 0xfffe84800400788c */ /* 0x000fe2000bf05270 */
[----:B------:R-:W-:Y:S02]  /*0d70*/  VIADD R8, R8, 0xffffef80 ;  /* 0xffffef8008087836 */ /* 0x000fe40000000000 */
[----:B------:R-:W-:Y:S02]  /*0d80*/  VIADD R11, R11, 0x1080 ;  /* 0x000010800b0b7836 */ /* 0x000fe40000000000 */
[----:B-1----:R-:W-:-:S05]  /*0d90*/  VIADD R13, R13, 0x1 ;  /* 0x000000010d0d7836 */ /* 0x002fca0000000000 */
[----:B------:R3:W-:Y:S01]  /*0da0*/  STS.U8 [R10], R13 ;  /* 0x0000000d0a007388 */ /* 0x0007e20000000000 */
[----:B------:R-:W-:Y:S05]  /*0db0*/  BRA.U UP0, `(.L_x_1) ;  /* 0xfffffff5003c7547 */ /* 0x000fea000b83ffff */
[----:B------:R-:W-:Y:S01]  /*0dc0*/  BAR.SYNC.DEFER_BLOCKING 0x0 ;  /* 0x0000000000007b1d */ /* 0x000fe20000010000 */
[----:B------:R-:W-:-:S05]  /*0dd0*/  ISETP.GT.U32.AND P0, PT, R71, 0xff, PT ;  /* 0x000000ff4700780c */ /* 0x000fca0003f04070 */
[----:B------:R-:W-:Y:S08]  /*0de0*/  BSSY.RECONVERGENT B0, `(.L_x_2) ;  /* 0x0000058000007945 */ /* 0x000ff00003800200 */
[----:B------:R-:W-:Y:S05]  /*0df0*/  @P0 BRA `(.L_x_3) ;  /* 0x0000000400580947 */ /* 0x000fea0003800000 */
[----:B---3--:R-:W1:Y:S02]  /*0e00*/  S2R R13, SR_LANEID ;  /* 0x00000000000d7919 */ /* 0x008e640000000000 */
[----:B-1----:R-:W-:-:S05]  /*0e10*/  IMAD R10, R13, 0x4, R2 ;  /* 0x000000040d0a7824 */ /* 0x002fca00078e0202 */
[----:B------:R-:W1:Y:S04]  /*0e20*/  LDS R12, [R10] ;  /* 0x000000000a0c7984 */ /* 0x000e680000000800 */
[----:B------:R-:W2:Y:S04]  /*0e30*/  LDS R15, [R10+0x80] ;  /* 0x000080000a0f7984 */ /* 0x000ea80000000800 */
[----:B------:R-:W3:Y:S04]  /*0e40*/  LDS R21, [R10+0x100] ;  /* 0x000100000a157984 */ /* 0x000ee80000000800 */
[----:B------:R-:W4:Y:S04]  /*0e50*/  LDS R22, [R10+0x180] ;  /* 0x000180000a167984 */ /* 0x000f280000000800 */
[----:B------:R-:W5:Y:S04]  /*0e60*/  LDS R23, [R10+0x200] ;  /* 0x000200000a177984 */ /* 0x000f680000000800 */
[----:B------:R-:W0:Y:S04]  /*0e70*/  LDS R24, [R10+0x280] ;  /* 0x000280000a187984 */ /* 0x000e280000000800 */
[----:B------:R-:W0:Y:S04]  /*0e80*/  LDS R25, [R10+0x300] ;  /* 0x000300000a197984 */ /* 0x000e280000000800 */
[----:B------:R-:W0:Y:S04]  /*0e90*/  LDS R26, [R10+0x380] ;  /* 0x000380000a1a7984 */ /* 0x000e280000000800 */
[----:B------:R-:W0:Y:S04]  /*0ea0*/  LDS R27, [R10+0x400] ;  /* 0x000400000a1b7984 */ /* 0x000e280000000800 */
[----:B------:R-:W0:Y:S01]  /*0eb0*/  LDS R28, [R10+0x480] ;  /* 0x000480000a1c7984 */ /* 0x000e220000000800 */
[----:B-1----:R-:W-:-:S03]  /*0ec0*/  PRMT R13, R12, 0x7770, RZ ;  /* 0x000077700c0d7816 */ /* 0x002fc600000000ff */
[----:B------:R-:W1:Y:S01]  /*0ed0*/  LDS R29, [R10+0x500] ;  /* 0x000500000a1d7984 */ /* 0x000e620000000800 */
[----:B------:R-:W-:Y:S02]  /*0ee0*/  PRMT R14, R12, 0x7771, RZ ;  /* 0x000077710c0e7816 */ /* 0x000fe400000000ff */
[C---:B--2---:R-:W-:Y:S02]  /*0ef0*/  PRMT R16, R15.reuse, 0x7770, RZ ;  /* 0x000077700f107816 */ /* 0x044fe400000000ff */
[----:B------:R-:W-:Y:S02]  /*0f00*/  PRMT R19, R15, 0x7771, RZ ;  /* 0x000077710f137816 */ /* 0x000fe400000000ff */
[----:B------:R-:W-:Y:S02]  /*0f10*/  IADD3 R13, PT, PT, R16, R4, R13 ;  /* 0x00000004100d7210 */ /* 0x000fe40007ffe00d */
[----:B------:R-:W-:Y:S02]  /*0f20*/  IADD3 R14, PT, PT, R19, R5, R14 ;  /* 0x00000005130e7210 */ /* 0x000fe40007ffe00e */
[----:B------:R-:W-:-:S02]  /*0f30*/  PRMT R5, R12, 0x7772, RZ ;  /* 0x000077720c057816 */ /* 0x000fc400000000ff */
[C---:B------:R-:W-:Y:S02]  /*0f40*/  PRMT R4, R15.reuse, 0x7772, RZ ;  /* 0x000077720f047816 */ /* 0x040fe400000000ff */
[----:B------:R-:W-:Y:S02]  /*0f50*/  PRMT R12, R12, 0x7773, RZ ;  /* 0x000077730c0c7816 */ /* 0x000fe400000000ff */
[----:B------:R-:W-:Y:S02]  /*0f60*/  PRMT R15, R15, 0x7773, RZ ;  /* 0x000077730f0f7816 */ /* 0x000fe400000000ff */
[----:B------:R-:W-:Y:S02]  /*0f70*/  IADD3 R4, PT, PT, R4, R6, R5 ;  /* 0x0000000604047210 */ /* 0x000fe40007ffe005 */
[----:B------:R-:W-:Y:S02]  /*0f80*/  IADD3 R12, PT, PT, R15, R7, R12 ;  /* 0x000000070f0c7210 */ /* 0x000fe40007ffe00c */
[----:B---3--:R-:W-:-:S02]  /*0f90*/  PRMT R16, R21, 0x7770, RZ ;  /* 0x0000777015107816 */ /* 0x008fc400000000ff */
[C---:B------:R-:W-:Y:S02]  /*0fa0*/  PRMT R5, R21.reuse, 0x7771, RZ ;  /* 0x0000777115057816 */ /* 0x040fe400000000ff */
[C---:B------:R-:W-:Y:S02]  /*0fb0*/  PRMT R7, R21.reuse, 0x7772, RZ ;  /* 0x0000777215077816 */ /* 0x040fe400000000ff */
[C---:B----4-:R-:W-:Y:S02]  /*0fc0*/  PRMT R19, R22.reuse, 0x7770, RZ ;  /* 0x0000777016137816 */ /* 0x050fe400000000ff */
[C---:B------:R-:W-:Y:S02]  /*0fd0*/  PRMT R6, R22.reuse, 0x7771, RZ ;  /* 0x0000777116067816 */ /* 0x040fe400000000ff */
[----:B------:R-:W-:Y:S02]  /*0fe0*/  PRMT R21, R21, 0x7773, RZ ;  /* 0x0000777315157816 */ /* 0x000fe400000000ff */
[----:B------:R-:W-:-:S02]  /*0ff0*/  PRMT R15, R22, 0x7772, RZ ;  /* 0x00007772160f7816 */ /* 0x000fc400000000ff */
[----:B------:R-:W-:Y:S02]  /*1000*/  PRMT R22, R22, 0x7773, RZ ;  /* 0x0000777316167816 */ /* 0x000fe400000000ff */
[----:B------:R-:W-:Y:S02]  /*1010*/  IADD3 R13, PT, PT, R19, R13, R16 ;  /* 0x0000000d130d7210 */ /* 0x000fe40007ffe010 */
[----:B------:R-:W-:Y:S02]  /*1020*/  IADD3 R12, PT, PT, R22, R12, R21 ;  /* 0x0000000c160c7210 */ /* 0x000fe40007ffe015 */
[----:B------:R2:W3:Y:S01]  /*1030*/  LDS R21, [R10+0x580] ;  /* 0x000580000a157984 */ /* 0x0004e20000000800 */
[----:B------:R-:W-:Y:S02]  /*1040*/  IADD3 R5, PT, PT, R6, R14, R5 ;  /* 0x0000000e06057210 */ /* 0x000fe40007ffe005 */
[----:B------:R-:W-:Y:S02]  /*1050*/  IADD3 R4, PT, PT, R15, R4, R7 ;  /* 0x000000040f047210 */ /* 0x000fe40007ffe007 */
[----:B-----5:R-:W-:-:S02]  /*1060*/  PRMT R6, R23, 0x7770, RZ ;  /* 0x0000777017067816 */ /* 0x020fc400000000ff */
[C---:B------:R-:W-:Y:S02]  /*1070*/  PRMT R14, R23.reuse, 0x7771, RZ ;  /* 0x00007771170e7816 */ /* 0x040fe400000000ff */
[C---:B------:R-:W-:Y:S02]  /*1080*/  PRMT R7, R23.reuse, 0x7772, RZ ;  /* 0x0000777217077816 */ /* 0x040fe400000000ff */
[C---:B0-----:R-:W-:Y:S02]  /*1090*/  PRMT R15, R24.reuse, 0x7770, RZ ;  /* 0x00007770180f7816 */ /* 0x041fe400000000ff */
[C---:B------:R-:W-:Y:S02]  /*10a0*/  PRMT R16, R24.reuse, 0x7771, RZ ;  /* 0x0000777118107816 */ /* 0x040fe400000000ff */
[----:B------:R-:W-:Y:S02]  /*10b0*/  PRMT R19, R24, 0x7772, RZ ;  /* 0x0000777218137816 */ /* 0x000fe400000000ff */
[----:B------:R-:W-:-:S02]  /*10c0*/  PRMT R23, R23, 0x7773, RZ ;  /* 0x0000777317177816 */ /* 0x000fc400000000ff */
[----:B------:R-:W-:Y:S02]  /*10d0*/  PRMT R24, R24, 0x7773, RZ ;  /* 0x0000777318187816 */ /* 0x000fe400000000ff */
[----:B------:R-:W-:Y:S02]  /*10e0*/  IADD3 R6, PT, PT, R15, R13, R6 ;  /* 0x0000000d0f067210 */ /* 0x000fe40007ffe006 */
[----:B------:R-:W-:Y:S02]  /*10f0*/  IADD3 R5, PT, PT, R16, R5, R14 ;  /* 0x0000000510057210 */ /* 0x000fe40007ffe00e */
[----:B------:R-:W-:Y:S02]  /*1100*/  IADD3 R4, PT, PT, R19, R4, R7 ;  /* 0x0000000413047210 */ /* 0x000fe40007ffe007 */
[C---:B------:R-:W-:Y:S02]  /*1110*/  PRMT R7, R25.reuse, 0x7770, RZ ;  /* 0x0000777019077816 */ /* 0x040fe400000000ff */
[----:B--2---:R-:W-:-:S02]  /*1120*/  PRMT R10, R25, 0x7771, RZ ;  /* 0x00007771190a7816 */ /* 0x004fc400000000ff */
[C---:B------:R-:W-:Y:S02]  /*1130*/  PRMT R13, R25.reuse, 0x7772, RZ ;  /* 0x00007772190d7816 */ /* 0x040fe400000000ff */
[C---:B------:R-:W-:Y:S02]  /*1140*/  PRMT R14, R26.reuse, 0x7770, RZ ;  /* 0x000077701a0e7816 */ /* 0x040fe400000000ff */
[C---:B------:R-:W-:Y:S02]  /*1150*/  PRMT R15, R26.reuse, 0x7771, RZ ;  /* 0x000077711a0f7816 */ /* 0x040fe400000000ff */
[----:B------:R-:W-:Y:S02]  /*1160*/  PRMT R16, R26, 0x7772, RZ ;  /* 0x000077721a107816 */ /* 0x000fe400000000ff */
[----:B------:R-:W-:Y:S02]  /*1170*/  IADD3 R12, PT, PT, R24, R12, R23 ;  /* 0x0000000c180c7210 */ /* 0x000fe40007ffe017 */
[----:B------:R-:W-:-:S02]  /*1180*/  PRMT R25, R25, 0x7773, RZ ;  /* 0x0000777319197816 */ /* 0x000fc400000000ff */
[----:B------:R-:W-:Y:S02]  /*1190*/  PRMT R26, R26, 0x7773, RZ ;  /* 0x000077731a1a7816 */ /* 0x000fe400000000ff */
[----:B------:R-:W-:Y:S02]  /*11a0*/  IADD3 R6, PT, PT, R14, R6, R7 ;  /* 0x000000060e067210 */ /* 0x000fe40007ffe007 */
[----:B------:R-:W-:Y:S02]  /*11b0*/  IADD3 R5, PT, PT, R15, R5, R10 ;  /* 0x000000050f057210 */ /* 0x000fe40007ffe00a */
[----:B------:R-:W-:Y:S02]  /*11c0*/  IADD3 R4, PT, PT, R16, R4, R13 ;  /* 0x0000000410047210 */ /* 0x000fe40007ffe00d */
[C---:B------:R-:W-:Y:S02]  /*11d0*/  PRMT R7, R27.reuse, 0x7770, RZ ;  /* 0x000077701b077816 */ /* 0x040fe400000000ff */
[----:B------:R-:W-:-:S02]  /*11e0*/  PRMT R10, R27, 0x7771, RZ ;  /* 0x000077711b0a7816 */ /* 0x000fc400000000ff */
        /* <DEDUP_REMOVED lines=10> */
[C---:B-1----:R-:W-:Y:S02]  /*1290*/  PRMT R7, R29.reuse, 0x7770, RZ ;  /* 0x000077701d077816 */ /* 0x042fe400000000ff */
[----:B------:R-:W-:-:S02]  /*12a0*/  PRMT R10, R29, 0x7771, RZ ;  /* 0x000077711d0a7816 */ /* 0x000fc400000000ff */
[----:B------:R-:W-:Y:S02]  /*12b0*/  PRMT R14, R29, 0x7772, RZ ;  /* 0x000077721d0e7816 */ /* 0x000fe400000000ff */
[C---:B---3--:R-:W-:Y:S02]  /*12c0*/  PRMT R4, R21.reuse, 0x7770, RZ ;  /* 0x0000777015047816 */ /* 0x048fe400000000ff */
        /* <DEDUP_REMOVED lines=8> */
[----:B------:R-:W-:-:S07]  /*1350*/  IADD3 R7, PT, PT, R21, R12, R29 ;  /* 0x0000000c15077210 */ /* 0x000fce0007ffe01d */
.L_x_3:
[----:B------:R-:W-:Y:S05]  /*1360*/  BSYNC.RECONVERGENT B0 ;  /* 0x0000000000007941 */ /* 0x000fea0003800200 */
.L_x_2:
[----:B------:R-:W-:Y:S01]  /*1370*/  BAR.SYNC.DEFER_BLOCKING 0x0 ;  /* 0x0000000000007b1d */ /* 0x000fe20000010000 */
[----:B------:R-:W-:-:S05]  /*1380*/  ISETP.GT.AND P0, PT, R8, 0x17b7f, PT ;  /* 0x00017b7f0800780c */ /* 0x000fca0003f04270 */
        /* <DEDUP_REMOVED lines=8> */
[----:B------:R-:W-:Y:S05]  /*1410*/  @P0 BRA `(.L_x_4) ;  /* 0xffffffec00940947 */ /* 0x000fea000383ffff */
.L_x_0:
[----:B---3--:R-:W-:Y:S01]  /*1420*/  IMAD.IADD R13, R20, 0x1, -R11 ;  /* 0x00000001140d7824 */ /* 0x008fe200078e0a0b */
[----:B------:R-:W2:Y:S04]  /*1430*/  LDCU UR9, c[0x0][0x3b4] ;  /* 0x00007680ff0977ac */ /* 0x000ea80008000800 */
[----:B------:R-:W-:Y:S01]  /*1440*/  ISETP.GE.AND P0, PT, R13, 0x1080, PT ;  /* 0x000010800d00780c */ /* 0x000fe20003f06270 */
[----:B------:R-:W3:-:S12]  /*1450*/  LDCU UR12, c[0x0][0x3b4] ;  /* 0x00007680ff0c77ac */ /* 0x000ed80008000800 */
[----:B------:R-:W-:Y:S05]  /*1460*/  @!P0 BRA `(.L_x_5) ;  /* 0x0000000800d48947 */ /* 0x000fea0003800000 */
[----:B------:R-:W4:Y:S01]  /*1470*/  LDCU.64 UR4, c[0x0][0x380] ;  /* 0x00007000ff0477ac */ /* 0x000f220008000a00 */
[----:B------:R-:W0:Y:S01]  /*1480*/  LDCU UR6, c[0x0][0x3b4] ;  /* 0x00007680ff0677ac */ /* 0x000e220008000800 */
[----:B------:R-:W0:Y:S01]  /*1490*/  LDCU UR7, c[0x0][0x3b8] ;  /* 0x00007700ff0777ac */ /* 0x000e220008000800 */
[----:B----4-:R-:W-:-:S04]  /*14a0*/  UIADD3 UR4, UP0, UPT, UR4, 0x1e00, URZ ;  /* 0x00001e0004047890 */ /* 0x010fc8000ff1e0ff */
[----:B0-----:R-:W-:-:S12]  /*14b0*/  UIADD3.X UR5, UPT, UPT, URZ, UR5, URZ, UP0, !UPT ;  /* 0x00000005ff057290 */ /* 0x001fd800087fe4ff */
.L_x_6:
[----:B----4-:R-:W-:-:S04]  /*14c0*/  IADD3 R8, P0, PT, R71, R11, RZ ;  /* 0x0000000b47087210 */ /* 0x010fc80007f1e0ff */
[----:B------:R-:W-:Y:S02]  /*14d0*/  LEA.HI.X.SX32 R15, R11, RZ, 0x1, P0 ;  /* 0x000000ff0b0f7211 */ /* 0x000fe400000f0eff */
[----:B------:R-:W-:-:S04]  /*14e0*/  LEA R22, P0, R8, UR4, 0x2 ;  /* 0x0000000408167c11 */ /* 0x000fc8000f8010ff */
[----:B------:R-:W-:-:S05]  /*14f0*/  LEA.HI.X R23, R8, UR5, R15, 0x2, P0 ;  /* 0x0000000508177c11 */ /* 0x000fca00080f140f */
[----:B------:R-:W4:Y:S04]  /*1500*/  LDG.E R14, desc[UR10][R22.64+-0x1e00] ;  /* 0xffe2000a160e7981 */ /* 0x000f28000c1e1900 */
[----:B------:R-:W5:Y:S04]  /*1510*/  LDG.E R21, desc[UR10][R22.64+-0x1800] ;  /* 0xffe8000a16157981 */ /* 0x000f68000c1e1900 */
[----:B------:R-:W2:Y:S04]  /*1520*/  LDG.E R24, desc[UR10][R22.64+-0x1200] ;  /* 0xffee000a16187981 */ /* 0x000ea8000c1e1900 */
[----:B------:R-:W3:Y:S04]  /*1530*/  LDG.E R25, desc[UR10][R22.64+-0xc00] ;  /* 0xfff4000a16197981 */ /* 0x000ee8000c1e1900 */
[----:B------:R-:W3:Y:S04]  /*1540*/  LDG.E R26, desc[UR10][R22.64+-0x600] ;  /* 0xfffa000a161a7981 */ /* 0x000ee8000c1e1900 */
[----:B------:R-:W3:Y:S01]  /*1550*/  LDG.E R12, desc[UR10][R22.64] ;  /* 0x0000000a160c7981 */ /* 0x000ee2000c1e1900 */
[----:B------:R-:W-:-:S03]  /*1560*/  IMAD.MOV.U32 R8, RZ, RZ, -0x80000000 ;  /* 0x80000000ff087424 */ /* 0x000fc600078e00ff */
[----:B------:R-:W3:Y:S01]  /*1570*/  LDG.E R10, desc[UR10][R22.64+0x600] ;  /* 0x0006000a160a7981 */ /* 0x000ee2000c1e1900 */
[----:B------:R-:W-:-:S03]  /*1580*/  UBMSK UR8, URZ, UR7 ;  /* 0x00000007ff08729b */ /* 0x000fc60008000000 */
[----:B------:R-:W3:Y:S01]  /*1590*/  LDG.E R19, desc[UR10][R22.64+0x1e00] ;  /* 0x001e000a16137981 */ /* 0x000ee2000c1e1900 */
[----:B----4-:R-:W-:-:S04]  /*15a0*/  ISETP.GT.AND P0, PT, R14, -0x1, PT ;  /* 0xffffffff0e00780c */ /* 0x010fc80003f04270 */
[----:B------:R-:W-:-:S04]  /*15b0*/  SEL R15, R8, 0xffffffff, P0 ;  /* 0xffffffff080f7807 */ /* 0x000fc80000000000 */
[----:B------:R-:W-:Y:S02]  /*15c0*/  LOP3.LUT R15, R15, R14, RZ, 0x3c, !PT ;  /* 0x0000000e0f0f7212 */ /* 0x000fe400078e3cff */
[----:B------:R-:W4:Y:S02]  /*15d0*/  LDG.E R14, desc[UR10][R22.64+0xc00] ;  /* 0x000c000a160e7981 */ /* 0x000f24000c1e1900 */
        /* <DEDUP_REMOVED lines=8> */
[----:B------:R-:W4:Y:S04]  /*1660*/  LDG.E R16, desc[UR10][R22.64+0x1200] ;  /* 0x0012000a16107981 */ /* 0x000f28000c1e1900 */
[----:B------:R0:W4:Y:S01]  /*1670*/  LDG.E R15, desc[UR10][R22.64+0x1800] ;  /* 0x0018000a160f7981 */ /* 0x000122000c1e1900 */
[----:B------:R-:W-:Y:S01]  /*1680*/  BAR.SYNC.DEFER_BLOCKING 0x0 ;  /* 0x0000000000007b1d */ /* 0x000fe20000010000 */
[----:B-----5:R-:W-:-:S04]  /*1690*/  ISETP.GT.AND P0, PT, R21, -0x1, PT ;  /* 0xffffffff1500780c */ /* 0x020fc80003f04270 */
[----:B------:R-:W-:-:S04]  /*16a0*/  SEL R30, R8, 0xffffffff, P0 ;  /* 0xffffffff081e7807 */ /* 0x000fc80000000000 */
[----:B------:R-:W-:Y:S01]  /*16b0*/  LOP3.LUT R30, R30, R21, RZ, 0x3c, !PT ;  /* 0x000000151e1e7212 */ /* 0x000fe200078e3cff */
[----:B------:R-:W5:Y:S03]  /*16c0*/  LDS.U8 R28, [R27] ;  /* 0x000000001b1c7984 */ /* 0x000f660000000000 */
        /* <DEDUP_REMOVED lines=8> */
[----:B--2---:R-:W-:Y:S01]  /*1750*/  ISETP.GT.AND P0, PT, R24, -0x1, PT ;  /* 0xffffffff1800780c */ /* 0x004fe20003f04270 */
[----:B-----5:R-:W-:-:S05]  /*1760*/  VIADD R28, R28, 0x1 ;  /* 0x000000011c1c7836 */ /* 0x020fca0000000000 */
[----:B------:R-:W-:Y:S04]  /*1770*/  STS.U8 [R27], R28 ;  /* 0x0000001c1b007388 */ /* 0x000fe80000000000 */
[----:B0-----:R-:W0:Y:S01]  /*1780*/  LDS.U8 R22, [R21] ;  /* 0x0000000015167984 */ /* 0x001e220000000000 */
        /* <DEDUP_REMOVED lines=10> */
[----:B0-----:R-:W-:-:S05]  /*1830*/  VIADD R22, R22, 0x1 ;  /* 0x0000000116167836 */ /* 0x001fca0000000000 */
[----:B------:R-:W-:Y:S04]  /*1840*/  STS.U8 [R21], R22 ;  /* 0x0000001615007388 */ /* 0x000fe80000000000 */
[----:B------:R-:W0:Y:S01]  /*1850*/  LDS.U8 R24, [R23] ;  /* 0x0000000017187984 */ /* 0x000e220000000000 */
        /* <DEDUP_REMOVED lines=56> */
[----:B----4-:R-:W-:-:S04]  /*1be0*/  ISETP.GT.AND P0, PT, R14, -0x1, PT ;  /* 0xffffffff0e00780c */ /* 0x010fc80003f04270 */
        /* <DEDUP_REMOVED lines=55> */
[----:B------:R-:W-:-:S05]  /*1f60*/  VIADD R13, R13, 0xffffef80 ;  /* 0xffffef800d0d7836 */ /* 0x000fca0000000000 */
[----:B------:R-:W-:Y:S01]  /*1f70*/  ISETP.GT.AND P0, PT, R13, 0x107f, PT ;  /* 0x0000107f0d00780c */ /* 0x000fe20003f04270 */
[----:B------:R-:W-:Y:S02]  /*1f80*/  VIADD R11, R11, 0x1080 ;  /* 0x000010800b0b7836 */ /* 0x000fe40000000000 */
[----:B0-----:R-:W-:-:S05]  /*1f90*/  VIADD R19, R10, 0x1 ;  /* 0x000000010a137836 */ /* 0x001fca0000000000 */
[----:B------:R4:W-:Y:S05]  /*1fa0*/  STS.U8 [R8], R19 ;  /* 0x0000001308007388 */ /* 0x0009ea0000000000 */
[----:B------:R-:W-:Y:S05]  /*1fb0*/  @P0 BRA `(.L_x_6) ;  /* 0xfffffff400400947 */ /* 0x000fea000383ffff */
.L_x_5:
[----:B------:R-:W-:Y:S01]  /*1fc0*/  ISETP.GE.AND P0, PT, R71, R13, PT ;  /* 0x0000000d4700720c */ /* 0x000fe20003f06270 */
[----:B------:R-:W-:-:S12]  /*1fd0*/  BSSY.RECONVERGENT B0, `(.L_x_7) ;  /* 0x0000071000007945 */ /* 0x000fd80003800200 */
[----:B------:R-:W-:Y:S05]  /*1fe0*/  @P0 BRA `(.L_x_8) ;  /* 0x0000000400bc0947 */ /* 0x000fea0003800000 */
[----:B----4-:R-:W-:Y:S01]  /*1ff0*/  LOP3.LUT R8, RZ, R71, RZ, 0x33, !PT ;  /* 0x00000047ff087212 */ /* 0x010fe200078e33ff */
[----:B------:R-:W4:Y:S01]  /*2000*/  LDCU UR4, c[0x0][0x3b8] ;  /* 0x00007700ff0477ac */ /* 0x000f220008000800 */
[----:B------:R-:W-:Y:S03]  /*2010*/  BSSY.RECONVERGENT B1, `(.L_x_9) ;  /* 0x0000025000017945 */ /* 0x000fe60003800200 */
[----:B------:R-:W-:-:S04]  /*2020*/  IMAD.IADD R12, R8, 0x1, R13 ;  /* 0x00000001080c7824 */ /* 0x000fc800078e020d */
[C---:B------:R-:W-:Y:S01]  /*2030*/  IMAD.HI.U32 R8, R12.reuse, -0x55555555, RZ ;  /* 0xaaaaaaab0c087827 */ /* 0x040fe200078e00ff */
[----:B------:R-:W-:-:S03]  /*2040*/  ISETP.GE.U32.AND P1, PT, R12, 0x480, PT ;  /* 0x000004800c00780c */ /* 0x000fc60003f26070 */
[----:B------:R-:W-:Y:S01]  /*2050*/  IMAD.MOV.U32 R12, RZ, RZ, R71 ;  /* 0x000000ffff0c7224 */ /* 0x000fe200078e0047 */
[----:B------:R-:W-:-:S04]  /*2060*/  SHF.R.U32.HI R10, RZ, 0x8, R8 ;  /* 0x00000008ff0a7819 */ /* 0x000fc80000011608 */
[----:B------:R-:W-:-:S04]  /*2070*/  LOP3.LUT R8, R10, 0x3, RZ, 0xc0, !PT ;  /* 0x000000030a087812 */ /* 0x000fc800078ec0ff */
[----:B------:R-:W-:Y:S02]  /*2080*/  ISETP.NE.AND P0, PT, R8, 0x3, PT ;  /* 0x000000030800780c */ /* 0x000fe40003f05270 */
[----:B----4-:R-:W-:-:S11]  /*2090*/  BMSK R8, RZ, UR4 ;  /* 0x00000004ff087c1b */ /* 0x010fd60008000000 */
[----:B------:R-:W-:Y:S05]  /*20a0*/  @!P0 BRA `(.L_x_10) ;  /* 0x00000000006c8947 */ /* 0x000fea0003800000 */
[----:B------:R-:W4:Y:S01]  /*20b0*/  LDC.64 R22, c[0x0][0x380] ;  /* 0x0000e000ff167b82 */ /* 0x000f220000000a00 */
[----:B------:R-:W-:Y:S02]  /*20c0*/  VIADD R15, R10, 0x1 ;  /* 0x000000010a0f7836 */ /* 0x000fe40000000000 */
[----:B------:R-:W-:-:S03]  /*20d0*/  IMAD.IADD R19, R71, 0x1, R11 ;  /* 0x0000000147137824 */ /* 0x000fc600078e020b */
[----:B------:R-:W-:-:S05]  /*20e0*/  LOP3.LUT R15, R15, 0x3, RZ, 0xc0, !PT ;  /* 0x000000030f0f7812 */ /* 0x000fca00078ec0ff */
[----:B------:R-:W-:Y:S02]  /*20f0*/  IMAD R12, R15, 0x180, R71 ;  /* 0x000001800f0c7824 */ /* 0x000fe400078e0247 */
[----:B------:R-:W-:-:S07]  /*2100*/  IMAD.MOV R10, RZ, RZ, -R15 ;  /* 0x000000ffff0a7224 */ /* 0x000fce00078e0a0f */
.L_x_11:
[----:B--2-4-:R-:W-:-:S06]  /*2110*/  IMAD.WIDE R14, R19, 0x4, R22 ;  /* 0x00000004130e7825 */ /* 0x014fcc00078e0216 */
[----:B------:R-:W4:Y:S01]  /*2120*/  LDG.E R14, desc[UR10][R14.64] ;  /* 0x0000000a0e0e7981 */ /* 0x000f22000c1e1900 */
[----:B------:R-:W-:Y:S02]  /*2130*/  IMAD.MOV.U32 R21, RZ, RZ, -0x80000000 ;  /* 0x80000000ff157424 */ /* 0x000fe400078e00ff */
[----:B------:R-:W-:Y:S02]  /*2140*/  VIADD R10, R10, 0x1 ;  /* 0x000000010a0a7836 */ /* 0x000fe40000000000 */
[----:B------:R-:W-:Y:S01]  /*2150*/  VIADD R19, R19, 0x180 ;  /* 0x0000018013137836 */ /* 0x000fe20000000000 */
[----:B----4-:R-:W-:-:S04]  /*2160*/  ISETP.GT.AND P0, PT, R14, -0x1, PT ;  /* 0xffffffff0e00780c */ /* 0x010fc80003f04270 */
[----:B------:R-:W-:-:S04]  /*2170*/  SEL R21, R21, 0xffffffff, P0 ;  /* 0xffffffff15157807 */ /* 0x000fc80000000000 */
[----:B------:R-:W-:-:S04]  /*2180*/  LOP3.LUT R21, R21, R14, RZ, 0x3c, !PT ;  /* 0x0000000e15157212 */ /* 0x000fc800078e3cff */
[----:B------:R-:W-:-:S04]  /*2190*/  ISETP.NE.AND P0, PT, R21, 0x7fffffff, PT ;  /* 0x7fffffff1500780c */ /* 0x000fc80003f05270 */
[----:B------:R-:W-:Y:S02]  /*21a0*/  SEL R21, R21, 0x80000000, P0 ;  /* 0x8000000015157807 */ /* 0x000fe40000000000 */
[----:B------:R-:W-:Y:S02]  /*21b0*/  ISETP.NE.AND P0, PT, R10, RZ, PT ;  /* 0x000000ff0a00720c */ /* 0x000fe40003f05270 */
[----:B--2---:R-:W-:-:S04]  /*21c0*/  SHF.R.U32.HI R21, RZ, UR9, R21 ;  /* 0x00000009ff157c19 */ /* 0x004fc80008011615 */
[----:B------:R-:W-:-:S04]  /*21d0*/  LOP3.LUT R21, R8, R21, RZ, 0xc0, !PT ;  /* 0x0000001508157212 */ /* 0x000fc800078ec0ff */
[----:B------:R-:W-:Y:S02]  /*21e0*/  SHF.R.U32.HI R16, RZ, 0x2, R21 ;  /* 0x00000002ff107819 */ /* 0x000fe40000011615 */
[----:B------:R-:W-:-:S03]  /*21f0*/  LOP3.LUT R21, R21, 0x3, RZ, 0xc0, !PT ;  /* 0x0000000315157812 */ /* 0x000fc600078ec0ff */
[----:B------:R-:W-:-:S04]  /*2200*/  IMAD R16, R16, 0x600, R17 ;  /* 0x0000060010107824 */ /* 0x000fc800078e0211 */
[----:B------:R-:W-:-:S05]  /*2210*/  IMAD.IADD R16, R21, 0x1, R16 ;  /* 0x0000000115107824 */ /* 0x000fca00078e0210 */
[----:B------:R-:W2:Y:S02]  /*2220*/  LDS.U8 R14, [R16] ;  /* 0x00000000100e7984 */ /* 0x000ea40000000000 */
[----:B--2---:R-:W-:-:S05]  /*2230*/  VIADD R15, R14, 0x1 ;  /* 0x000000010e0f7836 */ /* 0x004fca0000000000 */
[----:B------:R2:W-:Y:S01]  /*2240*/  STS.U8 [R16], R15 ;  /* 0x0000000f10007388 */ /* 0x0005e20000000000 */
[----:B------:R-:W-:Y:S05]  /*2250*/  @P0 BRA `(.L_x_11) ;  /* 0xfffffffc00ac0947 */ /* 0x000fea000383ffff */
.L_x_10:
[----:B--23--:R-:W-:Y:S05]  /*2260*/  BSYNC.RECONVERGENT B1 ;  /* 0x0000000000017941 */ /* 0x00cfea0003800200 */
.L_x_9:
[----:B------:R-:W-:Y:S05]  /*2270*/  @!P1 BRA `(.L_x_8) ;  /* 0x0000000400189947 */ /* 0x000fea0003800000 */
[----:B------:R-:W2:Y:S01]  /*2280*/  LDC.64 R14, c[0x0][0x380] ;  /* 0x0000e000ff0e7b82 */ /* 0x000ea20000000a00 */
[----:B------:R-:W-:Y:S01]  /*2290*/  IMAD.IADD R19, R12, 0x1, R11 ;  /* 0x000000010c137824 */ /* 0x000fe200078e020b */
[----:B--2---:R-:W-:-:S05]  /*22a0*/  IADD3 R10, P0, PT, R14, 0xc00, RZ ;  /* 0x00000c000e0a7810 */ /* 0x004fca0007f1e0ff */
[----:B------:R-:W-:-:S08]  /*22b0*/  IMAD.X R11, RZ, RZ, R15, P0 ;  /* 0x000000ffff0b7224 */ /* 0x000fd000000e060f */
.L_x_12:
[----:B------:R-:W-:-:S05]  /*22c0*/  IMAD.WIDE R14, R19, 0x4, R10 ;  /* 0x00000004130e7825 */ /* 0x000fca00078e020a */
[----:B--2---:R-:W2:Y:S04]  /*22d0*/  LDG.E R16, desc[UR10][R14.64+-0xc00] ;  /* 0xfff4000a0e107981 */ /* 0x004ea8000c1e1900 */
[----:B------:R-:W3:Y:S04]  /*22e0*/  LDG.E R22, desc[UR10][R14.64+-0x600] ;  /* 0xfffa000a0e167981 */ /* 0x000ee8000c1e1900 */
[----:B------:R-:W4:Y:S04]  /*22f0*/  LDG.E R23, desc[UR10][R14.64] ;  /* 0x0000000a0e177981 */ /* 0x000f28000c1e1900 */
[----:B------:R5:W4:Y:S01]  /*2300*/  LDG.E R24, desc[UR10][R14.64+0x600] ;  /* 0x0006000a0e187981 */ /* 0x000b22000c1e1900 */
[----:B------:R-:W-:-:S02]  /*2310*/  IMAD.MOV.U32 R25, RZ, RZ, -0x80000000 ;  /* 0x80000000ff197424 */ /* 0x000fc400078e00ff */
[----:B------:R-:W-:Y:S02]  /*2320*/  VIADD R12, R12, 0x600 ;  /* 0x000006000c0c7836 */ /* 0x000fe40000000000 */
[----:B------:R-:W-:Y:S01]  /*2330*/  VIADD R19, R19, 0x600 ;  /* 0x0000060013137836 */ /* 0x000fe20000000000 */
[----:B--2---:R-:W-:-:S04]  /*2340*/  ISETP.GT.AND P0, PT, R16, -0x1, PT ;  /* 0xffffffff1000780c */ /* 0x004fc80003f04270 */
[----:B------:R-:W-:-:S04]  /*2350*/  SEL R21, R25, 0xffffffff, P0 ;  /* 0xffffffff19157807 */ /* 0x000fc80000000000 */
[----:B------:R-:W-:-:S04]  /*2360*/  LOP3.LUT R21, R21, R16, RZ, 0x3c, !PT ;  /* 0x0000001015157212 */ /* 0x000fc800078e3cff */
[----:B------:R-:W-:-:S04]  /*2370*/  ISETP.NE.AND P0, PT, R21, 0x7fffffff, PT ;  /* 0x7fffffff1500780c */ /* 0x000fc80003f05270 */
[----:B------:R-:W-:Y:S02]  /*2380*/  SEL R21, R21, 0x80000000, P0 ;  /* 0x8000000015157807 */ /* 0x000fe40000000000 */
[----:B---3--:R-:W-:Y:S02]  /*2390*/  ISETP.GT.AND P0, PT, R22, -0x1, PT ;  /* 0xffffffff1600780c */ /* 0x008fe40003f04270 */
[----:B------:R-:W-:Y:S02]  /*23a0*/  SHF.R.U32.HI R21, RZ, UR12, R21 ;  /* 0x0000000cff157c19 */ /* 0x000fe40008011615 */
[----:B-----5:R-:W-:Y:S02]  /*23b0*/  SEL R15, R25, 0xffffffff, P0 ;  /* 0xffffffff190f7807 */ /* 0x020fe40000000000 */
[----:B------:R-:W-:Y:S02]  /*23c0*/  LOP3.LUT R21, R8, R21, RZ, 0xc0, !PT ;  /* 0x0000001508157212 */ /* 0x000fe400078ec0ff */
[----:B------:R-:W-:-:S02]  /*23d0*/  LOP3.LUT R15, R15, R22, RZ, 0x3c, !PT ;  /* 0x000000160f0f7212 */ /* 0x000fc400078e3cff */
[----:B------:R-:W-:Y:S02]  /*23e0*/  SHF.R.U32.HI R16, RZ, 0x2, R21 ;  /* 0x00000002ff107819 */ /* 0x000fe40000011615 */
[----:B------:R-:W-:Y:S02]  /*23f0*/  LOP3.LUT R21, R21, 0x3, RZ, 0xc0, !PT ;  /* 0x0000000315157812 */ /* 0x000fe400078ec0ff */
[----:B------:R-:W-:Y:S01]  /*2400*/  ISETP.NE.AND P0, PT, R15, 0x7fffffff, PT ;  /* 0x7fffffff0f00780c */ /* 0x000fe20003f05270 */
[----:B------:R-:W-:-:S03]  /*2410*/  IMAD R16, R16, 0x600, R17 ;  /* 0x0000060010107824 */ /* 0x000fc600078e0211 */
[----:B------:R-:W-:Y:S01]  /*2420*/  SEL R15, R15, 0x80000000, P0 ;  /* 0x800000000f0f7807 */ /* 0x000fe20000000000 */
[----:B------:R-:W-:Y:S01]  /*2430*/  IMAD.IADD R16, R21, 0x1, R16 ;  /* 0x0000000115107824 */ /* 0x000fe200078e0210 */
[----:B----4-:R-:W-:Y:S02]  /*2440*/  ISETP.GT.AND P0, PT, R23, -0x1, PT ;  /* 0xffffffff1700780c */ /* 0x010fe40003f04270 */
[----:B------:R-:W-:Y:S02]  /*2450*/  SHF.R.U32.HI R15, RZ, UR12, R15 ;  /* 0x0000000cff0f7c19 */ /* 0x000fe4000801160f */
[----:B------:R-:W2:Y:S02]  /*2460*/  LDS.U8 R14, [R16] ;  /* 0x00000000100e7984 */ /* 0x000ea40000000000 */
[----:B------:R-:W-:-:S04]  /*2470*/  LOP3.LUT R15, R8, R15, RZ, 0xc0, !PT ;  /* 0x0000000f080f7212 */ /* 0x000fc800078ec0ff */
[----:B------:R-:W-:Y:S02]  /*2480*/  SHF.R.U32.HI R22, RZ, 0x2, R15 ;  /* 0x00000002ff167819 */ /* 0x000fe4000001160f */
[----:B------:R-:W-:-:S03]  /*2490*/  LOP3.LUT R21, R15, 0x3, RZ, 0xc0, !PT ;  /* 0x000000030f157812 */ /* 0x000fc600078ec0ff */
[----:B------:R-:W-:-:S04]  /*24a0*/  IMAD R22, R22, 0x600, R17 ;  /* 0x0000060016167824 */ /* 0x000fc800078e0211 */
[----:B------:R-:W-:Y:S01]  /*24b0*/  IMAD.IADD R21, R21, 0x1, R22 ;  /* 0x0000000115157824 */ /* 0x000fe200078e0216 */
[----:B------:R-:W-:-:S04]  /*24c0*/  SEL R22, R25, 0xffffffff, P0 ;  /* 0xffffffff19167807 */ /* 0x000fc80000000000 */
[----:B------:R-:W-:-:S04]  /*24d0*/  LOP3.LUT R22, R22, R23, RZ, 0x3c, !PT ;  /* 0x0000001716167212 */ /* 0x000fc800078e3cff */
[----:B------:R-:W-:-:S04]  /*24e0*/  ISETP.NE.AND P0, PT, R22, 0x7fffffff, PT ;  /* 0x7fffffff1600780c */ /* 0x000fc80003f05270 */
[----:B------:R-:W-:Y:S02]  /*24f0*/  SEL R22, R22, 0x80000000, P0 ;  /* 0x8000000016167807 */ /* 0x000fe40000000000 */
[----:B------:R-:W-:Y:S02]  /*2500*/  ISETP.GT.AND P0, PT, R24, -0x1, PT ;  /* 0xffffffff1800780c */ /* 0x000fe40003f04270 */
[----:B------:R-:W-:-:S04]  /*2510*/  SHF.R.U32.HI R23, RZ, UR12, R22 ;  /* 0x0000000cff177c19 */ /* 0x000fc80008011616 */
[----:B------:R-:W-:Y:S01]  /*2520*/  LOP3.LUT R23, R8, R23, RZ, 0xc0, !PT ;  /* 0x0000001708177212 */ /* 0x000fe200078ec0ff */
[----:B--2---:R-:W-:-:S03]  /*2530*/  VIADD R15, R14, 0x1 ;  /* 0x000000010e0f7836 */ /* 0x004fc60000000000 */
[----:B------:R-:W-:Y:S02]  /*2540*/  SHF.R.U32.HI R22, RZ, 0x2, R23 ;  /* 0x00000002ff167819 */ /* 0x000fe40000011617 */
[----:B------:R-:W-:Y:S01]  /*2550*/  LOP3.LUT R23, R23, 0x3, RZ, 0xc0, !PT ;  /* 0x0000000317177812 */ /* 0x000fe200078ec0ff */
[----:B------:R2:W-:Y:S02]  /*2560*/  STS.U8 [R16], R15 ;  /* 0x0000000f10007388 */ /* 0x0005e40000000000 */
[----:B------:R-:W-:Y:S02]  /*2570*/  IMAD R22, R22, 0x600, R17 ;  /* 0x0000060016167824 */ /* 0x000fe400078e0211 */
[----:B------:R-:W3:Y:S02]  /*2580*/  LDS.U8 R14, [R21] ;  /* 0x00000000150e7984 */ /* 0x000ee40000000000 */
[----:B------:R-:W-:Y:S01]  /*2590*/  IMAD.IADD R22, R23, 0x1, R22 ;  /* 0x0000000117167824 */ /* 0x000fe200078e0216 */
[----:B------:R-:W-:-:S04]  /*25a0*/  SEL R23, R25, 0xffffffff, P0 ;  /* 0xffffffff19177807 */ /* 0x000fc80000000000 */
[----:B------:R-:W-:-:S04]  /*25b0*/  LOP3.LUT R23, R23, R24, RZ, 0x3c, !PT ;  /* 0x0000001817177212 */ /* 0x000fc800078e3cff */
[----:B------:R-:W-:-:S04]  /*25c0*/  ISETP.NE.AND P0, PT, R23, 0x7fffffff, PT ;  /* 0x7fffffff1700780c */ /* 0x000fc80003f05270 */
[----:B------:R-:W-:Y:S02]  /*25d0*/  SEL R23, R23, 0x80000000, P0 ;  /* 0x8000000017177807 */ /* 0x000fe40000000000 */
[----:B------:R-:W-:Y:S02]  /*25e0*/  ISETP.GE.AND P0, PT, R12, R13, PT ;  /* 0x0000000d0c00720c */ /* 0x000fe40003f06270 */
[----:B------:R-:W-:-:S04]  /*25f0*/  SHF.R.U32.HI R23, RZ, UR12, R23 ;  /* 0x0000000cff177c19 */ /* 0x000fc80008011617 */
[----:B------:R-:W-:-:S04]  /*2600*/  LOP3.LUT R23, R8, R23, RZ, 0xc0, !PT ;  /* 0x0000001708177212 */ /* 0x000fc800078ec0ff */
[----:B--2---:R-:W-:Y:S02]  /*2610*/  SHF.R.U32.HI R16, RZ, 0x2, R23 ;  /* 0x00000002ff107819 */ /* 0x004fe40000011617 */
[----:B------:R-:W-:-:S03]  /*2620*/  LOP3.LUT R23, R23, 0x3, RZ, 0xc0, !PT ;  /* 0x0000000317177812 */ /* 0x000fc600078ec0ff */
[----:B------:R-:W-:-:S04]  /*2630*/  IMAD R16, R16, 0x600, R17 ;  /* 0x0000060010107824 */ /* 0x000fc800078e0211 */
[----:B------:R-:W-:Y:S02]  /*2640*/  IMAD.IADD R16, R23, 0x1, R16 ;  /* 0x0000000117107824 */ /* 0x000fe400078e0210 */
[----:B---3--:R-:W-:-:S05]  /*2650*/  VIADD R14, R14, 0x1 ;  /* 0x000000010e0e7836 */ /* 0x008fca0000000000 */
[----:B------:R-:W-:Y:S04]  /*2660*/  STS.U8 [R21], R14 ;  /* 0x0000000e15007388 */ /* 0x000fe80000000000 */
[----:B------:R-:W2:Y:S02]  /*2670*/  LDS.U8 R15, [R22] ;  /* 0x00000000160f7984 */ /* 0x000ea40000000000 */
[----:B--2---:R-:W-:-:S05]  /*2680*/  VIADD R15, R15, 0x1 ;  /* 0x000000010f0f7836 */ /* 0x004fca0000000000 */
[----:B------:R-:W-:Y:S04]  /*2690*/  STS.U8 [R22], R15 ;  /* 0x0000000f16007388 */ /* 0x000fe80000000000 */
[----:B------:R-:W2:Y:S02]  /*26a0*/  LDS.U8 R14, [R16] ;  /* 0x00000000100e7984 */ /* 0x000ea40000000000 */
[----:B--2---:R-:W-:-:S05]  /*26b0*/  VIADD R21, R14, 0x1 ;  /* 0x000000010e157836 */ /* 0x004fca0000000000 */
[----:B------:R2:W-:Y:S01]  /*26c0*/  STS.U8 [R16], R21 ;  /* 0x0000001510007388 */ /* 0x0005e20000000000 */
[----:B------:R-:W-:Y:S05]  /*26d0*/  @!P0 BRA `(.L_x_12) ;  /* 0xfffffff800f88947 */ /* 0x000fea000383ffff */
.L_x_8:
[----:B--23--:R-:W-:Y:S05]  /*26e0*/  BSYNC.RECONVERGENT B0 ;  /* 0x0000000000007941 */ /* 0x00cfea0003800200 */
.L_x_7:
[----:B------:R-:W4:Y:S01]  /*26f0*/  S2R R12, SR_LANEID ;  /* 0x00000000000c7919 */ /* 0x000f220000000000 */
[----:B------:R-:W-:Y:S01]  /*2700*/  BAR.SYNC.DEFER_BLOCKING 0x0 ;  /* 0x0000000000007b1d */ /* 0x000fe20000010000 */
[C---:B------:R-:W-:Y:S01]  /*2710*/  ISETP.GT.U32.AND P0, PT, R71.reuse, 0xff, PT ;  /* 0x000000ff4700780c */ /* 0x040fe20003f04070 */
[----:B------:R-:W-:Y:S01]  /*2720*/  IMAD.MOV.U32 R70, RZ, RZ, RZ ;  /* 0x000000ffff467224 */ /* 0x000fe200078e00ff */
[----:B------:R-:W-:-:S03]  /*2730*/  ISETP.GT.U32.AND P1, PT, R71, 0x1f, PT ;  /* 0x0000001f4700780c */ /* 0x000fc60003f24070 */
[----:B------:R-:W-:Y:S08]  /*2740*/  BSSY.RECONVERGENT B0, `(.L_x_13) ;  /* 0x000005c000007945 */ /* 0x000ff00003800200 */
[----:B------:R-:W-:-:S04]  /*2750*/  @!P0 SHF.R.U32.HI R10, RZ, 0x1, R71 ;  /* 0x00000001ff0a8819 */ /* 0x000fc80000011647 */
[----:B------:R-:W-:Y:S01]  /*2760*/  @!P0 LOP3.LUT R11, R10, 0x70, RZ, 0xc0, !PT ;  /* 0x000000700a0b8812 */ /* 0x000fe200078ec0ff */
[----:B------:R-:W-:-:S04]  /*2770*/  IMAD.HI.U32 R10, R71, 0x15555556, R70 ;  /* 0x15555556470a7827 */ /* 0x000fc800078e0046 */
[----:B----4-:R-:W-:-:S04]  /*2780*/  @!P0 IMAD R8, R12, 0x80, R9 ;  /* 0x000000800c088824 */ /* 0x010fc800078e0209 */
[----:B------:R-:W-:Y:S01]  /*2790*/  @!P0 IMAD.IADD R8, R8, 0x1, R11 ;  /* 0x0000000108088824 */ /* 0x000fe200078e020b */
[----:B------:R-:W-:Y:S06]  /*27a0*/  @P0 BRA `(.L_x_14) ;  /* 0x0000000400540947 */ /* 0x000fec0003800000 */
[----:B------:R-:W-:-:S05]  /*27b0*/  IMAD R27, R12, 0x4, R2 ;  /* 0x000000040c1b7824 */ /* 0x000fca00078e0202 */
[----:B------:R-:W2:Y:S04]  /*27c0*/  LDS R2, [R27] ;  /* 0x000000001b027984 */ /* 0x000ea80000000800 */
[----:B------:R-:W3:Y:S04]  /*27d0*/  LDS R13, [R27+0x80] ;  /* 0x000080001b0d7984 */ /* 0x000ee80000000800 */
[----:B------:R-:W4:Y:S04]  /*27e0*/  LDS R16, [R27+0x100] ;  /* 0x000100001b107984 */ /* 0x000f280000000800 */
[----:B------:R-:W5:Y:S04]  /*27f0*/  LDS R19, [R27+0x180] ;  /* 0x000180001b137984 */ /* 0x000f680000000800 */
[----:B------:R-:W0:Y:S04]  /*2800*/  LDS R21, [R27+0x200] ;  /* 0x000200001b157984 */ /* 0x000e280000000800 */
[----:B------:R-:W1:Y:S04]  /*2810*/  LDS R22, [R27+0x280] ;  /* 0x000280001b167984 */ /* 0x000e680000000800 */
[----:B------:R-:W1:Y:S04]  /*2820*/  LDS R23, [R27+0x300] ;  /* 0x000300001b177984 */ /* 0x000e680000000800 */
[----:B------:R-:W1:Y:S04]  /*2830*/  LDS R24, [R27+0x380] ;  /* 0x000380001b187984 */ /* 0x000e680000000800 */
[----:B------:R-:W1:Y:S04]  /*2840*/  LDS R25, [R27+0x400] ;  /* 0x000400001b197984 */ /* 0x000e680000000800 */
[----:B------:R-:W1:Y:S01]  /*2850*/  LDS R26, [R27+0x480] ;  /* 0x000480001b1a7984 */ /* 0x000e620000000800 */
[----:B--2---:R-:W-:-:S02]  /*2860*/  PRMT R11, R2, 0x7770, RZ ;  /* 0x00007770020b7816 */ /* 0x004fc400000000ff */
[----:B------:R-:W-:Y:S02]  /*2870*/  PRMT R12, R2, 0x7771, RZ ;  /* 0x00007771020c7816 */ /* 0x000fe400000000ff */
[C---:B---3--:R-:W-:Y:S02]  /*2880*/  PRMT R14, R13.reuse, 0x7770, RZ ;  /* 0x000077700d0e7816 */ /* 0x048fe400000000ff */
[----:B------:R-:W-:Y:S02]  /*2890*/  PRMT R15, R13, 0x7771, RZ ;  /* 0x000077710d0f7816 */ /* 0x000fe400000000ff */
[----:B------:R-:W-:Y:S02]  /*28a0*/  IADD3 R11, PT, PT, R14, R4, R11 ;  /* 0x000000040e0b7210 */ /* 0x000fe40007ffe00b */
[----:B------:R-:W-:Y:S02]  /*28b0*/  IADD3 R12, PT, PT, R15, R5, R12 ;  /* 0x000000050f0c7210 */ /* 0x000fe40007ffe00c */
[----:B------:R-:W-:-:S02]  /*28c0*/  PRMT R5, R2, 0x7772, RZ ;  /* 0x0000777202057816 */ /* 0x000fc400000000ff */
[C---:B------:R-:W-:Y:S02]  /*28d0*/  PRMT R4, R13.reuse, 0x7772, RZ ;  /* 0x000077720d047816 */ /* 0x040fe400000000ff */
[----:B------:R-:W-:Y:S02]  /*28e0*/  PRMT R2, R2, 0x7773, RZ ;  /* 0x0000777302027816 */ /* 0x000fe400000000ff */
[----:B------:R-:W-:Y:S02]  /*28f0*/  PRMT R13, R13, 0x7773, RZ ;  /* 0x000077730d0d7816 */ /* 0x000fe400000000ff */
[----:B----4-:R-:W-:Y:S02]  /*2900*/  PRMT R14, R16, 0x7770, RZ ;  /* 0x00007770100e7816 */ /* 0x010fe400000000ff */
[----:B-----5:R-:W-:Y:S02]  /*2910*/  PRMT R15, R19, 0x7770, RZ ;  /* 0x00007770130f7816 */ /* 0x020fe400000000ff */
[----:B------:R-:W-:-:S02]  /*2920*/  IADD3 R4, PT, PT, R4, R6, R5 ;  /* 0x0000000604047210 */ /* 0x000fc40007ffe005 */
[----:B------:R-:W-:Y:S02]  /*2930*/  IADD3 R2, PT, PT, R13, R7, R2 ;  /* 0x000000070d027210 */ /* 0x000fe40007ffe002 */
[C---:B------:R-:W-:Y:S02]  /*2940*/  PRMT R6, R19.reuse, 0x7771, RZ ;  /* 0x0000777113067816 */ /* 0x040fe400000000ff */
[----:B------:R-:W-:Y:S02]  /*2950*/  PRMT R13, R19, 0x7772, RZ ;  /* 0x00007772130d7816 */ /* 0x000fe400000000ff */
[----:B------:R-:W-:Y:S02]  /*2960*/  IADD3 R14, PT, PT, R15, R11, R14 ;  /* 0x0000000b0f0e7210 */ /* 0x000fe40007ffe00e */
[----:B------:R-:W-:Y:S02]  /*2970*/  PRMT R19, R19, 0x7773, RZ ;  /* 0x0000777313137816 */ /* 0x000fe400000000ff */
[----:B------:R-:W-:-:S02]  /*2980*/  PRMT R11, R16, 0x7773, RZ ;  /* 0x00007773100b7816 */ /* 0x000fc400000000ff */
[C---:B------:R-:W-:Y:S02]  /*2990*/  PRMT R5, R16.reuse, 0x7771, RZ ;  /* 0x0000777110057816 */ /* 0x040fe400000000ff */
[----:B------:R-:W-:Y:S02]  /*29a0*/  PRMT R7, R16, 0x7772, RZ ;  /* 0x0000777210077816 */ /* 0x000fe400000000ff */
[----:B------:R-:W2:Y:S01]  /*29b0*/  LDS R16, [R27+0x500] ;  /* 0x000500001b107984 */ /* 0x000ea20000000800 */
[----:B------:R-:W-:Y:S02]  /*29c0*/  IADD3 R2, PT, PT, R19, R2, R11 ;  /* 0x0000000213027210 */ /* 0x000fe40007ffe00b */
[----:B------:R-:W-:Y:S01]  /*29d0*/  IADD3 R5, PT, PT, R6, R12, R5 ;  /* 0x0000000c06057210 */ /* 0x000fe20007ffe005 */
[----:B------:R-:W3:Y:S01]  /*29e0*/  LDS R19, [R27+0x580] ;  /* 0x000580001b137984 */ /* 0x000ee20000000800 */
[----:B------:R-:W-:Y:S02]  /*29f0*/  IADD3 R4, PT, PT, R13, R4, R7 ;  /* 0x000000040d047210 */ /* 0x000fe40007ffe007 */
[----:B0-----:R-:W-:-:S02]  /*2a00*/  PRMT R7, R21, 0x7770, RZ ;  /* 0x0000777015077816 */ /* 0x001fc400000000ff */
[C---:B------:R-:W-:Y:S02]  /*2a10*/  PRMT R6, R21.reuse, 0x7771, RZ ;  /* 0x0000777115067816 */ /* 0x040fe400000000ff */
[C---:B-1----:R-:W-:Y:S02]  /*2a20*/  PRMT R12, R22.reuse, 0x7770, RZ ;  /* 0x00007770160c7816 */ /* 0x042fe400000000ff */
[C---:B------:R-:W-:Y:S02]  /*2a30*/  PRMT R13, R22.reuse, 0x7771, RZ ;  /* 0x00007771160d7816 */ /* 0x040fe400000000ff */
[----:B------:R-:W-:Y:S02]  /*2a40*/  PRMT R11, R21, 0x7772, RZ ;  /* 0x00007772150b7816 */ /* 0x000fe400000000ff */
[----:B------:R-:W-:Y:S02]  /*2a50*/  PRMT R15, R22, 0x7772, RZ ;  /* 0x00007772160f7816 */ /* 0x000fe400000000ff */
[----:B------:R-:W-:-:S02]  /*2a60*/  IADD3 R7, PT, PT, R12, R14, R7 ;  /* 0x0000000e0c077210 */ /* 0x000fc40007ffe007 */
[----:B------:R-:W-:Y:S02]  /*2a70*/  IADD3 R5, PT, PT, R13, R5, R6 ;  /* 0x000000050d057210 */ /* 0x000fe40007ffe006 */
[----:B------:R-:W-:Y:S02]  /*2a80*/  PRMT R21, R21, 0x7773, RZ ;  /* 0x0000777315157816 */ /* 0x000fe400000000ff */
[----:B------:R-:W-:Y:S02]  /*2a90*/  PRMT R22, R22, 0x7773, RZ ;  /* 0x0000777316167816 */ /* 0x000fe400000000ff */
        /* <DEDUP_REMOVED lines=25> */
[C---:B--2---:R-:W-:Y:S02]  /*2c30*/  PRMT R7, R16.reuse, 0x7770, RZ ;  /* 0x0000777010077816 */ /* 0x044fe400000000ff */
[----:B------:R-:W-:-:S02]  /*2c40*/  PRMT R12, R16, 0x7771, RZ ;  /* 0x00007771100c7816 */ /* 0x000fc400000000ff */
[C---:B------:R-:W-:Y:S02]  /*2c50*/  PRMT R14, R16.reuse, 0x7772, RZ ;  /* 0x00007772100e7816 */ /* 0x040fe400000000ff */
[----:B------:R-:W-:Y:S02]  /*2c60*/  PRMT R13, R16, 0x7773, RZ ;  /* 0x00007773100d7816 */ /* 0x000fe400000000ff */
[C---:B---3--:R-:W-:Y:S02]  /*2c70*/  PRMT R4, R19.reuse, 0x7770, RZ ;  /* 0x0000777013047816 */ /* 0x048fe400000000ff */
[C---:B------:R-:W-:Y:S02]  /*2c80*/  PRMT R15, R19.reuse, 0x7771, RZ ;  /* 0x00007771130f7816 */ /* 0x040fe400000000ff */
[----:B------:R-:W-:Y:S02]  /*2c90*/  PRMT R16, R19, 0x7772, RZ ;  /* 0x0000777213107816 */ /* 0x000fe400000000ff */
[----:B------:R-:W-:-:S02]  /*2ca0*/  IADD3 R2, PT, PT, R26, R2, R25 ;  /* 0x000000021a027210 */ /* 0x000fc40007ffe019 */
[----:B------:R-:W-:Y:S02]  /*2cb0*/  PRMT R19, R19, 0x7773, RZ ;  /* 0x0000777313137816 */ /* 0x000fe400000000ff */
[----:B------:R-:W-:Y:S02]  /*2cc0*/  IADD3 R4, PT, PT, R4, R6, R7 ;  /* 0x0000000604047210 */ /* 0x000fe40007ffe007 */
[----:B------:R-:W-:Y:S02]  /*2cd0*/  IADD3 R5, PT, PT, R15, R5, R12 ;  /* 0x000000050f057210 */ /* 0x000fe40007ffe00c */
[----:B------:R-:W-:Y:S02]  /*2ce0*/  IADD3 R6, PT, PT, R16, R11, R14 ;  /* 0x0000000b10067210 */ /* 0x000fe40007ffe00e */
[----:B------:R-:W-:-:S07]  /*2cf0*/  IADD3 R7, PT, PT, R19, R2, R13 ;  /* 0x0000000213077210 */ /* 0x000fce0007ffe00d */
.L_x_14:
[----:B------:R-:W-:Y:S05]  /*2d00*/  BSYNC.RECONVERGENT B0 ;  /* 0x0000000000007941 */ /* 0x000fea0003800200 */
.L_x_13:
[----:B------:R-:W-:Y:S01]  /*2d10*/  BAR.SYNC.DEFER_BLOCKING 0x0 ;  /* 0x0000000000007b1d */ /* 0x000fe20000010000 */
[----:B------:R-:W-:-:S05]  /*2d20*/  IMAD R10, R10, 0x4, R9 ;  /* 0x000000040a0a7824 */ /* 0x000fca00078e0209 */
[----:B------:R-:W-:Y:S01]  /*2d30*/  BSSY.RECONVERGENT B0, `(.L_x_15) ;  /* 0x0000034000007945 */ /* 0x000fe20003800200 */
[----:B------:R2:W-:Y:S01]  /*2d40*/  @!P0 STS.128 [R8], R4 ;  /* 0x0000000408008388 */ /* 0x0005e20000000c00 */
[----:B------:R-:W-:Y:S06]  /*2d50*/  BAR.SYNC.DEFER_BLOCKING 0x0 ;  /* 0x0000000000007b1d */ /* 0x000fec0000010000 */
[----:B------:R-:W-:Y:S05]  /*2d60*/  @P1 BRA `(.L_x_16) ;  /* 0x0000000000c01947 */ /* 0x000fea0003800000 */
[----:B------:R-:W-:Y:S04]  /*2d70*/  LDS R2, [R17] ;  /* 0x0000000011027984 */ /* 0x000fe80000000800 */
[----:B--2---:R-:W-:Y:S04]  /*2d80*/  LDS R5, [R17+0x80] ;  /* 0x0000800011057984 */ /* 0x004fe80000000800 */
[----:B------:R-:W2:Y:S04]  /*2d90*/  LDS R4, [R17+0x100] ;  /* 0x0001000011047984 */ /* 0x000ea80000000800 */
[----:B------:R-:W-:Y:S04]  /*2da0*/  LDS R7, [R17+0x180] ;  /* 0x0001800011077984 */ /* 0x000fe80000000800 */
[----:B------:R-:W3:Y:S04]  /*2db0*/  LDS R6, [R17+0x200] ;  /* 0x0002000011067984 */ /* 0x000ee80000000800 */
[----:B------:R-:W-:Y:S04]  /*2dc0*/  LDS R11, [R17+0x280] ;  /* 0x00028000110b7984 */ /* 0x000fe80000000800 */
[----:B------:R-:W4:Y:S04]  /*2dd0*/  LDS R8, [R17+0x300] ;  /* 0x0003000011087984 */ /* 0x000f280000000800 */
[----:B------:R-:W-:Y:S04]  /*2de0*/  LDS R13, [R17+0x380] ;  /* 0x00038000110d7984 */ /* 0x000fe80000000800 */
[----:B------:R-:W5:Y:S04]  /*2df0*/  LDS R12, [R17+0x400] ;  /* 0x00040000110c7984 */ /* 0x000f680000000800 */
[----:B------:R-:W-:Y:S04]  /*2e00*/  LDS R15, [R17+0x480] ;  /* 0x00048000110f7984 */ /* 0x000fe80000000800 */
[----:B------:R-:W0:Y:S04]  /*2e10*/  LDS R14, [R17+0x500] ;  /* 0x00050000110e7984 */ /* 0x000e280000000800 */
[----:B------:R-:W-:Y:S04]  /*2e20*/  LDS R19, [R17+0x580] ;  /* 0x0005800011137984 */ /* 0x000fe80000000800 */
[----:B------:R-:W1:Y:S01]  /*2e30*/  LDS R16, [R17+0x600] ;  /* 0x0006000011107984 */ /* 0x000e620000000800 */
[----:B--2---:R-:W-:-:S03]  /*2e40*/  IADD3 R2, PT, PT, R4, R5, R2 ;  /* 0x0000000504027210 */ /* 0x004fc60007ffe002 */
[----:B------:R-:W-:Y:S04]  /*2e50*/  LDS R21, [R17+0x680] ;  /* 0x0006800011157984 */ /* 0x000fe80000000800 */
[----:B------:R-:W2:Y:S01]  /*2e60*/  LDS R22, [R17+0x700] ;  /* 0x0007000011167984 */ /* 0x000ea20000000800 */
[----:B---3--:R-:W-:-:S03]  /*2e70*/  IADD3 R2, PT, PT, R6, R7, R2 ;  /* 0x0000000706027210 */ /* 0x008fc60007ffe002 */
[----:B------:R-:W-:Y:S04]  /*2e80*/  LDS R23, [R17+0x780] ;  /* 0x0007800011177984 */ /* 0x000fe80000000800 */
[----:B------:R-:W3:Y:S01]  /*2e90*/  LDS R24, [R17+0x800] ;  /* 0x0008000011187984 */ /* 0x000ee20000000800 */
[----:B----4-:R-:W-:-:S03]  /*2ea0*/  IADD3 R2, PT, PT, R8, R11, R2 ;  /* 0x0000000b08027210 */ /* 0x010fc60007ffe002 */
[----:B------:R-:W-:Y:S04]  /*2eb0*/  LDS R25, [R17+0x880] ;  /* 0x0008800011197984 */ /* 0x000fe80000000800 */
[----:B------:R-:W4:Y:S01]  /*2ec0*/  LDS R26, [R17+0x900] ;  /* 0x00090000111a7984 */ /* 0x000f220000000800 */
[----:B-----5:R-:W-:-:S03]  /*2ed0*/  IADD3 R2, PT, PT, R12, R13, R2 ;  /* 0x0000000d0c027210 */ /* 0x020fc60007ffe002 */
[----:B------:R-:W-:Y:S04]  /*2ee0*/  LDS R27, [R17+0x980] ;  /* 0x00098000111b7984 */ /* 0x000fe80000000800 */
[----:B------:R-:W5:Y:S01]  /*2ef0*/  LDS R28, [R17+0xa00] ;  /* 0x000a0000111c7984 */ /* 0x000f620000000800 */
[----:B0-----:R-:W-:-:S03]  /*2f00*/  IADD3 R2, PT, PT, R14, R15, R2 ;  /* 0x0000000f0e027210 */ /* 0x001fc60007ffe002 */
[----:B------:R-:W-:Y:S04]  /*2f10*/  LDS R5, [R17+0xa80] ;  /* 0x000a800011057984 */ /* 0x000fe80000000800 */
[----:B------:R-:W0:Y:S01]  /*2f20*/  LDS R4, [R17+0xb00] ;  /* 0x000b000011047984 */ /* 0x000e220000000800 */
[----:B-1----:R-:W-:-:S03]  /*2f30*/  IADD3 R2, PT, PT, R16, R19, R2 ;  /* 0x0000001310027210 */ /* 0x002fc60007ffe002 */
        /* <DEDUP_REMOVED lines=12> */
[----:B------:R-:W5:Y:S01]  /*3000*/  LDS R19, [R17+0xf80] ;  /* 0x000f800011137984 */ /* 0x000f620000000800 */
[----:B0-----:R-:W-:-:S04]  /*3010*/  IADD3 R2, PT, PT, R4, R5, R2 ;  /* 0x0000000504027210 */ /* 0x001fc80007ffe002 */
[----:B-1----:R-:W-:-:S04]  /*3020*/  IADD3 R2, PT, PT, R6, R7, R2 ;  /* 0x0000000706027210 */ /* 0x002fc80007ffe002 */
[----:B--2---:R-:W-:-:S04]  /*3030*/  IADD3 R2, PT, PT, R8, R11, R2 ;  /* 0x0000000b08027210 */ /* 0x004fc80007ffe002 */
[----:B---3--:R-:W-:-:S04]  /*3040*/  IADD3 R2, PT, PT, R12, R13, R2 ;  /* 0x0000000d0c027210 */ /* 0x008fc80007ffe002 */
[----:B----4-:R-:W-:-:S05]  /*3050*/  IADD3 R2, PT, PT, R14, R15, R2 ;  /* 0x0000000f0e027210 */ /* 0x010fca0007ffe002 */
[----:B-----5:R-:W-:-:S07]  /*3060*/  IMAD.IADD R19, R2, 0x1, R19 ;  /* 0x0000000102137824 */ /* 0x020fce00078e0213 */
.L_x_16:
[----:B------:R-:W-:Y:S05]  /*3070*/  BSYNC.RECONVERGENT B0 ;  /* 0x0000000000007941 */ /* 0x000fea0003800200 */
.L_x_15:
[----:B------:R-:W-:Y:S06]  /*3080*/  BAR.SYNC.DEFER_BLOCKING 0x0 ;  /* 0x0000000000007b1d */ /* 0x000fec0000010000 */
[----:B------:R-:W3:Y:S01]  /*3090*/  LDCU UR12, c[0x0][0x3b4] ;  /* 0x00007680ff0c77ac */ /* 0x000ee20008000800 */
[----:B------:R-:W4:Y:S01]  /*30a0*/  LDCU UR8, c[0x0][0x3b8] ;  /* 0x00007700ff0877ac */ /* 0x000f220008000800 */
[----:B------:R-:W0:Y:S01]  /*30b0*/  LDCU.64 UR6, c[0x0][0x380] ;  /* 0x00007000ff0677ac */ /* 0x000e220008000a00 */
[----:B------:R0:W-:Y:S01]  /*30c0*/  STS [R10+0x110], R19 ;  /* 0x000110130a007388 */ /* 0x0001e20000000800 */
[----:B------:R-:W-:Y:S06]  /*30d0*/  BAR.SYNC.DEFER_BLOCKING 0x0 ;  /* 0x0000000000007b1d */ /* 0x000fec0000010000 */
[----:B------:R-:W-:Y:S05]  /*30e0*/  @P1 BRA `(.L_x_17) ;  /* 0x0000000000dc1947 */ /* 0x000fea0003800000 */
[----:B------:R-:W-:Y:S01]  /*30f0*/  IMAD R2, R71, 0x34, R9 ;  /* 0x0000003447027824 */ /* 0x000fe200078e0209 */
[----:B------:R-:W-:-:S04]  /*3100*/  UMOV UR4, 0xffffffff ;  /* 0xffffffff00047882 */ /* 0x000fc80000000000 */
[----:B--2---:R-:W-:Y:S04]  /*3110*/  LDS R4, [R2+0x110] ;  /* 0x0001100002047984 */ /* 0x004fe80000000800 */
[----:B------:R-:W-:Y:S04]  /*3120*/  LDS R5, [R2+0x114] ;  /* 0x0001140002057984 */ /* 0x000fe80000000800 */
[----:B------:R-:W2:Y:S04]  /*3130*/  LDS R6, [R2+0x118] ;  /* 0x0001180002067984 */ /* 0x000ea80000000800 */
[----:B------:R-:W-:Y:S04]  /*3140*/  LDS R7, [R2+0x11c] ;  /* 0x00011c0002077984 */ /* 0x000fe80000000800 */
[----:B------:R-:W5:Y:S04]  /*3150*/  LDS R8, [R2+0x120] ;  /* 0x0001200002087984 */ /* 0x000f680000000800 */
[----:B------:R-:W-:Y:S04]  /*3160*/  LDS R11, [R2+0x124] ;  /* 0x00012400020b7984 */ /* 0x000fe80000000800 */
[----:B------:R-:W1:Y:S04]  /*3170*/  LDS R12, [R2+0x128] ;  /* 0x00012800020c7984 */ /* 0x000e680000000800 */
[----:B------:R-:W-:Y:S04]  /*3180*/  LDS R13, [R2+0x12c] ;  /* 0x00012c00020d7984 */ /* 0x000fe80000000800 */
[----:B------:R-:W3:Y:S04]  /*3190*/  LDS R14, [R2+0x130] ;  /* 0x00013000020e7984 */ /* 0x000ee80000000800 */
[----:B------:R-:W-:Y:S04]  /*31a0*/  LDS R15, [R2+0x134] ;  /* 0x00013400020f7984 */ /* 0x000fe80000000800 */
[----:B------:R-:W4:Y:S04]  /*31b0*/  LDS R16, [R2+0x138] ;  /* 0x0001380002107984 */ /* 0x000f280000000800 */
[----:B0-----:R-:W0:Y:S01]  /*31c0*/  LDS R19, [R2+0x13c] ;  /* 0x00013c0002137984 */ /* 0x001e220000000800 */
[----:B--2---:R-:W-:-:S04]  /*31d0*/  IADD3 R21, PT, PT, R6, R5, R4 ;  /* 0x0000000506157210 */ /* 0x004fc80007ffe004 */
[----:B-----5:R-:W-:-:S04]  /*31e0*/  IADD3 R21, PT, PT, R8, R21, R7 ;  /* 0x0000001508157210 */ /* 0x020fc80007ffe007 */
[----:B-1----:R-:W-:-:S04]  /*31f0*/  IADD3 R21, PT, PT, R12, R21, R11 ;  /* 0x000000150c157210 */ /* 0x002fc80007ffe00b */
[----:B---3--:R-:W-:-:S04]  /*3200*/  IADD3 R21, PT, PT, R14, R21, R13 ;  /* 0x000000150e157210 */ /* 0x008fc80007ffe00d */
[----:B----4-:R-:W-:-:S05]  /*3210*/  IADD3 R22, PT, PT, R16, R21, R15 ;  /* 0x0000001510167210 */ /* 0x010fca0007ffe00f */
[----:B0-----:R-:W-:Y:S01]  /*3220*/  IMAD.IADD R19, R19, 0x1, R22 ;  /* 0x0000000113137824 */ /* 0x001fe200078e0216 */
[----:B------:R-:W-:Y:S06]  /*3230*/  BRA.DIV UR4, `(.L_x_18) ;  /* 0x0000005a04607947 */ /* 0x000fec000b800000 */
[----:B------:R-:W0:Y:S02]  /*3240*/  SHFL.UP P0, R22, R19, 0x1, RZ ;  /* 0x0420000013167989 */ /* 0x000e2400000000ff */
[----:B0-----:R-:W-:-:S05]  /*3250*/  @P0 IMAD.IADD R22, R19, 0x1, R22 ;  /* 0x0000000113160824 */ /* 0x001fca00078e0216 */
[----:B------:R-:W0:Y:S02]  /*3260*/  SHFL.UP P0, R21, R22, 0x2, RZ ;  /* 0x0440000016157989 */ /* 0x000e2400000000ff */
[----:B0-----:R-:W-:-:S05]  /*3270*/  @P0 IMAD.IADD R21, R22, 0x1, R21 ;  /* 0x0000000116150824 */ /* 0x001fca00078e0215 */
[----:B------:R-:W0:Y:S02]  /*3280*/  SHFL.UP P0, R24, R21, 0x4, RZ ;  /* 0x0480000015187989 */ /* 0x000e2400000000ff */
[----:B0-----:R-:W-:-:S05]  /*3290*/  @P0 IMAD.IADD R24, R21, 0x1, R24 ;  /* 0x0000000115180824 */ /* 0x001fca00078e0218 */
[----:B------:R-:W0:Y:S02]  /*32a0*/  SHFL.UP P0, R23, R24, 0x8, RZ ;  /* 0x0500000018177989 */ /* 0x000e2400000000ff */
[----:B0-----:R-:W-:-:S05]  /*32b0*/  @P0 IMAD.IADD R23, R24, 0x1, R23 ;  /* 0x0000000118170824 */ /* 0x001fca00078e0217 */
[----:B------:R0:W1:Y:S02]  /*32c0*/  SHFL.UP P0, R26, R23, 0x10, RZ ;  /* 0x06000000171a7989 */ /* 0x00006400000000ff */
.L_x_49:
[----:B-1----:R-:W-:-:S04]  /*32d0*/  @P0 IMAD.IADD R26, R23, 0x1, R26 ;  /* 0x00000001171a0824 */ /* 0x002fc800078e021a */
[----:B------:R-:W-:-:S04]  /*32e0*/  IMAD.IADD R19, R26, 0x1, -R19 ;  /* 0x000000011a137824 */ /* 0x000fc800078e0a13 */
[----:B------:R-:W-:Y:S01]  /*32f0*/  IMAD.IADD R4, R4, 0x1, R19 ;  /* 0x0000000104047824 */ /* 0x000fe200078e0213 */
[----:B------:R1:W-:Y:S03]  /*3300*/  STS [R2+0x110], R19 ;  /* 0x0001101302007388 */ /* 0x0003e60000000800 */
        /* <DEDUP_REMOVED lines=19> */
[----:B------:R1:W-:Y:S04]  /*3440*/  STS [R2+0x138], R15 ;  /* 0x0001380f02007388 */ /* 0x0003e80000000800 */
[----:B------:R1:W-:Y:S02]  /*3450*/  STS [R2+0x13c], R21 ;  /* 0x00013c1502007388 */ /* 0x0003e40000000800 */
.L_x_17:
[----:B------:R-:W-:Y:S05]  /*3460*/  WARPSYNC.ALL ;  /* 0x0000000000007948 */ /* 0x000fea0003800000 */
[----:B------:R-:W-:Y:S06]  /*3470*/  BAR.SYNC.DEFER_BLOCKING 0x0 ;  /* 0x0000000000007b1d */ /* 0x000fec0000010000 */
[----:B0-----:R-:W0:Y:S02]  /*3480*/  LDS R10, [R10+0x110] ;  /* 0x000110000a0a7984 */ /* 0x001e240000000800 */
[----:B0-----:R-:W-:Y:S01]  /*3490*/  IMAD.IADD R16, R3, 0x1, R10 ;  /* 0x0000000103107824 */ /* 0x001fe200078e020a */
[----:B------:R-:W-:Y:S04]  /*34a0*/  BAR.SYNC.DEFER_BLOCKING 0x0 ;  /* 0x0000000000007b1d */ /* 0x000fe80000010000 */
[----:B------:R-:W-:-:S04]  /*34b0*/  ISETP.NE.AND P0, PT, R16, R18, PT ;  /* 0x000000121000720c */ /* 0x000fc80003f05270 */
[----:B------:R-:W-:-:S04]  /*34c0*/  ISETP.EQ.OR P0, PT, R16, RZ, !P0 ;  /* 0x000000ff1000720c */ /* 0x000fc80004702670 */
[----:B------:R-:W-:-:S13]  /*34d0*/  ISETP.GT.U32.OR P0, PT, R71, 0x1f, P0 ;  /* 0x0000001f4700780c */ /* 0x000fda0000704470 */
[----:B------:R-:W-:Y:S06]  /*34e0*/  BAR.RED.AND.DEFER_BLOCKING 0x0, P0 ;  /* 0x0000000000007b1d */ /* 0x000fec0000014400 */
[----:B------:R-:W0:Y:S02]  /*34f0*/  B2R.RESULT RZ, P0 ;  /* 0x0000000000ff731c */ /* 0x000e240000004000 */
[----:B0-----:R-:W-:Y:S05]  /*3500*/  @P0 BRA `(.L_x_19) ;  /* 0x0000004c00e00947 */ /* 0x001fea0003800000 */
[----:B------:R-:W-:Y:S01]  /*3510*/  ISETP.GE.AND P0, PT, R18, 0x1080, PT ;  /* 0x000010801200780c */ /* 0x000fe20003f06270 */
[----:B------:R-:W-:Y:S01]  /*3520*/  IMAD R72, R0, 0x4, R9 ;  /* 0x0000000400487824 */ /* 0x000fe200078e0209 */
[----:B-1----:R-:W-:Y:S02]  /*3530*/  LOP3.LUT R2, R71, 0xf, RZ, 0xc0, !PT ;  /* 0x0000000f47027812 */ /* 0x002fe400078ec0ff */
[----:B--2---:R-:W-:-:S03]  /*3540*/  SHF.R.U32.HI R4, RZ, 0x3, R71 ;  /* 0x00000003ff047819 */ /* 0x004fc60000011647 */
[----:B------:R-:W-:Y:S01]  /*3550*/  IMAD R2, R2, 0x600, R9 ;  /* 0x0000060002027824 */ /* 0x000fe200078e0209 */
[----:B------:R-:W-:-:S05]  /*3560*/  LOP3.LUT R5, R4, 0x7e, RZ, 0xc0, !PT ;  /* 0x0000007e04057812 */ /* 0x000fca00078ec0ff */
[----:B------:R-:W-:Y:S01]  /*3570*/  IMAD.IADD R2, R2, 0x1, R5 ;  /* 0x0000000102027824 */ /* 0x000fe200078e0205 */
[----:B------:R-:W-:Y:S06]  /*3580*/  @!P0 BRA `(.L_x_20) ;  /* 0x0000002400988947 */ /* 0x000fec0003800000 */
.L_x_21:
[----:B0-----:R-:W-:-:S04]  /*3590*/  IADD3 R5, P0, PT, R71, R3, RZ ;  /* 0x0000000347057210 */ /* 0x001fc80007f1e0ff */
[----:B------:R-:W-:Y:S02]  /*35a0*/  LEA.HI.X.SX32 R6, R3, RZ, 0x1, P0 ;  /* 0x000000ff03067211 */ /* 0x000fe400000f0eff */
[----:B------:R-:W-:-:S04]  /*35b0*/  LEA R4, P0, R5, UR6, 0x2 ;  /* 0x0000000605047c11 */ /* 0x000fc8000f8010ff */
[----:B------:R-:W-:-:S05]  /*35c0*/  LEA.HI.X R5, R5, UR7, R6, 0x2, P0 ;  /* 0x0000000705057c11 */ /* 0x000fca00080f1406 */
[----:B------:R-:W2:Y:S04]  /*35d0*/  LDG.E R6, desc[UR10][R4.64] ;  /* 0x0000000a04067981 */ /* 0x000ea8000c1e1900 */
[----:B------:R-:W5:Y:S04]  /*35e0*/  LDG.E R8, desc[UR10][R4.64+0x600] ;  /* 0x0006000a04087981 */ /* 0x000f68000c1e1900 */
[----:B------:R-:W3:Y:S04]  /*35f0*/  LDG.E R10, desc[UR10][R4.64+0xc00] ;  /* 0x000c000a040a7981 */ /* 0x000ee8000c1e1900 */
[----:B------:R-:W3:Y:S04]  /*3600*/  LDG.E R12, desc[UR10][R4.64+0x1200] ;  /* 0x0012000a040c7981 */ /* 0x000ee8000c1e1900 */
[----:B------:R-:W3:Y:S04]  /*3610*/  LDG.E R14, desc[UR10][R4.64+0x1800] ;  /* 0x0018000a040e7981 */ /* 0x000ee8000c1e1900 */
[----:B------:R-:W3:Y:S04]  /*3620*/  LDG.E R22, desc[UR10][R4.64+0x1e00] ;  /* 0x001e000a04167981 */ /* 0x000ee8000c1e1900 */
[----:B------:R-:W3:Y:S04]  /*3630*/  LDG.E R24, desc[UR10][R4.64+0x2400] ;  /* 0x0024000a04187981 */ /* 0x000ee8000c1e1900 */
[----:B------:R-:W3:Y:S04]  /*3640*/  LDG.E R26, desc[UR10][R4.64+0x2a00] ;  /* 0x002a000a041a7981 */ /* 0x000ee8000c1e1900 */
[----:B------:R-:W3:Y:S04]  /*3650*/  LDG.E R28, desc[UR10][R4.64+0x3000] ;  /* 0x0030000a041c7981 */ /* 0x000ee8000c1e1900 */
[----:B------:R-:W3:Y:S04]  /*3660*/  LDG.E R30, desc[UR10][R4.64+0x3600] ;  /* 0x0036000a041e7981 */ /* 0x000ee8000c1e1900 */
[----:B------:R0:W3:Y:S01]  /*3670*/  LDG.E R32, desc[UR10][R4.64+0x3c00] ;  /* 0x003c000a04207981 */ /* 0x0000e2000c1e1900 */
[----:B------:R-:W-:Y:S05]  /*3680*/  WARPSYNC.ALL ;  /* 0x0000000000007948 */ /* 0x000fea0003800000 */
[----:B----4-:R-:W-:Y:S01]  /*3690*/  UBMSK UR9, URZ, UR8 ;  /* 0x00000008ff09729b */ /* 0x010fe20008000000 */
[----:B------:R-:W1:Y:S01]  /*36a0*/  S2R R67, SR_LANEID ;  /* 0x0000000000437919 */ /* 0x000e620000000000 */
[----:B------:R-:W4:Y:S01]  /*36b0*/  S2UR UR5, SR_CgaCtaId ;  /* 0x00000000000579c3 */ /* 0x000f220000008800 */
[----:B------:R-:W-:Y:S01]  /*36c0*/  UMOV UR4, 0x400 ;  /* 0x0000040000047882 */ /* 0x000fe20000000000 */
[----:B0-----:R-:W-:Y:S01]  /*36d0*/  IMAD R5, R71, 0x28, R17 ;  /* 0x0000002847057824 */ /* 0x001fe200078e0211 */
[C---:B------:R-:W-:Y:S01]  /*36e0*/  ISETP.NE.AND P2, PT, R0.reuse, 0xa, PT ;  /* 0x0000000a0000780c */ /* 0x040fe20003f45270 */
[----:B------:R-:W-:Y:S01]  /*36f0*/  IMAD.MOV.U32 R4, RZ, RZ, -0x80000000 ;  /* 0x80000000ff047424 */ /* 0x000fe200078e00ff */
[----:B------:R-:W-:Y:S01]  /*3700*/  ISETP.NE.AND P3, PT, R0, 0xb, PT ;  /* 0x0000000b0000780c */ /* 0x000fe20003f65270 */
[----:B------:R-:W-:-:S02]  /*3710*/  VIADD R18, R18, 0xffffef80 ;  /* 0xffffef8012127836 */ /* 0x000fc40000000000 */
[----:B------:R-:W-:Y:S01]  /*3720*/  VIADD R3, R3, 0x1080 ;  /* 0x0000108003037836 */ /* 0x000fe20000000000 */
[----:B----4-:R-:W-:Y:S01]  /*3730*/  ULEA UR4, UR5, UR4, 0x18 ;  /* 0x0000000405047291 */ /* 0x010fe2000f8ec0ff */
[----:B-1----:R-:W-:Y:S01]  /*3740*/  ISETP.NE.AND P1, PT, R67, 0x1f, PT ;  /* 0x0000001f4300780c */ /* 0x002fe20003f25270 */
[----:B--2---:R-:W-:Y:S04]  /*3750*/  STS [R17], R6 ;  /* 0x0000000611007388 */ /* 0x004fe80000000800 */
[----:B-----5:R-:W-:Y:S04]  /*3760*/  STS [R17+0x600], R8 ;  /* 0x0006000811007388 */ /* 0x020fe80000000800 */
[----:B---3--:R-:W-:Y:S04]  /*3770*/  STS [R17+0xc00], R10 ;  /* 0x000c000a11007388 */ /* 0x008fe80000000800 */
[----:B------:R-:W-:Y:S04]  /*3780*/  STS [R17+0x1200], R12 ;  /* 0x0012000c11007388 */ /* 0x000fe80000000800 */
[----:B------:R-:W-:Y:S04]  /*3790*/  STS [R17+0x1800], R14 ;  /* 0x0018000e11007388 */ /* 0x000fe80000000800 */
[----:B------:R-:W-:Y:S04]  /*37a0*/  STS [R17+0x1e00], R22 ;  /* 0x001e001611007388 */ /* 0x000fe80000000800 */
[----:B------:R-:W-:Y:S04]  /*37b0*/  STS [R17+0x2400], R24 ;  /* 0x0024001811007388 */ /* 0x000fe80000000800 */
[----:B------:R-:W-:Y:S04]  /*37c0*/  STS [R17+0x2a00], R26 ;  /* 0x002a001a11007388 */ /* 0x000fe80000000800 */
[----:B------:R-:W-:Y:S04]  /*37d0*/  STS [R17+0x3000], R28 ;  /* 0x0030001c11007388 */ /* 0x000fe80000000800 */
[----:B------:R-:W-:Y:S04]  /*37e0*/  STS [R17+0x3600], R30 ;  /* 0x0036001e11007388 */ /* 0x000fe80000000800 */
[----:B------:R-:W-:Y:S01]  /*37f0*/  STS [R17+0x3c00], R32 ;  /* 0x003c002011007388 */ /* 0x000fe20000000800 */
[----:B------:R-:W-:Y:S06]  /*3800*/  BAR.SYNC.DEFER_BLOCKING 0x0 ;  /* 0x0000000000007b1d */ /* 0x000fec0000010000 */
[----:B------:R-:W0:Y:S04]  /*3810*/  LDS R25, [R5] ;  /* 0x0000000005197984 */ /* 0x000e280000000800 */
[----:B------:R-:W1:Y:S04]  /*3820*/  LDS R26, [R5+0x4] ;  /* 0x00000400051a7984 */ /* 0x000e680000000800 */
[----:B------:R-:W2:Y:S04]  /*3830*/  LDS R24, [R5+0x8] ;  /* 0x0000080005187984 */ /* 0x000ea80000000800 */
[----:B------:R-:W3:Y:S04]  /*3840*/  LDS R23, [R5+0xc] ;  /* 0x00000c0005177984 */ /* 0x000ee80000000800 */
[----:B------:R-:W-:Y:S04]  /*3850*/  LDS R22, [R5+0x10] ;  /* 0x0000100005167984 */ /* 0x000fe80000000800 */
[----:B------:R-:W-:Y:S04]  /*3860*/  LDS R33, [R5+0x14] ;  /* 0x0000140005217984 */ /* 0x000fe80000000800 */
[----:B------:R-:W-:Y:S04]  /*3870*/  LDS R35, [R5+0x18] ;  /* 0x0000180005237984 */ /* 0x000fe80000000800 */
[----:B------:R-:W-:Y:S04]  /*3880*/  LDS R38, [R5+0x1c] ;  /* 0x00001c0005267984 */ /* 0x000fe80000000800 */
[----:B------:R-:W-:Y:S04]  /*3890*/  LDS R41, [R5+0x20] ;  /* 0x0000200005297984 */ /* 0x000fe80000000800 */
[----:B------:R-:W-:Y:S01]  /*38a0*/  LDS R45, [R5+0x24] ;  /* 0x00002400052d7984 */ /* 0x000fe20000000800 */
[----:B0-----:R-:W-:-:S03]  /*38b0*/  ISETP.GT.AND P0, PT, R25, -0x1, PT ;  /* 0xffffffff1900780c */ /* 0x001fc60003f04270 */
[----:B------:R-:W-:Y:S01]  /*38c0*/  LDS R47, [R5+0x28] ;  /* 0x00002800052f7984 */ /* 0x000fe20000000800 */
[----:B------:R-:W-:Y:S01]  /*38d0*/  SEL R6, R4, 0xffffffff, P0 ;  /* 0xffffffff04067807 */ /* 0x000fe20000000000 */
[----:B------:R-:W-:Y:S03]  /*38e0*/  BAR.SYNC.DEFER_BLOCKING 0x0 ;  /* 0x0000000000007b1d */ /* 0x000fe60000010000 */
[----:B------:R-:W-:-:S04]  /*38f0*/  LOP3.LUT R25, R6, R25, RZ, 0x3c, !PT ;  /* 0x0000001906197212 */ /* 0x000fc800078e3cff */
[----:B------:R-:W-:-:S04]  /*3900*/  ISETP.NE.AND P0, PT, R25, 0x7fffffff, PT ;  /* 0x7fffffff1900780c */ /* 0x000fc80003f05270 */
[----:B------:R-:W-:Y:S02]  /*3910*/  SEL R6, R25, 0x80000000, P0 ;  /* 0x8000000019067807 */ /* 0x000fe40000000000 */
[----:B-1----:R-:W-:Y:S02]  /*3920*/  ISETP.GT.AND P0, PT, R26, -0x1, PT ;  /* 0xffffffff1a00780c */ /* 0x002fe40003f04270 */
[----:B------:R-:W-:-:S04]  /*3930*/  SHF.R.U32.HI R6, RZ, UR12, R6 ;  /* 0x0000000cff067c19 */ /* 0x000fc80008011606 */
[----:B------:R-:W-:-:S04]  /*3940*/  LOP3.LUT R6, R6, UR9, RZ, 0xc0, !PT ;  /* 0x0000000906067c12 */ /* 0x000fc8000f8ec0ff */
[----:B------:R-:W-:Y:S01]  /*3950*/  LOP3.LUT R8, R6, 0xf, RZ, 0xc0, !PT ;  /* 0x0000000f06087812 */ /* 0x000fe200078ec0ff */
[----:B------:R-:W-:Y:S01]  /*3960*/  STS [R17], RZ ;  /* 0x000000ff11007388 */ /* 0x000fe20000000800 */
[----:B------:R-:W-:-:S03]  /*3970*/  SHF.R.U32.HI R6, RZ, 0x3, R6 ;  /* 0x00000003ff067819 */ /* 0x000fc60000011606 */
[----:B------:R-:W-:Y:S01]  /*3980*/  IMAD R8, R8, 0x600, R17 ;  /* 0x0000060008087824 */ /* 0x000fe200078e0211 */
[----:B------:R-:W-:Y:S01]  /*3990*/  LOP3.LUT R7, R6, 0x1ffffffe, RZ, 0xc0, !PT ;  /* 0x1ffffffe06077812 */ /* 0x000fe200078ec0ff */
[----:B------:R-:W-:Y:S04]  /*39a0*/  STS [R17+0x600], RZ ;  /* 0x000600ff11007388 */ /* 0x000fe80000000800 */
[----:B------:R-:W-:Y:S01]  /*39b0*/  IMAD.IADD R8, R8, 0x1, R7 ;  /* 0x0000000108087824 */ /* 0x000fe200078e0207 */
[----:B------:R-:W-:Y:S01]  /*39c0*/  STS [R17+0xc00], RZ ;  /* 0x000c00ff11007388 */ /* 0x000fe20000000800 */
[----:B------:R-:W-:-:S03]  /*39d0*/  SEL R7, R4, 0xffffffff, P0 ;  /* 0xffffffff04077807 */ /* 0x000fc60000000000 */
[----:B------:R-:W-:Y:S01]  /*39e0*/  STS [R17+0x1200], RZ ;  /* 0x001200ff11007388 */ /* 0x000fe20000000800 */
[----:B------:R-:W-:-:S03]  /*39f0*/  LOP3.LUT R26, R7, R26, RZ, 0x3c, !PT ;  /* 0x0000001a071a7212 */ /* 0x000fc600078e3cff */
[----:B------:R-:W-:Y:S01]  /*3a00*/  STS [R17+0x1800], RZ ;  /* 0x001800ff11007388 */ /* 0x000fe20000000800 */
[----:B------:R-:W-:-:S03]  /*3a10*/  ISETP.NE.AND P0, PT, R26, 0x7fffffff, PT ;  /* 0x7fffffff1a00780c */ /* 0x000fc60003f05270 */
[----:B------:R-:W-:Y:S01]  /*3a20*/  STS [R17+0x1e00], RZ ;  /* 0x001e00ff11007388 */ /* 0x000fe20000000800 */
[----:B------:R-:W-:Y:S02]  /*3a30*/  SEL R6, R26, 0x80000000, P0 ;  /* 0x800000001a067807 */ /* 0x000fe40000000000 */
[----:B--2---:R-:W-:Y:S01]  /*3a40*/  ISETP.GT.AND P0, PT, R24, -0x1, PT ;  /* 0xffffffff1800780c */ /* 0x004fe20003f04270 */
[----:B------:R-:W-:Y:S01]  /*3a50*/  STS [R17+0x2400], RZ ;  /* 0x002400ff11007388 */ /* 0x000fe20000000800 */
[----:B------:R-:W-:-:S03]  /*3a60*/  SHF.R.U32.HI R6, RZ, UR12, R6 ;  /* 0x0000000cff067c19 */ /* 0x000fc60008011606 */
[----:B------:R-:W-:Y:S01]  /*3a70*/  STS [R17+0x2a00], RZ ;  /* 0x002a00ff11007388 */ /* 0x000fe20000000800 */
[----:B------:R-:W-:-:S03]  /*3a80*/  LOP3.LUT R6, R6, UR9, RZ, 0xc0, !PT ;  /* 0x0000000906067c12 */ /* 0x000fc6000f8ec0ff */
[----:B------:R-:W-:Y:S01]  /*3a90*/  STS [R17+0x3000], RZ ;  /* 0x003000ff11007388 */ /* 0x000fe20000000800 */
[----:B------:R-:W-:Y:S02]  /*3aa0*/  LOP3.LUT R10, R6, 0xf, RZ, 0xc0, !PT ;  /* 0x0000000f060a7812 */ /* 0x000fe400078ec0ff */
[----:B------:R-:W-:Y:S01]  /*3ab0*/  SHF.R.U32.HI R6, RZ, 0x3, R6 ;  /* 0x00000003ff067819 */ /* 0x000fe20000011606 */
[----:B------:R-:W-:Y:S02]  /*3ac0*/  STS [R17+0x3600], RZ ;  /* 0x003600ff11007388 */ /* 0x000fe40000000800 */
[----:B------:R-:W-:Y:S01]  /*3ad0*/  IMAD R10, R10, 0x600, R17 ;  /* 0x000006000a0a7824 */ /* 0x000fe200078e0211 */
[----:B------:R-:W-:Y:S01]  /*3ae0*/  LOP3.LUT R7, R6, 0x1ffffffe, RZ, 0xc0, !PT ;  /* 0x1ffffffe06077812 */ /* 0x000fe200078ec0ff */
[----:B------:R-:W-:Y:S04]  /*3af0*/  STS [R17+0x3c00], RZ ;  /* 0x003c00ff11007388 */ /* 0x000fe80000000800 */
[----:B------:R-:W-:Y:S01]  /*3b00*/  STS [R17+0x4200], RZ ;  /* 0x004200ff11007388 */ /* 0x000fe20000000800 */
[----:B------:R-:W-:Y:S01]  /*3b10*/  IMAD.IADD R10, R10, 0x1, R7 ;  /* 0x000000010a0a7824 */ /* 0x000fe200078e0207 */
[----:B------:R-:W-:-:S02]  /*3b20*/  SEL R7, R4, 0xffffffff, P0 ;  /* 0xffffffff04077807 */ /* 0x000fc40000000000 */
[----:B------:R-:W-:Y:S02]  /*3b30*/  STS [R17+0x4800], RZ ;  /* 0x004800ff11007388 */ /* 0x000fe40000000800 */
[----:B------:R-:W-:Y:S02]  /*3b40*/  LOP3.LUT R24, R7, R24, RZ, 0x3c, !PT ;  /* 0x0000001807187212 */ /* 0x000fe400078e3cff */
[----:B------:R-:W-:Y:S02]  /*3b50*/  STS [R17+0x4e00], RZ ;  /* 0x004e00ff11007388 */ /* 0x000fe40000000800 */
[C---:B------:R-:W-:Y:S02]  /*3b60*/  ISETP.NE.AND P0, PT, R24.reuse, 0x7fffffff, PT ;  /* 0x7fffffff1800780c */ /* 0x040fe40003f05270 */
[----:B------:R-:W-:Y:S02]  /*3b70*/  STS [R17+0x5400], RZ ;  /* 0x005400ff11007388 */ /* 0x000fe40000000800 */
[----:B------:R-:W-:-:S02]  /*3b80*/  SEL R6, R24, 0x80000000, P0 ;  /* 0x8000000018067807 */ /* 0x000fc40000000000 */
[----:B------:R-:W-:Y:S01]  /*3b90*/  STS [R17+0x5a00], RZ ;  /* 0x005a00ff11007388 */ /* 0x000fe20000000800 */
[----:B---3--:R-:W-:Y:S02]  /*3ba0*/  ISETP.GT.AND P0, PT, R23, -0x1, PT ;  /* 0xffffffff1700780c */ /* 0x008fe40003f04270 */
[----:B------:R-:W-:Y:S01]  /*3bb0*/  SHF.R.U32.HI R6, RZ, UR12, R6 ;  /* 0x0000000cff067c19 */ /* 0x000fe20008011606 */
[----:B------:R-:W-:Y:S03]  /*3bc0*/  STS [R17+0x6000], RZ ;  /* 0x006000ff11007388 */ /* 0x000fe60000000800 */
[----:B------:R-:W-:Y:S01]  /*3bd0*/  LOP3.LUT R6, R6, UR9, RZ, 0xc0, !PT ;  /* 0x0000000906067c12 */ /* 0x000fe2000f8ec0ff */
[----:B------:R-:W0:Y:S03]  /*3be0*/  LDS.U16 R30, [R8] ;  /* 0x00000000081e7984 */ /* 0x000e260000000400 */
[----:B------:R-:W-:-:S02]  /*3bf0*/  LOP3.LUT R12, R6, 0xf, RZ, 0xc0, !PT ;  /* 0x0000000f060c7812 */ /* 0x000fc400078ec0ff */
[----:B------:R-:W-:-:S03]  /*3c00*/  SHF.R.U32.HI R6, RZ, 0x3, R6 ;  /* 0x00000003ff067819 */ /* 0x000fc60000011606 */
[----:B------:R-:W-:Y:S02]  /*3c10*/  IMAD R12, R12, 0x600, R17 ;  /* 0x000006000c0c7824 */ /* 0x000fe400078e0211 */
[----:B0-----:R-:W-:-:S05]  /*3c20*/  VIADD R9, R30, 0x1 ;  /* 0x000000011e097836 */ /* 0x001fca0000000000 */
[----:B------:R0:W-:Y:S04]  /*3c30*/  STS.U16 [R8], R9 ;  /* 0x0000000908007388 */ /* 0x0001e80000000400 */
[----:B------:R-:W1:Y:S01]  /*3c40*/  LDS.U16 R29, [R10] ;  /* 0x000000000a1d7984 */ /* 0x000e620000000400 */
[----:B0-----:R-:W-:Y:S02]  /*3c50*/  LOP3.LUT R9, R6, 0x1ffffffe, RZ, 0xc0, !PT ;  /* 0x1ffffffe06097812 */ /* 0x001fe400078ec0ff */
[----:B------:R-:W-:-:S03]  /*3c60*/  SEL R6, R4, 0xffffffff, P0 ;  /* 0xffffffff04067807 */ /* 0x000fc60000000000 */
[----:B------:R-:W-:Y:S01]  /*3c70*/  IMAD.IADD R9, R12, 0x1, R9 ;  /* 0x000000010c097824 */ /* 0x000fe200078e0209 */
[----:B------:R-:W-:-:S04]  /*3c80*/  LOP3.LUT R23, R6, R23, RZ, 0x3c, !PT ;  /* 0x0000001706177212 */ /* 0x000fc800078e3cff */
[----:B------:R-:W-:-:S04]  /*3c90*/  ISETP.NE.AND P0, PT, R23, 0x7fffffff, PT ;  /* 0x7fffffff1700780c */ /* 0x000fc80003f05270 */
[----:B------:R-:W-:Y:S02]  /*3ca0*/  SEL R6, R23, 0x80000000, P0 ;  /* 0x8000000017067807 */ /* 0x000fe40000000000 */
[----:B------:R-:W-:Y:S02]  /*3cb0*/  ISETP.GT.AND P0, PT, R22, -0x1, PT ;  /* 0xffffffff1600780c */ /* 0x000fe40003f04270 */
[----:B------:R-:W-:-:S04]  /*3cc0*/  SHF.R.U32.HI R6, RZ, UR12, R6 ;  /* 0x0000000cff067c19 */ /* 0x000fc80008011606 */
[----:B------:R-:W-:-:S04]  /*3cd0*/  LOP3.LUT R6, R6, UR9, RZ, 0xc0, !PT ;  /* 0x0000000906067c12 */ /* 0x000fc8000f8ec0ff */
[----:B------:R-:W-:Y:S02]  /*3ce0*/  LOP3.LUT R8, R6, 0xf, RZ, 0xc0, !PT ;  /* 0x0000000f06087812 */ /* 0x000fe400078ec0ff */
[----:B------:R-:W-:-:S03]  /*3cf0*/  SHF.R.U32.HI R6, RZ, 0x3, R6 ;  /* 0x00000003ff067819 */ /* 0x000fc60000011606 */
[----:B------:R-:W-:Y:S02]  /*3d00*/  IMAD R8, R8, 0x600, R17 ;  /* 0x0000060008087824 */ /* 0x000fe400078e0211 */
[----:B-1----:R-:W-:-:S05]  /*3d10*/  VIADD R7, R29, 0x1 ;  /* 0x000000011d077836 */ /* 0x002fca0000000000 */
[----:B------:R0:W-:Y:S04]  /*3d20*/  STS.U16 [R10], R7 ;  /* 0x000000070a007388 */ /* 0x0001e80000000400 */
[----:B------:R-:W1:Y:S01]  /*3d30*/  LDS.U16 R28, [R9] ;  /* 0x00000000091c7984 */ /* 0x000e620000000400 */
[----:B0-----:R-:W-:-:S05]  /*3d40*/  LOP3.LUT R7, R6, 0x1ffffffe, RZ, 0xc0, !PT ;  /* 0x1ffffffe06077812 */ /* 0x001fca00078ec0ff */
[----:B------:R-:W-:Y:S01]  /*3d50*/  IMAD.IADD R8, R8, 0x1, R7 ;  /* 0x0000000108087824 */ /* 0x000fe200078e0207 */
[----:B------:R-:W-:-:S04]  /*3d60*/  SEL R7, R4, 0xffffffff, P0 ;  /* 0xffffffff04077807 */ /* 0x000fc80000000000 */
[----:B------:R-:W-:-:S04]  /*3d70*/  LOP3.LUT R22, R7, R22, RZ, 0x3c, !PT ;  /* 0x0000001607167212 */ /* 0x000fc800078e3cff */
[----:B------:R-:W-:-:S04]  /*3d80*/  ISETP.NE.AND P0, PT, R22, 0x7fffffff, PT ;  /* 0x7fffffff1600780c */ /* 0x000fc80003f05270 */
[----:B------:R-:W-:Y:S02]  /*3d90*/  SEL R7, R22, 0x80000000, P0 ;  /* 0x8000000016077807 */ /* 0x000fe40000000000 */
[----:B------:R-:W-:Y:S02]  /*3da0*/  ISETP.GT.AND P0, PT, R33, -0x1, PT ;  /* 0xffffffff2100780c */ /* 0x000fe40003f04270 */
[----:B------:R-:W-:-:S04]  /*3db0*/  SHF.R.U32.HI R7, RZ, UR12, R7 ;  /* 0x0000000cff077c19 */ /* 0x000fc80008011607 */
[----:B------:R-:W-:-:S04]  /*3dc0*/  LOP3.LUT R7, R7, UR9, RZ, 0xc0, !PT ;  /* 0x0000000907077c12 */ /* 0x000fc8000f8ec0ff */
[----:B------:R-:W-:Y:S02]  /*3dd0*/  LOP3.LUT R10, R7, 0xf, RZ, 0xc0, !PT ;  /* 0x0000000f070a7812 */ /* 0x000fe400078ec0ff */
[----:B------:R-:W-:Y:S01]  /*3de0*/  SHF.R.U32.HI R7, RZ, 0x3, R7 ;  /* 0x00000003ff077819 */ /* 0x000fe20000011607 */
[----:B-1----:R-:W-:Y:S02]  /*3df0*/  VIADD R6, R28, 0x1 ;  /* 0x000000011c067836 */ /* 0x002fe40000000000 */
[----:B------:R-:W-:-:S03]  /*3e00*/  IMAD R10, R10, 0x600, R17 ;  /* 0x000006000a0a7824 */ /* 0x000fc600078e0211 */
        /* <DEDUP_REMOVED lines=28> */
[----:B------:R-:W-:Y:S01]  /*3fd0*/  IMAD R10, R10, 0x600, R17 ;  /* 0x000006000a0a7824 */ /* 0x000fe200078e0211 */
[----:B------:R-:W-:Y:S01]  /*3fe0*/  LOP3.LUT R7, R6, 0x1ffffffe, RZ, 0xc0, !PT ;  /* 0x1ffffffe06077812 */ /* 0x000fe200078ec0ff */
[----:B-1----:R-:W-:-:S04]  /*3ff0*/  VIADD R8, R31, 0x1 ;  /* 0x000000011f087836 */ /* 0x002fc80000000000 */
[----:B------:R-:W-:Y:S01]  /*4000*/  IMAD.IADD R36, R10, 0x1, R7 ;  /* 0x000000010a247824 */ /* 0x000fe200078e0207 */
[----:B------:R-:W-:Y:S01]  /*4010*/  SEL R7, R4, 0xffffffff, P0 ;  /* 0xffffffff04077807 */ /* 0x000fe20000000000 */
[----:B------:R0:W-:Y:S03]  /*4020*/  STS.U16 [R9], R8 ;  /* 0x0000000809007388 */ /* 0x0001e60000000400 */
[----:B------:R-:W-:Y:S01]  /*4030*/  LOP3.LUT R38, R7, R38, RZ, 0x3c, !PT ;  /* 0x0000002607267212 */ /* 0x000fe200078e3cff */
[----:B------:R-:W1:Y:S03]  /*4040*/  LDS.U16 R34, [R32] ;  /* 0x0000000020227984 */ /* 0x000e660000000400 */
[----:B------:R-:W-:-:S04]  /*4050*/  ISETP.NE.AND P0, PT, R38, 0x7fffffff, PT ;  /* 0x7fffffff2600780c */ /* 0x000fc80003f05270 */
[----:B------:R-:W-:Y:S02]  /*4060*/  SEL R6, R38, 0x80000000, P0 ;  /* 0x8000000026067807 */ /* 0x000fe40000000000 */
[----:B------:R-:W-:Y:S02]  /*4070*/  ISETP.GT.AND P0, PT, R41, -0x1, PT ;  /* 0xffffffff2900780c */ /* 0x000fe40003f04270 */
[----:B------:R-:W-:-:S04]  /*4080*/  SHF.R.U32.HI R6, RZ, UR12, R6 ;  /* 0x0000000cff067c19 */ /* 0x000fc80008011606 */
[----:B------:R-:W-:-:S04]  /*4090*/  LOP3.LUT R6, R6, UR9, RZ, 0xc0, !PT ;  /* 0x0000000906067c12 */ /* 0x000fc8000f8ec0ff */
[----:B0-----:R-:W-:Y:S02]  /*40a0*/  LOP3.LUT R8, R6, 0xf, RZ, 0xc0, !PT ;  /* 0x0000000f06087812 */ /* 0x001fe400078ec0ff */
[----:B------:R-:W-:-:S03]  /*40b0*/  SHF.R.U32.HI R6, RZ, 0x3, R6 ;  /* 0x00000003ff067819 */ /* 0x000fc60000011606 */
[----:B------:R-:W-:Y:S01]  /*40c0*/  IMAD R8, R8, 0x600, R17 ;  /* 0x0000060008087824 */ /* 0x000fe200078e0211 */
[----:B------:R-:W-:Y:S02]  /*40d0*/  LOP3.LUT R39, R6, 0x1ffffffe, RZ, 0xc0, !PT ;  /* 0x1ffffffe06277812 */ /* 0x000fe400078ec0ff */
[----:B------:R-:W-:-:S03]  /*40e0*/  SEL R6, R4, 0xffffffff, P0 ;  /* 0xffffffff04067807 */ /* 0x000fc60000000000 */
[----:B------:R-:W-:Y:S01]  /*40f0*/  IMAD.IADD R39, R8, 0x1, R39 ;  /* 0x0000000108277824 */ /* 0x000fe200078e0227 */
[----:B------:R-:W-:-:S04]  /*4100*/  LOP3.LUT R41, R6, R41, RZ, 0x3c, !PT ;  /* 0x0000002906297212 */ /* 0x000fc800078e3cff */
[----:B------:R-:W-:-:S04]  /*4110*/  ISETP.NE.AND P0, PT, R41, 0x7fffffff, PT ;  /* 0x7fffffff2900780c */ /* 0x000fc80003f05270 */
[----:B------:R-:W-:Y:S01]  /*4120*/  SEL R6, R41, 0x80000000, P0 ;  /* 0x8000000029067807 */ /* 0x000fe20000000000 */
[----:B-1----:R-:W-:Y:S01]  /*4130*/  VIADD R9, R34, 0x1 ;  /* 0x0000000122097836 */ /* 0x002fe20000000000 */
[----:B------:R-:W-:Y:S02]  /*4140*/  ISETP.GT.AND P0, PT, R45, -0x1, PT ;  /* 0xffffffff2d00780c */ /* 0x000fe40003f04270 */
[----:B------:R-:W-:Y:S02]  /*4150*/  SHF.R.U32.HI R6, RZ, UR12, R6 ;  /* 0x0000000cff067c19 */ /* 0x000fe40008011606 */
[----:B------:R-:W-:Y:S02]  /*4160*/  STS.U16 [R32], R9 ;  /* 0x0000000920007388 */ /* 0x000fe40000000400 */
[----:B------:R-:W-:Y:S02]  /*4170*/  LOP3.LUT R6, R6, UR9, RZ, 0xc0, !PT ;  /* 0x0000000906067c12 */ /* 0x000fe4000f8ec0ff */
[----:B------:R-:W0:Y:S02]  /*4180*/  LDS.U16 R37, [R36] ;  /* 0x0000000024257984 */ /* 0x000e240000000400 */
        /* <DEDUP_REMOVED lines=13> */
[----:B------:R-:W-:Y:S02]  /*4260*/  SHF.R.U32.HI R6, RZ, UR12, R6 ;  /* 0x0000000cff067c19 */ /* 0x000fe40008011606 */
[----:B------:R-:W-:Y:S02]  /*4270*/  SEL R4, R4, 0xffffffff, P0 ;  /* 0xffffffff04047807 */ /* 0x000fe40000000000 */
[----:B------:R-:W-:Y:S02]  /*4280*/  LOP3.LUT R6, R6, UR9, RZ, 0xc0, !PT ;  /* 0x0000000906067c12 */ /* 0x000fe4000f8ec0ff */
[----:B------:R-:W-:-:S02]  /*4290*/  LOP3.LUT R47, R4, R47, RZ, 0x3c, !PT ;  /* 0x0000002f042f7212 */ /* 0x000fc400078e3cff */
[----:B------:R-:W-:Y:S02]  /*42a0*/  LOP3.LUT R10, R6, 0xf, RZ, 0xc0, !PT ;  /* 0x0000000f060a7812 */ /* 0x000fe400078ec0ff */
[----:B------:R-:W-:Y:S02]  /*42b0*/  SHF.R.U32.HI R6, RZ, 0x3, R6 ;  /* 0x00000003ff067819 */ /* 0x000fe40000011606 */
[C---:B------:R-:W-:Y:S01]  /*42c0*/  ISETP.NE.AND P0, PT, R47.reuse, 0x7fffffff, PT ;  /* 0x7fffffff2f00780c */ /* 0x040fe20003f05270 */
[----:B------:R-:W-:Y:S01]  /*42d0*/  IMAD R10, R10, 0x600, R17 ;  /* 0x000006000a0a7824 */ /* 0x000fe200078e0211 */
[----:B------:R-:W-:Y:S01]  /*42e0*/  LOP3.LUT R9, R6, 0x1ffffffe, RZ, 0xc0, !PT ;  /* 0x1ffffffe06097812 */ /* 0x000fe200078ec0ff */
[----:B-1----:R-:W-:Y:S01]  /*42f0*/  VIADD R8, R40, 0x1 ;  /* 0x0000000128087836 */ /* 0x002fe20000000000 */
[----:B------:R-:W-:-:S03]  /*4300*/  SEL R4, R47, 0x80000000, P0 ;  /* 0x800000002f047807 */ /* 0x000fc60000000000 */
[----:B------:R-:W-:Y:S01]  /*4310*/  IMAD.IADD R44, R10, 0x1, R9 ;  /* 0x000000010a2c7824 */ /* 0x000fe200078e0209 */
[----:B------:R-:W-:Y:S01]  /*4320*/  STS.U16 [R39], R8 ;  /* 0x0000000827007388 */ /* 0x000fe20000000400 */
[----:B------:R-:W-:Y:S01]  /*4330*/  SHF.R.U32.HI R4, RZ, UR12, R4 ;  /* 0x0000000cff047c19 */ /* 0x000fe20008011604 */
[----:B------:R-:W-:Y:S02]  /*4340*/  IMAD R10, R71, 0x18, R5 ;  /* 0x00000018470a7824 */ /* 0x000fe400078e0205 */
[----:B------:R-:W0:Y:S01]  /*4350*/  LDS.U16 R43, [R42] ;  /* 0x000000002a2b7984 */ /* 0x000e220000000400 */
[----:B------:R-:W-:-:S04]  /*4360*/  LOP3.LUT R4, R4, UR9, RZ, 0xc0, !PT ;  /* 0x0000000904047c12 */ /* 0x000fc8000f8ec0ff */
[----:B------:R-:W-:Y:S02]  /*4370*/  LOP3.LUT R6, R4, 0xf, RZ, 0xc0, !PT ;  /* 0x0000000f04067812 */ /* 0x000fe400078ec0ff */
[----:B------:R-:W-:-:S03]  /*4380*/  SHF.R.U32.HI R4, RZ, 0x3, R4 ;  /* 0x00000003ff047819 */ /* 0x000fc60000011604 */
[----:B------:R-:W-:Y:S01]  /*4390*/  IMAD R6, R6, 0x600, R17 ;  /* 0x0000060006067824 */ /* 0x000fe200078e0211 */
[----:B------:R-:W-:-:S05]  /*43a0*/  LOP3.LUT R9, R4, 0x1ffffffe, RZ, 0xc0, !PT ;  /* 0x1ffffffe04097812 */ /* 0x000fca00078ec0ff */
[----:B------:R-:W-:Y:S02]  /*43b0*/  IMAD.IADD R48, R6, 0x1, R9 ;  /* 0x0000000106307824 */ /* 0x000fe400078e0209 */
[----:B0-----:R-:W-:-:S05]  /*43c0*/  VIADD R7, R43, 0x1 ;  /* 0x000000012b077836 */ /* 0x001fca0000000000 */
[----:B------:R-:W-:Y:S04]  /*43d0*/  STS.U16 [R42], R7 ;  /* 0x000000072a007388 */ /* 0x000fe80000000400 */
[----:B------:R-:W0:Y:S02]  /*43e0*/  LDS.U16 R46, [R44] ;  /* 0x000000002c2e7984 */ /* 0x000e240000000400 */
[----:B0-----:R-:W-:-:S05]  /*43f0*/  VIADD R7, R46, 0x1 ;  /* 0x000000012e077836 */ /* 0x001fca0000000000 */
[----:B------:R-:W-:Y:S04]  /*4400*/  STS.U16 [R44], R7 ;  /* 0x000000072c007388 */ /* 0x000fe80000000400 */
[----:B------:R-:W0:Y:S02]  /*4410*/  LDS.U16 R49, [R48] ;  /* 0x0000000030317984 */ /* 0x000e240000000400 */
[----:B0-----:R-:W-:-:S05]  /*4420*/  VIADD R9, R49, 0x1 ;  /* 0x0000000131097836 */ /* 0x001fca0000000000 */
[----:B------:R-:W-:Y:S01]  /*4430*/  STS.U16 [R48], R9 ;  /* 0x0000000930007388 */ /* 0x000fe20000000400 */
[----:B------:R-:W-:Y:S06]  /*4440*/  BAR.SYNC.DEFER_BLOCKING 0x0 ;  /* 0x0000000000007b1d */ /* 0x000fec0000010000 */
[----:B------:R-:W-:Y:S04]  /*4450*/  LDS R65, [R10] ;  /* 0x000000000a417984 */ /* 0x000fe80000000800 */
[----:B------:R-:W0:Y:S04]  /*4460*/  LDS R64, [R10+0x4] ;  /* 0x000004000a407984 */ /* 0x000e280000000800 */
[----:B------:R-:W1:Y:S04]  /*4470*/  LDS R63, [R10+0x8] ;  /* 0x000008000a3f7984 */ /* 0x000e680000000800 */
[----:B------:R-:W2:Y:S04]  /*4480*/  LDS R62, [R10+0xc] ;  /* 0x00000c000a3e7984 */ /* 0x000ea80000000800 */
[----:B------:R-:W3:Y:S04]  /*4490*/  LDS R61, [R10+0x10] ;  /* 0x000010000a3d7984 */ /* 0x000ee80000000800 */
[----:B------:R-:W4:Y:S04]  /*44a0*/  LDS R58, [R10+0x14] ;  /* 0x000014000a3a7984 */ /* 0x000f280000000800 */
[----:B------:R-:W5:Y:S04]  /*44b0*/  LDS R5, [R10+0x18] ;  /* 0x000018000a057984 */ /* 0x000f680000000800 */
[----:B------:R-:W5:Y:S04]  /*44c0*/  LDS R59, [R10+0x1c] ;  /* 0x00001c000a3b7984 */ /* 0x000f680000000800 */
[----:B------:R-:W5:Y:S04]  /*44d0*/  LDS R4, [R10+0x20] ;  /* 0x000020000a047984 */ /* 0x000f680000000800 */
[----:B------:R-:W5:Y:S04]  /*44e0*/  LDS R6, [R10+0x24] ;  /* 0x000024000a067984 */ /* 0x000f680000000800 */
[----:B------:R-:W5:Y:S04]  /*44f0*/  LDS R56, [R10+0x28] ;  /* 0x000028000a387984 */ /* 0x000f680000000800 */
[----:B------:R-:W5:Y:S01]  /*4500*/  LDS R7, [R10+0x2c] ;  /* 0x00002c000a077984 */ /* 0x000f620000000800 */
[----:B0-----:R-:W-:-:S03]  /*4510*/  IMAD.IADD R64, R65, 0x1, R64 ;  /* 0x0000000141407824 */ /* 0x001fc600078e0240 */
[----:B------:R-:W0:Y:S01]  /*4520*/  LDS R9, [R10+0x30] ;  /* 0x000030000a097984 */ /* 0x000e220000000800 */
[----:B-1----:R-:W-:-:S03]  /*4530*/  IMAD.IADD R63, R63, 0x1, R64 ;  /* 0x000000013f3f7824 */ /* 0x002fc600078e0240 */
[----:B------:R-:W1:Y:S01]  /*4540*/  LDS R53, [R10+0x34] ;  /* 0x000034000a357984 */ /* 0x000e620000000800 */
[----:B--2---:R-:W-:-:S03]  /*4550*/  IMAD.IADD R62, R62, 0x1, R63 ;  /* 0x000000013e3e7824 */ /* 0x004fc600078e023f */
[----:B------:R-:W2:Y:S01]  /*4560*/  LDS R8, [R10+0x38] ;  /* 0x000038000a087984 */ /* 0x000ea20000000800 */
[----:B---3--:R-:W-:-:S03]  /*4570*/  IMAD.IADD R61, R61, 0x1, R62 ;  /* 0x000000013d3d7824 */ /* 0x008fc600078e023e */
[----:B------:R-:W3:Y:S01]  /*4580*/  LDS R50, [R10+0x3c] ;  /* 0x00003c000a327984 */ /* 0x000ee20000000800 */
[----:B----4-:R-:W-:-:S03]  /*4590*/  IMAD.IADD R58, R58, 0x1, R61 ;  /* 0x000000013a3a7824 */ /* 0x010fc600078e023d */
[----:B------:R-:W4:Y:S01]  /*45a0*/  LDS R11, [R10+0x40] ;  /* 0x000040000a0b7984 */ /* 0x000f220000000800 */
[----:B-----5:R-:W-:-:S04]  /*45b0*/  IMAD.IADD R60, R5, 0x1, R58 ;  /* 0x00000001053c7824 */ /* 0x020fc800078e023a */
[----:B------:R-:W-:-:S04]  /*45c0*/  IMAD.IADD R59, R59, 0x1, R60 ;  /* 0x000000013b3b7824 */ /* 0x000fc800078e023c */
[----:B------:R-:W-:-:S04]  /*45d0*/  IMAD.IADD R55, R4, 0x1, R59 ;  /* 0x0000000104377824 */ /* 0x000fc800078e023b */
[----:B------:R-:W-:-:S04]  /*45e0*/  IMAD.IADD R57, R6, 0x1, R55 ;  /* 0x0000000106397824 */ /* 0x000fc800078e0237 */
[----:B------:R-:W-:-:S04]  /*45f0*/  IMAD.IADD R56, R56, 0x1, R57 ;  /* 0x0000000138387824 */ /* 0x000fc800078e0239 */
[----:B------:R-:W-:-:S04]  /*4600*/  IMAD.IADD R52, R7, 0x1, R56 ;  /* 0x0000000107347824 */ /* 0x000fc800078e0238 */
[----:B0-----:R-:W-:-:S04]  /*4610*/  IMAD.IADD R54, R9, 0x1, R52 ;  /* 0x0000000109367824 */ /* 0x001fc800078e0234 */
[----:B-1----:R-:W-:-:S04]  /*4620*/  IMAD.IADD R53, R53, 0x1, R54 ;  /* 0x0000000135357824 */ /* 0x002fc800078e0236 */
[----:B--2---:R-:W-:-:S04]  /*4630*/  IMAD.IADD R51, R8, 0x1, R53 ;  /* 0x0000000108337824 */ /* 0x004fc800078e0235 */
[----:B---3--:R-:W-:-:S04]  /*4640*/  IMAD.IADD R50, R50, 0x1, R51 ;  /* 0x0000000132327824 */ /* 0x008fc800078e0233 */
[----:B----4-:R-:W-:-:S05]  /*4650*/  IMAD.IADD R66, R11, 0x1, R50 ;  /* 0x000000010b427824 */ /* 0x010fca00078e0232 */
        /* <DEDUP_REMOVED lines=8> */
[----:B------:R-:W0:Y:S02]  /*46e0*/  SHFL.UP P0, R69, R12, 0x10, RZ ;  /* 0x060000000c457989 */ /* 0x000e2400000000ff */
[----:B0-----:R-:W-:Y:S01]  /*46f0*/  @P0 IMAD.IADD R69, R12, 0x1, R69 ;  /* 0x000000010c450824 */ /* 0x001fe200078e0245 */
[----:B------:R-:W-:-:S04]  /*4700*/  ISETP.NE.AND P0, PT, R0, 0x1, PT ;  /* 0x000000010000780c */ /* 0x000fc80003f05270 */
[----:B------:R-:W-:Y:S01]  /*4710*/  @!P1 STS [R72+0x6600], R69 ;  /* 0x0066004548009388 */ /* 0x000fe20000000800 */
[----:B------:R-:W-:Y:S01]  /*4720*/  BAR.SYNC.DEFER_BLOCKING 0x0 ;  /* 0x0000000000007b1d */ /* 0x000fe20000010000 */
[----:B------:R-:W-:-:S05]  /*4730*/  ISETP.NE.AND P1, PT, R0, 0x8, PT ;  /* 0x000000080000780c */ /* 0x000fca0003f25270 */
[----:B------:R-:W0:Y:S04]  /*4740*/  LDS.128 R4, [UR4+0x6600] ;  /* 0x00660004ff047984 */ /* 0x000e280008000c00 */
[----:B------:R-:W1:Y:S01]  /*4750*/  LDS.128 R8, [UR4+0x6610] ;  /* 0x00661004ff087984 */ /* 0x000e620008000c00 */
[C---:B0-----:R-:W-:Y:S01]  /*4760*/  SEL R68, R4.reuse, R13, !P0 ;  /* 0x0000000d04447207 */ /* 0x041fe20004000000 */
[----:B------:R-:W-:Y:S02]  /*4770*/  IMAD.IADD R5, R4, 0x1, R5 ;  /* 0x0000000104057824 */ /* 0x000fe400078e0205 */
[----:B------:R-:W0:Y:S01]  /*4780*/  LDS.128 R12, [UR4+0x6620] ;  /* 0x00662004ff0c7984 */ /* 0x000e220008000c00 */
[----:B------:R-:W-:Y:S01]  /*4790*/  ISETP.NE.AND P0, PT, R0, 0x2, PT ;  /* 0x000000020000780c */ /* 0x000fe20003f05270 */
[----:B------:R-:W-:-:S03]  /*47a0*/  IMAD.IADD R6, R6, 0x1, R5 ;  /* 0x0000000106067824 */ /* 0x000fc600078e0205 */
[----:B------:R-:W-:Y:S02]  /*47b0*/  SEL R68, R5, R68, !P0 ;  /* 0x0000004405447207 */ /* 0x000fe40004000000 */
[----:B------:R-:W-:Y:S01]  /*47c0*/  ISETP.NE.AND P0, PT, R0, 0x3, PT ;  /* 0x000000030000780c */ /* 0x000fe20003f05270 */
[----:B------:R-:W-:-:S03]  /*47d0*/  IMAD.IADD R7, R7, 0x1, R6 ;  /* 0x0000000107077824 */ /* 0x000fc600078e0206 */
[----:B------:R-:W-:Y:S01]  /*47e0*/  SEL R68, R6, R68, !P0 ;  /* 0x0000004406447207 */ /* 0x000fe20004000000 */
[----:B-1----:R-:W-:Y:S01]  /*47f0*/  IMAD.IADD R8, R7, 0x1, R8 ;  /* 0x0000000107087824 */ /* 0x002fe200078e0208 */
[----:B------:R-:W-:-:S03]  /*4800*/  ISETP.NE.AND P0, PT, R0, 0x4, PT ;  /* 0x000000040000780c */ /* 0x000fc60003f05270 */
[----:B------:R-:W-:Y:S01]  /*4810*/  IMAD.IADD R9, R9, 0x1, R8 ;  /* 0x0000000109097824 */ /* 0x000fe200078e0208 */
[----:B------:R-:W-:Y:S02]  /*4820*/  SEL R68, R7, R68, !P0 ;  /* 0x0000004407447207 */ /* 0x000fe40004000000 */
[----:B------:R-:W-:Y:S01]  /*4830*/  ISETP.NE.AND P0, PT, R0, 0x5, PT ;  /* 0x000000050000780c */ /* 0x000fe20003f05270 */
[----:B------:R-:W-:-:S03]  /*4840*/  IMAD.IADD R10, R10, 0x1, R9 ;  /* 0x000000010a0a7824 */ /* 0x000fc600078e0209 */
[----:B------:R-:W-:Y:S01]  /*4850*/  SEL R68, R8, R68, !P0 ;  /* 0x0000004408447207 */ /* 0x000fe20004000000 */
[----:B------:R-:W-:Y:S01]  /*4860*/  IMAD.IADD R11, R11, 0x1, R10 ;  /* 0x000000010b0b7824 */ /* 0x000fe200078e020a */
[----:B------:R-:W-:Y:S01]  /*4870*/  ISETP.NE.AND P0, PT, R0, 0x6, PT ;  /* 0x000000060000780c */ /* 0x000fe20003f05270 */
[----:B------:R-:W-:-:S03]  /*4880*/  IMAD.IADD R8, R69, 0x1, -R66 ;  /* 0x0000000145087824 */ /* 0x000fc600078e0a42 */
[----:B------:R-:W-:Y:S02]  /*4890*/  SEL R68, R9, R68, !P0 ;  /* 0x0000004409447207 */ /* 0x000fe40004000000 */
[----:B------:R-:W-:-:S04]  /*48a0*/  ISETP.NE.AND P0, PT, R0, 0x7, PT ;  /* 0x000000070000780c */ /* 0x000fc80003f05270 */
[----:B------:R-:W-:Y:S02]  /*48b0*/  SEL R68, R10, R68, !P0 ;  /* 0x000000440a447207 */ /* 0x000fe40004000000 */
[----:B------:R-:W-:Y:S02]  /*48c0*/  ISETP.NE.AND P0, PT, R0, 0x9, PT ;  /* 0x000000090000780c */ /* 0x000fe40003f05270 */
[C---:B------:R-:W-:Y:S01]  /*48d0*/  SEL R68, R11.reuse, R68, !P1 ;  /* 0x000000440b447207 */ /* 0x040fe20004800000 */
[----:B0-----:R-:W-:Y:S01]  /*48e0*/  IMAD.IADD R12, R11, 0x1, R12 ;  /* 0x000000010b0c7824 */ /* 0x001fe200078e020c */
[----:B------:R-:W-:-:S03]  /*48f0*/  ISETP.GT.U32.AND P1, PT, R71, 0x1f, PT ;  /* 0x0000001f4700780c */ /* 0x000fc60003f24070 */
[----:B------:R-:W-:Y:S01]  /*4900*/  IMAD.IADD R13, R13, 0x1, R12 ;  /* 0x000000010d0d7824 */ /* 0x000fe200078e020c */
[----:B------:R-:W-:Y:S02]  /*4910*/  SEL R68, R12, R68, !P0 ;  /* 0x000000440c447207 */ /* 0x000fe40004000000 */
[----:B------:R-:W-:Y:S01]  /*4920*/  ISETP.NE.AND P0, PT, R67, RZ, PT ;  /* 0x000000ff4300720c */ /* 0x000fe20003f05270 */
[----:B------:R-:W-:Y:S01]  /*4930*/  IMAD.IADD R14, R14, 0x1, R13 ;  /* 0x000000010e0e7824 */ /* 0x000fe200078e020d */
[----:B------:R-:W-:Y:S02]  /*4940*/  SEL R68, R13, R68, !P2 ;  /* 0x000000440d447207 */ /* 0x000fe40005000000 */
[----:B------:R-:W-:Y:S01]  /*4950*/  ISETP.GT.U32.OR P2, PT, R71, 0x1f, P0 ;  /* 0x0000001f4700780c */ /* 0x000fe20000744470 */
[----:B------:R-:W-:Y:S01]  /*4960*/  IMAD.IADD R15, R15, 0x1, R14 ;  /* 0x000000010f0f7824 */ /* 0x000fe200078e020e */
[----:B------:R-:W-:Y:S01]  /*4970*/  SEL R4, R8, RZ, P0 ;  /* 0x000000ff08047207 */ /* 0x000fe20000000000 */
[----:B------:R-:W-:Y:S01]  /*4980*/  @!P1 IMAD.MOV.U32 R19, RZ, RZ, 0x1080 ;  /* 0x00001080ff139424 */ /* 0x000fe200078e00ff */
[----:B------:R-:W-:-:S02]  /*4990*/  SEL R13, R14, R68, !P3 ;  /* 0x000000440e0d7207 */ /* 0x000fc40005800000 */
[----:B------:R-:W-:-:S03]  /*49a0*/  ISETP.NE.AND P0, PT, R25, 0x7fffffff, PT ;  /* 0x7fffffff1900780c */ /* 0x000fc60003f05270 */
[----:B------:R-:W-:Y:S01]  /*49b0*/  @P1 IMAD.IADD R8, R13, 0x1, R4 ;  /* 0x000000010d081824 */ /* 0x000fe200078e0204 */
[----:B------:R-:W-:Y:S02]  /*49c0*/  SEL R4, R25, 0x80000000, P0 ;  /* 0x8000000019047807 */ /* 0x000fe40000000000 */
[----:B------:R-:W-:Y:S01]  /*49d0*/  ISETP.NE.AND P0, PT, R22, 0x7fffffff, PT ;  /* 0x7fffffff1600780c */ /* 0x000fe20003f05270 */
[----:B------:R-:W-:Y:S01]  /*49e0*/  @!P2 IMAD.U32 R8, R15, 0x10000, RZ ;  /* 0x000100000f08a824 */ /* 0x000fe200078e00ff */
[----:B------:R-:W-:-:S04]  /*49f0*/  SHF.R.U32.HI R4, RZ, UR12, R4 ;  /* 0x0000000cff047c19 */ /* 0x000fc80008011604 */
[----:B------:R-:W-:Y:S01]  /*4a00*/  @!P2 STS [UR4+0x663c], R8 ;  /* 0x00663c08ff00a988 */ /* 0x000fe20008000804 */
[----:B------:R-:W-:Y:S01]  /*4a10*/  BAR.SYNC.DEFER_BLOCKING 0x0 ;  /* 0x0000000000007b1d */ /* 0x000fe20000010000 */
[----:B------:R-:W-:-:S04]  /*4a20*/  ISETP.NE.AND P2, PT, R26, 0x7fffffff, PT ;  /* 0x7fffffff1a00780c */ /* 0x000fc80003f45270 */
[----:B------:R-:W-:Y:S02]  /*4a30*/  SEL R5, R26, 0x80000000, P2 ;  /* 0x800000001a057807 */ /* 0x000fe40001000000 */
[----:B------:R-:W-:Y:S02]  /*4a40*/  ISETP.NE.AND P2, PT, R24, 0x7fffffff, PT ;  /* 0x7fffffff1800780c */ /* 0x000fe40003f45270 */
[----:B------:R-:W-:Y:S02]  /*4a50*/  SHF.R.U32.HI R7, RZ, UR12, R5 ;  /* 0x0000000cff077c19 */ /* 0x000fe40008011605 */
[----:B------:R-:W-:Y:S02]  /*4a60*/  LOP3.LUT R5, R4, UR9, RZ, 0xc0, !PT ;  /* 0x0000000904057c12 */ /* 0x000fe4000f8ec0ff */
[----:B------:R-:W-:Y:S02]  /*4a70*/  LOP3.LUT R7, R7, UR9, RZ, 0xc0, !PT ;  /* 0x0000000907077c12 */ /* 0x000fe4000f8ec0ff */
[----:B------:R-:W-:-:S02]  /*4a80*/  SEL R9, R24, 0x80000000, P2 ;  /* 0x8000000018097807 */ /* 0x000fc40001000000 */
[----:B------:R-:W-:Y:S02]  /*4a90*/  LOP3.LUT R10, R5, 0xf, RZ, 0xc0, !PT ;  /* 0x0000000f050a7812 */ /* 0x000fe400078ec0ff */
[----:B------:R-:W-:Y:S02]  /*4aa0*/  LOP3.LUT R12, R7, 0xf, RZ, 0xc0, !PT ;  /* 0x0000000f070c7812 */ /* 0x000fe400078ec0ff */
[----:B------:R-:W-:Y:S01]  /*4ab0*/  SHF.R.U32.HI R5, RZ, 0x3, R5 ;  /* 0x00000003ff057819 */ /* 0x000fe20000011605 */
[----:B------:R-:W-:Y:S01]  /*4ac0*/  IMAD R10, R10, 0x600, R17 ;  /* 0x000006000a0a7824 */ /* 0x000fe200078e0211 */
[----:B------:R-:W-:Y:S01]  /*4ad0*/  SHF.R.U32.HI R7, RZ, 0x3, R7 ;  /* 0x00000003ff077819 */ /* 0x000fe20000011607 */
[----:B------:R-:W0:Y:S01]  /*4ae0*/  LDS R6, [UR4+0x663c] ;  /* 0x00663c04ff067984 */ /* 0x000e220008000800 */
[----:B------:R-:W-:Y:S01]  /*4af0*/  SEL R4, R22, 0x80000000, P0 ;  /* 0x8000000016047807 */ /* 0x000fe20000000000 */
[----:B------:R-:W-:Y:S01]  /*4b00*/  IMAD R12, R12, 0x600, R17 ;  /* 0x000006000c0c7824 */ /* 0x000fe200078e0211 */
[----:B------:R-:W-:-:S02]  /*4b10*/  SHF.R.U32.HI R11, RZ, UR12, R9 ;  /* 0x0000000cff0b7c19 */ /* 0x000fc40008011609 */
[----:B------:R-:W-:Y:S02]  /*4b20*/  LOP3.LUT R5, R5, 0x1ffffffe, RZ, 0xc0, !PT ;  /* 0x1ffffffe05057812 */ /* 0x000fe400078ec0ff */
[----:B------:R-:W-:Y:S02]  /*4b30*/  LOP3.LUT R9, R7, 0x1ffffffe, RZ, 0xc0, !PT ;  /* 0x1ffffffe07097812 */ /* 0x000fe400078ec0ff */
[----:B------:R-:W-:Y:S01]  /*4b40*/  SHF.R.U32.HI R7, RZ, UR12, R4 ;  /* 0x0000000cff077c19 */ /* 0x000fe20008011604 */
[----:B------:R-:W-:Y:S01]  /*4b50*/  IMAD.IADD R4, R10, 0x1, R5 ;  /* 0x000000010a047824 */ /* 0x000fe200078e0205 */
[----:B------:R-:W-:Y:S01]  /*4b60*/  LOP3.LUT R11, R11, UR9, RZ, 0xc0, !PT ;  /* 0x000000090b0b7c12 */ /* 0x000fe2000f8ec0ff */
[----:B------:R-:W-:Y:S01]  /*4b70*/  IMAD.IADD R5, R12, 0x1, R9 ;  /* 0x000000010c057824 */ /* 0x000fe200078e0209 */
[----:B------:R-:W-:Y:S02]  /*4b80*/  LOP3.LUT R7, R7, UR9, RZ, 0xc0, !PT ;  /* 0x0000000907077c12 */ /* 0x000fe4000f8ec0ff */
[----:B------:R-:W-:-:S02]  /*4b90*/  ISETP.NE.AND P0, PT, R71, RZ, PT ;  /* 0x000000ff4700720c */ /* 0x000fc40003f05270 */
[----:B------:R-:W-:Y:S02]  /*4ba0*/  LOP3.LUT R12, R11, 0xf, RZ, 0xc0, !PT ;  /* 0x0000000f0b0c7812 */ /* 0x000fe400078ec0ff */
[----:B------:R-:W-:Y:S02]  /*4bb0*/  SHF.R.U32.HI R11, RZ, 0x3, R11 ;  /* 0x00000003ff0b7819 */ /* 0x000fe4000001160b */
[----:B------:R-:W-:Y:S01]  /*4bc0*/  LOP3.LUT R10, R7, 0xf, RZ, 0xc0, !PT ;  /* 0x0000000f070a7812 */ /* 0x000fe200078ec0ff */
[----:B------:R-:W-:Y:S01]  /*4bd0*/  IMAD R12, R12, 0x600, R17 ;  /* 0x000006000c0c7824 */ /* 0x000fe200078e0211 */
[----:B------:R-:W-:Y:S02]  /*4be0*/  SHF.R.U32.HI R9, RZ, 0x3, R7 ;  /* 0x00000003ff097819 */ /* 0x000fe40000011607 */
[----:B------:R-:W-:Y:S01]  /*4bf0*/  LOP3.LUT R15, R11, 0x1ffffffe, RZ, 0xc0, !PT ;  /* 0x1ffffffe0b0f7812 */ /* 0x000fe200078ec0ff */
[--C-:B------:R-:W-:Y:S01]  /*4c00*/  IMAD R10, R10, 0x600, R17.reuse ;  /* 0x000006000a0a7824 */ /* 0x100fe200078e0211 */
[----:B------:R-:W-:Y:S01]  /*4c10*/  LOP3.LUT R11, R9, 0x1ffffffe, RZ, 0xc0, !PT ;  /* 0x1ffffffe090b7812 */ /* 0x000fe200078ec0ff */
[----:B------:R-:W-:-:S04]  /*4c20*/  IMAD R9, R71, 0x28, R17 ;  /* 0x0000002847097824 */ /* 0x000fc800078e0211 */
[----:B------:R-:W-:Y:S01]  /*4c30*/  IMAD R9, R71, 0x18, R9 ;  /* 0x0000001847097824 */ /* 0x000fe200078e0209 */
[----:B0-----:R-:W-:Y:S01]  /*4c40*/  SEL R7, R6, RZ, P0 ;  /* 0x000000ff06077207 */ /* 0x001fe20000000000 */
[----:B------:R-:W-:Y:S01]  /*4c50*/  IMAD.IADD R6, R12, 0x1, R15 ;  /* 0x000000010c067824 */ /* 0x000fe200078e020f */
[----:B------:R-:W-:-:S03]  /*4c60*/  ISETP.NE.AND P0, PT, R23, 0x7fffffff, PT ;  /* 0x7fffffff1700780c */ /* 0x000fc60003f05270 */
[----:B------:R-:W-:Y:S02]  /*4c70*/  IMAD.IADD R8, R7, 0x1, R8 ;  /* 0x0000000107087824 */ /* 0x000fe400078e0208 */
[----:B------:R-:W-:Y:S01]  /*4c80*/  IMAD.IADD R7, R10, 0x1, R11 ;  /* 0x000000010a077824 */ /* 0x000fe200078e020b */
[----:B------:R-:W-:Y:S01]  /*4c90*/  SEL R11, R23, 0x80000000, P0 ;  /* 0x80000000170b7807 */ /* 0x000fe20000000000 */
[--C-:B------:R-:W-:Y:S01]  /*4ca0*/  IMAD.IADD R10, R65, 0x1, R8.reuse ;  /* 0x00000001410a7824 */ /* 0x100fe200078e0208 */
[----:B------:R0:W-:Y:S01]  /*4cb0*/  STS [R9], R8 ;  /* 0x0000000809007388 */ /* 0x0001e20000000800 */
[--C-:B------:R-:W-:Y:S01]  /*4cc0*/  IMAD.IADD R64, R64, 0x1, R8.reuse ;  /* 0x0000000140407824 */ /* 0x100fe200078e0208 */
[----:B------:R-:W-:Y:S01]  /*4cd0*/  SHF.R.U32.HI R11, RZ, UR12, R11 ;  /* 0x0000000cff0b7c19 */ /* 0x000fe2000801160b */
[--C-:B------:R-:W-:Y:S01]  /*4ce0*/  IMAD.IADD R12, R63, 0x1, R8.reuse ;  /* 0x000000013f0c7824 */ /* 0x100fe200078e0208 */
[----:B------:R1:W-:Y:S01]  /*4cf0*/  STS [R9+0x4], R10 ;  /* 0x0000040a09007388 */ /* 0x0003e20000000800 */
[--C-:B------:R-:W-:Y:S01]  /*4d00*/  IMAD.IADD R62, R62, 0x1, R8.reuse ;  /* 0x000000013e3e7824 */ /* 0x100fe200078e0208 */
[----:B------:R-:W-:Y:S01]  /*4d10*/  LOP3.LUT R11, R11, UR9, RZ, 0xc0, !PT ;  /* 0x000000090b0b7c12 */ /* 0x000fe2000f8ec0ff */
[--C-:B------:R-:W-:Y:S01]  /*4d20*/  IMAD.IADD R14, R61, 0x1, R8.reuse ;  /* 0x000000013d0e7824 */ /* 0x100fe200078e0208 */
[----:B------:R-:W-:Y:S01]  /*4d30*/  STS [R9+0x8], R64 ;  /* 0x0000084009007388 */ /* 0x000fe20000000800 */
[--C-:B------:R-:W-:Y:S01]  /*4d40*/  IMAD.IADD R58, R58, 0x1, R8.reuse ;  /* 0x000000013a3a7824 */ /* 0x100fe200078e0208 */
[----:B------:R-:W-:Y:S01]  /*4d50*/  ISETP.GT.U32.AND P0, PT, R71, 0x1e, PT ;  /* 0x0000001e4700780c */ /* 0x000fe20003f04070 */
[--C-:B------:R-:W-:Y:S01]  /*4d60*/  IMAD.IADD R60, R60, 0x1, R8.reuse ;  /* 0x000000013c3c7824 */ /* 0x100fe200078e0208 */
[----:B------:R-:W-:Y:S01]  /*4d70*/  STS [R9+0xc], R12 ;  /* 0x00000c0c09007388 */ /* 0x000fe20000000800 */
[----:B------:R-:W-:-:S02]  /*4d80*/  IMAD.IADD R66, R59, 0x1, R8 ;  /* 0x000000013b427824 */ /* 0x000fc400078e0208 */
[--C-:B------:R-:W-:Y:S01]  /*4d90*/  IMAD.IADD R68, R55, 0x1, R8.reuse ;  /* 0x0000000137447824 */ /* 0x100fe200078e0208 */
[----:B------:R-:W-:Y:S01]  /*4da0*/  STS [R9+0x10], R62 ;  /* 0x0000103e09007388 */ /* 0x000fe20000000800 */
[--C-:B------:R-:W-:Y:S02]  /*4db0*/  IMAD.IADD R74, R57, 0x1, R8.reuse ;  /* 0x00000001394a7824 */ /* 0x100fe400078e0208 */
[--C-:B------:R-:W-:Y:S01]  /*4dc0*/  IMAD.IADD R56, R56, 0x1, R8.reuse ;  /* 0x0000000138387824 */ /* 0x100fe200078e0208 */
[----:B------:R-:W-:Y:S01]  /*4dd0*/  STS [R9+0x14], R14 ;  /* 0x0000140e09007388 */ /* 0x000fe20000000800 */
[--C-:B------:R-:W-:Y:S02]  /*4de0*/  IMAD.IADD R52, R52, 0x1, R8.reuse ;  /* 0x0000000134347824 */ /* 0x100fe400078e0208 */
[--C-:B------:R-:W-:Y:S01]  /*4df0*/  IMAD.IADD R54, R54, 0x1, R8.reuse ;  /* 0x0000000136367824 */ /* 0x100fe200078e0208 */
[----:B------:R-:W-:Y:S01]  /*4e00*/  STS [R9+0x18], R58 ;  /* 0x0000183a09007388 */ /* 0x000fe20000000800 */
[----:B------:R-:W-:-:S02]  /*4e10*/  IMAD.IADD R76, R53, 0x1, R8 ;  /* 0x00000001354c7824 */ /* 0x000fc400078e0208 */
[--C-:B------:R-:W-:Y:S01]  /*4e20*/  IMAD.IADD R51, R51, 0x1, R8.reuse ;  /* 0x0000000133337824 */ /* 0x100fe200078e0208 */
[----:B------:R-:W-:Y:S01]  /*4e30*/  STS [R9+0x1c], R60 ;  /* 0x00001c3c09007388 */ /* 0x000fe20000000800 */
[----:B------:R-:W-:Y:S01]  /*4e40*/  IMAD.IADD R50, R50, 0x1, R8 ;  /* 0x0000000132327824 */ /* 0x000fe200078e0208 */
[----:B0-----:R-:W-:Y:S02]  /*4e50*/  LOP3.LUT R8, R11, 0xf, RZ, 0xc0, !PT ;  /* 0x0000000f0b087812 */ /* 0x001fe400078ec0ff */
[----:B------:R-:W-:Y:S01]  /*4e60*/  STS [R9+0x20], R66 ;  /* 0x0000204209007388 */ /* 0x000fe20000000800 */
[----:B------:R-:W-:Y:S02]  /*4e70*/  SHF.R.U32.HI R11, RZ, 0x3, R11 ;  /* 0x00000003ff0b7819 */ /* 0x000fe4000001160b */
[----:B------:R-:W-:Y:S01]  /*4e80*/  IMAD R8, R8, 0x600, R17 ;  /* 0x0000060008087824 */ /* 0x000fe200078e0211 */
[----:B------:R-:W-:Y:S01]  /*4e90*/  STS [R9+0x24], R68 ;  /* 0x0000244409007388 */ /* 0x000fe20000000800 */
[----:B------:R-:W-:-:S03]  /*4ea0*/  LOP3.LUT R11, R11, 0x1ffffffe, RZ, 0xc0, !PT ;  /* 0x1ffffffe0b0b7812 */ /* 0x000fc600078ec0ff */
[----:B------:R-:W-:Y:S02]  /*4eb0*/  STS [R9+0x28], R74 ;  /* 0x0000284a09007388 */ /* 0x000fe40000000800 */
[----:B-1----:R-:W-:Y:S02]  /*4ec0*/  IMAD.IADD R10, R8, 0x1, R11 ;  /* 0x00000001080a7824 */ /* 0x002fe400078e020b */
[----:B------:R-:W-:Y:S04]  /*4ed0*/  STS [R9+0x2c], R56 ;  /* 0x00002c3809007388 */ /* 0x000fe80000000800 */
[----:B------:R-:W-:Y:S04]  /*4ee0*/  STS [R9+0x30], R52 ;  /* 0x0000303409007388 */ /* 0x000fe80000000800 */
[----:B------:R-:W-:Y:S04]  /*4ef0*/  STS [R9+0x34], R54 ;  /* 0x0000343609007388 */ /* 0x000fe80000000800 */
[----:B------:R-:W-:Y:S04]  /*4f00*/  STS [R9+0x38], R76 ;  /* 0x0000384c09007388 */ /* 0x000fe80000000800 */
[----:B------:R-:W-:Y:S04]  /*4f10*/  STS [R9+0x3c], R51 ;  /* 0x00003c3309007388 */ /* 0x000fe80000000800 */
[----:B------:R-:W-:Y:S01]  /*4f20*/  STS [R9+0x40], R50 ;  /* 0x0000403209007388 */ /* 0x000fe20000000800 */
[----:B------:R-:W-:Y:S06]  /*4f30*/  BAR.SYNC.DEFER_BLOCKING 0x0 ;  /* 0x0000000000007b1d */ /* 0x000fec0000010000 */
[----:B------:R-:W0:Y:S04]  /*4f40*/  @!P1 LDS.U16 R21, [R2] ;  /* 0x0000000002159984 */ /* 0x000e280000000400 */
[----:B------:R-:W1:Y:S04]  /*4f50*/  LDS.U16 R15, [R32] ;  /* 0x00000000200f7984 */ /* 0x000e680000000400 */
[----:B------:R-:W2:Y:S04]  /*4f60*/  LDS.U16 R36, [R36] ;  /* 0x0000000024247984 */ /* 0x000ea80000000400 */
[----:B------:R-:W3:Y:S04]  /*4f70*/  LDS.U16 R39, [R39] ;  /* 0x0000000027277984 */ /* 0x000ee80000000400 */
[----:B------:R-:W4:Y:S04]  /*4f80*/  LDS.U16 R42, [R42] ;  /* 0x000000002a2a7984 */ /* 0x000f280000000400 */
[----:B------:R-:W5:Y:S04]  /*4f90*/  LDS.U16 R53, [R44] ;  /* 0x000000002c357984 */ /* 0x000f680000000400 */
[----:B------:R-:W5:Y:S04]  /*4fa0*/  LDS.U16 R48, [R48] ;  /* 0x0000000030307984 */ /* 0x000f680000000400 */
[----:B------:R-:W5:Y:S04]  /*4fb0*/  LDS.U16 R12, [R7] ;  /* 0x00000000070c7984 */ /* 0x000f680000000400 */
[----:B------:R0:W5:Y:S04]  /*4fc0*/  LDS.U16 R9, [R4] ;  /* 0x0000000004097984 */ /* 0x0001680000000400 */
[----:B------:R-:W5:Y:S04]  /*4fd0*/  LDS.U16 R8, [R5] ;  /* 0x0000000005087984 */ /* 0x000f680000000400 */
[----:B------:R5:W5:Y:S01]  /*4fe0*/  LDS.U16 R11, [R6] ;  /* 0x00000000060b7984 */ /* 0x000b620000000400 */
[----:B0-----:R-:W-:-:S03]  /*4ff0*/  @!P1 IMAD.IADD R4, R16, 0x1, -R21 ;  /* 0x0000000110049824 */ /* 0x001fc600078e0a15 */
[----:B------:R-:W0:Y:S01]  /*5000*/  LDS.U16 R10, [R10] ;  /* 0x000000000a0a7984 */ /* 0x000e220000000400 */
[----:B-1----:R-:W-:Y:S01]  /*5010*/  IMAD.IADD R15, R34, 0x1, R15 ;  /* 0x00000001220f7824 */ /* 0x002fe200078e020f */
[----:B------:R-:W-:Y:S01]  /*5020*/  BAR.SYNC.DEFER_BLOCKING 0x0 ;  /* 0x0000000000007b1d */ /* 0x000fe20000010000 */
[----:B--2---:R-:W-:Y:S02]  /*5030*/  IMAD.IADD R36, R37, 0x1, R36 ;  /* 0x0000000125247824 */ /* 0x004fe400078e0224 */
[----:B---3--:R-:W-:-:S03]  /*5040*/  IMAD.IADD R39, R40, 0x1, R39 ;  /* 0x0000000128277824 */ /* 0x008fc600078e0227 */
[----:B------:R-:W-:Y:S01]  /*5050*/  LEA R36, R36, UR4, 0x2 ;  /* 0x0000000424247c11 */ /* 0x000fe2000f8e10ff */
[----:B----4-:R-:W-:Y:S01]  /*5060*/  IMAD.IADD R42, R43, 0x1, R42 ;  /* 0x000000012b2a7824 */ /* 0x010fe200078e022a */
[----:B------:R-:W-:Y:S01]  /*5070*/  LEA R39, R39, UR4, 0x2 ;  /* 0x0000000427277c11 */ /* 0x000fe2000f8e10ff */
[----:B-----5:R-:W-:-:S03]  /*5080*/  IMAD.IADD R53, R46, 0x1, R53 ;  /* 0x000000012e357824 */ /* 0x020fc600078e0235 */
[----:B------:R-:W-:Y:S01]  /*5090*/  LEA R42, R42, UR4, 0x2 ;  /* 0x000000042a2a7c11 */ /* 0x000fe2000f8e10ff */
[----:B------:R-:W-:Y:S02]  /*50a0*/  IMAD.IADD R48, R49, 0x1, R48 ;  /* 0x0000000131307824 */ /* 0x000fe400078e0230 */
[----:B------:R-:W-:-:S03]  /*50b0*/  IMAD.IADD R12, R31, 0x1, R12 ;  /* 0x000000011f0c7824 */ /* 0x000fc600078e020c */
[----:B------:R-:W-:Y:S01]  /*50c0*/  LEA R48, R48, UR4, 0x2 ;  /* 0x0000000430307c11 */ /* 0x000fe2000f8e10ff */
[----:B------:R-:W-:Y:S01]  /*50d0*/  @!P1 STS [R17], R21 ;  /* 0x0000001511009388 */ /* 0x000fe20000000800 */
[----:B------:R-:W-:Y:S01]  /*50e0*/  IMAD.IADD R9, R30, 0x1, R9 ;  /* 0x000000011e097824 */ /* 0x000fe200078e0209 */
[----:B------:R-:W-:Y:S01]  /*50f0*/  LEA R7, R12, UR4, 0x2 ;  /* 0x000000040c077c11 */ /* 0x000fe2000f8e10ff */
[----:B------:R-:W-:Y:S01]  /*5100*/  BAR.SYNC.DEFER_BLOCKING 0x0 ;  /* 0x0000000000007b1d */ /* 0x000fe20000010000 */
[----:B------:R-:W-:Y:S02]  /*5110*/  IMAD.IADD R8, R29, 0x1, R8 ;  /* 0x000000011d087824 */ /* 0x000fe400078e0208 */
[----:B------:R-:W-:Y:S01]  /*5120*/  LEA R6, R9, UR4, 0x2 ;  /* 0x0000000409067c11 */ /* 0x000fe2000f8e10ff */
[----:B------:R-:W-:Y:S02]  /*5130*/  IMAD.IADD R11, R28, 0x1, R11 ;  /* 0x000000011c0b7824 */ /* 0x000fe400078e020b */
[----:B------:R-:W-:Y:S01]  /*5140*/  LEA R5, R8, UR4, 0x2 ;  /* 0x0000000408057c11 */ /* 0x000fe2000f8e10ff */
[----:B0-----:R-:W-:-:S02]  /*5150*/  IMAD.IADD R10, R27, 0x1, R10 ;  /* 0x000000011b0a7824 */ /* 0x001fc400078e020a */
[----:B------:R-:W-:Y:S02]  /*5160*/  LEA R11, R11, UR4, 0x2 ;  /* 0x000000040b0b7c11 */ /* 0x000fe4000f8e10ff */
[----:B------:R-:W-:Y:S02]  /*5170*/  LEA R8, R15, UR4, 0x2 ;  /* 0x000000040f087c11 */ /* 0x000fe4000f8e10ff */
[----:B------:R-:W-:Y:S01]  /*5180*/  LEA R10, R10, UR4, 0x2 ;  /* 0x000000040a0a7c11 */ /* 0x000fe2000f8e10ff */
[----:B------:R-:W0:Y:S01]  /*5190*/  @!P0 LDS R19, [R17+0x4] ;  /* 0x0000040011138984 */ /* 0x000e220000000800 */
[----:B------:R-:W-:Y:S06]  /*51a0*/  BAR.SYNC.DEFER_BLOCKING 0x0 ;  /* 0x0000000000007b1d */ /* 0x000fec0000010000 */
[----:B------:R-:W-:Y:S02]  /*51b0*/  @!P1 STS [R17+0x4200], R4 ;  /* 0x0042000411009388 */ /* 0x000fe40000000800 */
[----:B------:R-:W-:Y:S01]  /*51c0*/  BAR.SYNC.DEFER_BLOCKING 0x0 ;  /* 0x0000000000007b1d */ /* 0x000fe20000010000 */
[----:B0-----:R-:W-:-:S05]  /*51d0*/  @!P1 IMAD.IADD R16, R19, 0x1, R4 ;  /* 0x0000000113109824 */ /* 0x001fca00078e0204 */
[----:B------:R0:W-:Y:S04]  /*51e0*/  STS [R6], R25 ;  /* 0x0000001906007388 */ /* 0x0001e80000000800 */
[----:B------:R-:W-:Y:S04]  /*51f0*/  STS [R5], R26 ;  /* 0x0000001a05007388 */ /* 0x000fe80000000800 */
[----:B------:R-:W-:Y:S01]  /*5200*/  STS [R11], R24 ;  /* 0x000000180b007388 */ /* 0x000fe20000000800 */
[----:B0-----:R-:W-:-:S03]  /*5210*/  LEA R6, R53, UR4, 0x2 ;  /* 0x0000000435067c11 */ /* 0x001fc6000f8e10ff */
[----:B------:R-:W-:Y:S04]  /*5220*/  STS [R10], R23 ;  /* 0x000000170a007388 */ /* 0x000fe80000000800 */
[----:B------:R-:W-:Y:S04]  /*5230*/  STS [R7], R22 ;  /* 0x0000001607007388 */ /* 0x000fe80000000800 */
[----:B------:R0:W-:Y:S04]  /*5240*/  STS [R8], R33 ;  /* 0x0000002108007388 */ /* 0x0001e80000000800 */
[----:B------:R-:W-:Y:S04]  /*5250*/  STS [R36], R35 ;  /* 0x0000002324007388 */ /* 0x000fe80000000800 */
[----:B------:R-:W-:Y:S01]  /*5260*/  STS [R39], R38 ;  /* 0x0000002627007388 */ /* 0x000fe20000000800 */
[----:B0-----:R-:W-:-:S03]  /*5270*/  IMAD.MOV.U32 R8, RZ, RZ, -0x80000000 ;  /* 0x80000000ff087424 */ /* 0x001fc600078e00ff */
[----:B------:R-:W-:Y:S04]  /*5280*/  STS [R42], R41 ;  /* 0x000000292a007388 */ /* 0x000fe80000000800 */
[----:B------:R-:W-:Y:S04]  /*5290*/  STS [R6], R45 ;  /* 0x0000002d06007388 */ /* 0x000fe80000000800 */
[----:B------:R-:W-:Y:S01]  /*52a0*/  STS [R48], R47 ;  /* 0x0000002f30007388 */ /* 0x000fe20000000800 */
[----:B------:R-:W-:Y:S06]  /*52b0*/  BAR.SYNC.DEFER_BLOCKING 0x0 ;  /* 0x0000000000007b1d */ /* 0x000fec0000010000 */
[----:B------:R-:W0:Y:S04]  /*52c0*/  LDS R11, [R17] ;  /* 0x00000000110b7984 */ /* 0x000e280000000800 */
[----:B------:R-:W1:Y:S04]  /*52d0*/  LDS R24, [R17+0x600] ;  /* 0x0006000011187984 */ /* 0x000e680000000800 */
[----:B------:R-:W2:Y:S04]  /*52e0*/  LDS R23, [R17+0xc00] ;  /* 0x000c000011177984 */ /* 0x000ea80000000800 */
[----:B------:R-:W3:Y:S04]  /*52f0*/  LDS R15, [R17+0x1800] ;  /* 0x00180000110f7984 */ /* 0x000ee80000000800 */
[----:B------:R-:W4:Y:S04]  /*5300*/  LDS R22, [R17+0x1200] ;  /* 0x0012000011167984 */ /* 0x000f280000000800 */
[----:B------:R-:W5:Y:S04]  /*5310*/  LDS R14, [R17+0x1e00] ;  /* 0x001e0000110e7984 */ /* 0x000f680000000800 */
[----:B------:R-:W5:Y:S04]  /*5320*/  LDS R10, [R17+0x2400] ;  /* 0x00240000110a7984 */ /* 0x000f680000000800 */
[----:B------:R-:W-:Y:S01]  /*5330*/  LDS R9, [R17+0x2a00] ;  /* 0x002a000011097984 */ /* 0x000fe20000000800 */
[----:B0-----:R-:W-:-:S04]  /*5340*/  ISETP.NE.AND P0, PT, R11, 0x7fffffff, PT ;  /* 0x7fffffff0b00780c */ /* 0x001fc80003f05270 */
[----:B------:R-:W-:Y:S02]  /*5350*/  SEL R5, R11, 0x80000000, P0 ;  /* 0x800000000b057807 */ /* 0x000fe40000000000 */
[C---:B-1----:R-:W-:Y:S02]  /*5360*/  ISETP.NE.AND P2, PT, R24.reuse, 0x7fffffff, PT ;  /* 0x7fffffff1800780c */ /* 0x042fe40003f45270 */
[----:B------:R-:W-:Y:S02]  /*5370*/  SHF.R.U32.HI R5, RZ, UR12, R5 ;  /* 0x0000000cff057c19 */ /* 0x000fe40008011605 */
[----:B------:R-:W-:Y:S02]  /*5380*/  SEL R7, R24, 0x80000000, P2 ;  /* 0x8000000018077807 */ /* 0x000fe40001000000 */
[----:B------:R-:W-:Y:S02]  /*5390*/  LOP3.LUT R5, R5, UR9, RZ, 0xc0, !PT ;  /* 0x0000000905057c12 */ /* 0x000fe4000f8ec0ff */
[----:B------:R-:W-:-:S02]  /*53a0*/  SHF.R.U32.HI R7, RZ, UR12, R7 ;  /* 0x0000000cff077c19 */ /* 0x000fc40008011607 */
[----:B------:R-:W-:Y:S02]  /*53b0*/  LEA R5, R5, UR4, 0x2 ;  /* 0x0000000405057c11 */ /* 0x000fe4000f8e10ff */
[----:B------:R-:W-:Y:S02]  /*53c0*/  LOP3.LUT R7, R7, UR9, RZ, 0xc0, !PT ;  /* 0x0000000907077c12 */ /* 0x000fe4000f8ec0ff */
[----:B------:R-:W-:Y:S01]  /*53d0*/  ISETP.GT.AND P0, PT, R11, -0x1, PT ;  /* 0xffffffff0b00780c */ /* 0x000fe20003f04270 */
[----:B------:R-:W0:Y:S01]  /*53e0*/  LDS R25, [R5+0x4200] ;  /* 0x0042000005197984 */ /* 0x000e220000000800 */
[----:B------:R-:W-:Y:S02]  /*53f0*/  LEA R27, R7, UR4, 0x2 ;  /* 0x00000004071b7c11 */ /* 0x000fe4000f8e10ff */
[----:B------:R-:W-:Y:S01]  /*5400*/  SEL R12, R8, 0xffffffff, !P0 ;  /* 0xffffffff080c7807 */ /* 0x000fe20004000000 */
[----:B------:R-:W1:Y:S01]  /*5410*/  LDC.64 R6, c[0x0][0x388] ;  /* 0x0000e200ff067b82 */ /* 0x000e620000000a00 */
[----:B------:R-:W-:Y:S01]  /*5420*/  LDS R5, [R17+0x3000] ;  /* 0x0030000011057984 */ /* 0x000fe20000000800 */
[----:B------:R-:W-:-:S02]  /*5430*/  ISETP.GT.AND P2, PT, R24, -0x1, PT ;  /* 0xffffffff1800780c */ /* 0x000fc40003f44270 */
[----:B------:R-:W-:Y:S01]  /*5440*/  LOP3.LUT R29, R12, R11, RZ, 0x3c, !PT ;  /* 0x0000000b0c1d7212 */ /* 0x000fe200078e3cff */
[----:B------:R-:W1:Y:S01]  /*5450*/  LDS R27, [R27+0x4200] ;  /* 0x004200001b1b7984 */ /* 0x000e620000000800 */
[----:B------:R-:W-:Y:S02]  /*5460*/  SEL R31, R8, 0xffffffff, !P2 ;  /* 0xffffffff081f7807 */ /* 0x000fe40005000000 */
[----:B--2---:R-:W-:Y:S01]  /*5470*/  ISETP.NE.AND P6, PT, R23, 0x7fffffff, PT ;  /* 0x7fffffff1700780c */ /* 0x004fe20003fc5270 */
[----:B------:R-:W2:Y:S01]  /*5480*/  LDS R12, [R17+0x3600] ;  /* 0x00360000110c7984 */ /* 0x000ea20000000800 */
[----:B------:R-:W-:Y:S02]  /*5490*/  LOP3.LUT R31, R31, R24, RZ, 0x3c, !PT ;  /* 0x000000181f1f7212 */ /* 0x000fe400078e3cff */
[----:B---3--:R-:W-:Y:S01]  /*54a0*/  ISETP.NE.AND P5, PT, R15, 0x7fffffff, PT ;  /* 0x7fffffff0f00780c */ /* 0x008fe20003fa5270 */
[----:B------:R-:W3:Y:S01]  /*54b0*/  LDS R11, [R17+0x3c00] ;  /* 0x003c0000110b7984 */ /* 0x000ee20000000800 */
[----:B----4-:R-:W-:-:S02]  /*54c0*/  ISETP.NE.AND P3, PT, R22, 0x7fffffff, PT ;  /* 0x7fffffff1600780c */ /* 0x010fc40003f65270 */
[----:B------:R-:W-:Y:S02]  /*54d0*/  SEL R28, R23, 0x80000000, P6 ;  /* 0x80000000171c7807 */ /* 0x000fe40003000000 */
[----:B-----5:R-:W-:Y:S02]  /*54e0*/  ISETP.NE.AND P6, PT, R14, 0x7fffffff, PT ;  /* 0x7fffffff0e00780c */ /* 0x020fe40003fc5270 */
[----:B------:R-:W-:Y:S02]  /*54f0*/  SEL R30, R22, 0x80000000, P3 ;  /* 0x80000000161e7807 */ /* 0x000fe40001800000 */
[----:B------:R-:W-:Y:S02]  /*5500*/  SHF.R.U32.HI R28, RZ, UR12, R28 ;  /* 0x0000000cff1c7c19 */ /* 0x000fe4000801161c */
[----:B------:R-:W-:Y:S02]  /*5510*/  SHF.R.U32.HI R30, RZ, UR12, R30 ;  /* 0x0000000cff1e7c19 */ /* 0x000fe4000801161e */
[----:B------:R-:W-:-:S02]  /*5520*/  LOP3.LUT R28, R28, UR9, RZ, 0xc0, !PT ;  /* 0x000000091c1c7c12 */ /* 0x000fc4000f8ec0ff */
[----:B------:R-:W-:Y:S02]  /*5530*/  ISETP.GT.AND P4, PT, R23, -0x1, PT ;  /* 0xffffffff1700780c */ /* 0x000fe40003f84270 */
[----:B------:R-:W-:Y:S02]  /*5540*/  ISETP.NE.AND P3, PT, R10, 0x7fffffff, PT ;  /* 0x7fffffff0a00780c */ /* 0x000fe40003f65270 */
[----:B------:R-:W-:Y:S02]  /*5550*/  LOP3.LUT R30, R30, UR9, RZ, 0xc0, !PT ;  /* 0x000000091e1e7c12 */ /* 0x000fe4000f8ec0ff */
[----:B------:R-:W-:Y:S01]  /*5560*/  ISETP.GT.AND P2, PT, R15, -0x1, PT ;  /* 0xffffffff0f00780c */ /* 0x000fe20003f44270 */
[----:B0-----:R-:W-:Y:S01]  /*5570*/  IMAD.IADD R25, R25, 0x1, R71 ;  /* 0x0000000119197824 */ /* 0x001fe200078e0247 */
[----:B------:R-:W-:-:S03]  /*5580*/  ISETP.GT.AND P0, PT, R22, -0x1, PT ;  /* 0xffffffff1600780c */ /* 0x000fc60003f04270 */
[----:B-1----:R-:W-:-:S05]  /*5590*/  IMAD.WIDE.U32 R24, R25, 0x4, R6 ;  /* 0x0000000419187825 */ /* 0x002fca00078e0006 */
[----:B------:R0:W-:Y:S01]  /*55a0*/  STG.E desc[UR10][R24.64], R29 ;  /* 0x0000001d18007986 */ /* 0x0001e2000c10190a */
[----:B------:R-:W-:-:S05]  /*55b0*/  IADD3 R27, PT, PT, R71, 0x180, R27 ;  /* 0x00000180471b7810 */ /* 0x000fca0007ffe01b */
[----:B------:R-:W-:-:S05]  /*55c0*/  IMAD.WIDE.U32 R26, R27, 0x4, R6 ;  /* 0x000000041b1a7825 */ /* 0x000fca00078e0006 */
[----:B------:R1:W-:Y:S01]  /*55d0*/  STG.E desc[UR10][R26.64], R31 ;  /* 0x0000001f1a007986 */ /* 0x0003e2000c10190a */
[----:B0-----:R-:W-:Y:S02]  /*55e0*/  SEL R24, R15, 0x80000000, P5 ;  /* 0x800000000f187807 */ /* 0x001fe40002800000 */
[----:B------:R-:W-:Y:S02]  /*55f0*/  SEL R25, R14, 0x80000000, P6 ;  /* 0x800000000e197807 */ /* 0x000fe40003000000 */
[----:B------:R-:W-:Y:S02]  /*5600*/  SHF.R.U32.HI R24, RZ, UR12, R24 ;  /* 0x0000000cff187c19 */ /* 0x000fe40008011618 */
[----:B------:R-:W-:Y:S02]  /*5610*/  SHF.R.U32.HI R25, RZ, UR12, R25 ;  /* 0x0000000cff197c19 */ /* 0x000fe40008011619 */
[----:B------:R-:W-:Y:S02]  /*5620*/  LOP3.LUT R24, R24, UR9, RZ, 0xc0, !PT ;  /* 0x0000000918187c12 */ /* 0x000fe4000f8ec0ff */
[----:B------:R-:W-:-:S02]  /*5630*/  LOP3.LUT R25, R25, UR9, RZ, 0xc0, !PT ;  /* 0x0000000919197c12 */ /* 0x000fc4000f8ec0ff */
[----:B-1----:R-:W-:Y:S02]  /*5640*/  LEA R31, R28, UR4, 0x2 ;  /* 0x000000041c1f7c11 */ /* 0x002fe4000f8e10ff */
[----:B------:R-:W-:Y:S02]  /*5650*/  ISETP.NE.AND P5, PT, R9, 0x7fffffff, PT ;  /* 0x7fffffff0900780c */ /* 0x000fe40003fa5270 */
[----:B------:R-:W-:Y:S02]  /*5660*/  LEA R33, R24, UR4, 0x2 ;  /* 0x0000000418217c11 */ /* 0x000fe4000f8e10ff */
[----:B------:R-:W-:Y:S02]  /*5670*/  ISETP.NE.AND P6, PT, R5, 0x7fffffff, PT ;  /* 0x7fffffff0500780c */ /* 0x000fe40003fc5270 */
[----:B------:R-:W-:Y:S02]  /*5680*/  LEA R27, R30, UR4, 0x2 ;  /* 0x000000041e1b7c11 */ /* 0x000fe4000f8e10ff */
[----:B------:R-:W-:Y:S01]  /*5690*/  SEL R24, R8, 0xffffffff, !P4 ;  /* 0xffffffff08187807 */ /* 0x000fe20006000000 */
[----:B------:R-:W-:Y:S01]  /*56a0*/  LDS R33, [R33+0x4200] ;  /* 0x0042000021217984 */ /* 0x000fe20000000800 */
[----:B------:R-:W-:-:S02]  /*56b0*/  SEL R26, R10, 0x80000000, P3 ;  /* 0x800000000a1a7807 */ /* 0x000fc40001800000 */
[C---:B--2---:R-:W-:Y:S01]  /*56c0*/  ISETP.NE.AND P4, PT, R12.reuse, 0x7fffffff, PT ;  /* 0x7fffffff0c00780c */ /* 0x044fe20003f85270 */
[----:B------:R-:W-:Y:S01]  /*56d0*/  LDS R27, [R27+0x4200] ;  /* 0x004200001b1b7984 */ /* 0x000fe20000000800 */
[----:B---3--:R-:W-:Y:S02]  /*56e0*/  ISETP.NE.AND P3, PT, R11, 0x7fffffff, PT ;  /* 0x7fffffff0b00780c */ /* 0x008fe40003f65270 */
[----:B------:R-:W-:Y:S02]  /*56f0*/  LEA R37, R25, UR4, 0x2 ;  /* 0x0000000419257c11 */ /* 0x000fe4000f8e10ff */
[----:B------:R0:W1:Y:S01]  /*5700*/  LDS R25, [R31+0x4200] ;  /* 0x004200001f197984 */ /* 0x0000620000000800 */
[----:B------:R-:W-:Y:S02]  /*5710*/  SEL R28, R9, 0x80000000, P5 ;  /* 0x80000000091c7807 */ /* 0x000fe40002800000 */
[----:B------:R-:W-:Y:S01]  /*5720*/  SEL R29, R5, 0x80000000, P6 ;  /* 0x80000000051d7807 */ /* 0x000fe20003000000 */
[----:B------:R-:W2:Y:S01]  /*5730*/  LDS R37, [R37+0x4200] ;  /* 0x0042000025257984 */ /* 0x000ea20000000800 */
[----:B------:R-:W-:-:S02]  /*5740*/  SEL R30, R12, 0x80000000, P4 ;  /* 0x800000000c1e7807 */ /* 0x000fc40002000000 */
[----:B------:R-:W-:Y:S02]  /*5750*/  SHF.R.U32.HI R26, RZ, UR12, R26 ;  /* 0x0000000cff1a7c19 */ /* 0x000fe4000801161a */
[----:B0-----:R-:W-:Y:S02]  /*5760*/  SEL R31, R11, 0x80000000, P3 ;  /* 0x800000000b1f7807 */ /* 0x001fe40001800000 */
[----:B------:R-:W-:Y:S02]  /*5770*/  SHF.R.U32.HI R28, RZ, UR12, R28 ;  /* 0x0000000cff1c7c19 */ /* 0x000fe4000801161c */
[----:B------:R-:W-:Y:S02]  /*5780*/  SHF.R.U32.HI R29, RZ, UR12, R29 ;  /* 0x0000000cff1d7c19 */ /* 0x000fe4000801161d */
[----:B------:R-:W-:Y:S02]  /*5790*/  SHF.R.U32.HI R30, RZ, UR12, R30 ;  /* 0x0000000cff1e7c19 */ /* 0x000fe4000801161e */
[----:B------:R-:W-:-:S02]  /*57a0*/  SHF.R.U32.HI R31, RZ, UR12, R31 ;  /* 0x0000000cff1f7c19 */ /* 0x000fc4000801161f */
[----:B------:R-:W-:Y:S02]  /*57b0*/  LOP3.LUT R26, R26, UR9, RZ, 0xc0, !PT ;  /* 0x000000091a1a7c12 */ /* 0x000fe4000f8ec0ff */
[----:B------:R-:W-:Y:S02]  /*57c0*/  LOP3.LUT R28, R28, UR9, RZ, 0xc0, !PT ;  /* 0x000000091c1c7c12 */ /* 0x000fe4000f8ec0ff */
[----:B------:R-:W-:Y:S02]  /*57d0*/  LOP3.LUT R29, R29, UR9, RZ, 0xc0, !PT ;  /* 0x000000091d1d7c12 */ /* 0x000fe4000f8ec0ff */
[----:B------:R-:W-:Y:S02]  /*57e0*/  LOP3.LUT R30, R30, UR9, RZ, 0xc0, !PT ;  /* 0x000000091e1e7c12 */ /* 0x000fe4000f8ec0ff */
[----:B------:R-:W-:Y:S02]  /*57f0*/  LOP3.LUT R31, R31, UR9, RZ, 0xc0, !PT ;  /* 0x000000091f1f7c12 */ /* 0x000fe4000f8ec0ff */
[----:B------:R-:W-:-:S02]  /*5800*/  LEA R41, R26, UR4, 0x2 ;  /* 0x000000041a297c11 */ /* 0x000fc4000f8e10ff */
[----:B------:R-:W-:Y:S02]  /*5810*/  LEA R28, R28, UR4, 0x2 ;  /* 0x000000041c1c7c11 */ /* 0x000fe4000f8e10ff */
[----:B------:R-:W-:Y:S02]  /*5820*/  LEA R45, R29, UR4, 0x2 ;  /* 0x000000041d2d7c11 */ /* 0x000fe4000f8e10ff */
[----:B------:R-:W-:Y:S01]  /*5830*/  LEA R30, R30, UR4, 0x2 ;  /* 0x000000041e1e7c11 */ /* 0x000fe2000f8e10ff */
[----:B------:R-:W-:Y:S01]  /*5840*/  LDS R41, [R41+0x4200] ;  /* 0x0042000029297984 */ /* 0x000fe20000000800 */
[----:B------:R-:W-:Y:S02]  /*5850*/  LEA R49, R31, UR4, 0x2 ;  /* 0x000000041f317c11 */ /* 0x000fe4000f8e10ff */
[----:B------:R-:W-:Y:S01]  /*5860*/  ISETP.GT.AND P3, PT, R14, -0x1, PT ;  /* 0xffffffff0e00780c */ /* 0x000fe20003f64270 */
[----:B------:R-:W0:Y:S01]  /*5870*/  LDS R43, [R28+0x4200] ;  /* 0x004200001c2b7984 */ /* 0x000e220000000800 */
[----:B------:R-:W-:-:S02]  /*5880*/  SEL R26, R8, 0xffffffff, !P2 ;  /* 0xffffffff081a7807 */ /* 0x000fc40005000000 */
[----:B------:R-:W-:Y:S01]  /*5890*/  LOP3.LUT R29, R24, R23, RZ, 0x3c, !PT ;  /* 0x00000017181d7212 */ /* 0x000fe200078e3cff */
[----:B------:R-:W3:Y:S01]  /*58a0*/  LDS R45, [R45+0x4200] ;  /* 0x004200002d2d7984 */ /* 0x000ee20000000800 */
[----:B------:R-:W-:Y:S02]  /*58b0*/  SEL R23, R8, 0xffffffff, !P3 ;  /* 0xffffffff08177807 */ /* 0x000fe40005800000 */
[----:B------:R-:W-:Y:S01]  /*58c0*/  LOP3.LUT R35, R26, R15, RZ, 0x3c, !PT ;  /* 0x0000000f1a237212 */ /* 0x000fe200078e3cff */
[----:B------:R-:W4:Y:S01]  /*58d0*/  LDS R47, [R30+0x4200] ;  /* 0x004200001e2f7984 */ /* 0x000f220000000800 */
[----:B-1----:R-:W-:Y:S02]  /*58e0*/  IADD3 R15, PT, PT, R71, 0x300, R25 ;  /* 0x00000300470f7810 */ /* 0x002fe40007ffe019 */
[----:B------:R-:W-:Y:S01]  /*58f0*/  SEL R31, R8, 0xffffffff, !P0 ;  /* 0xffffffff081f7807 */ /* 0x000fe20004000000 */
[----:B------:R-:W1:Y:S01]  /*5900*/  LDS R49, [R49+0x4200] ;  /* 0x0042000031317984 */ /* 0x000e620000000800 */
[----:B------:R-:W-:Y:S01]  /*5910*/  LOP3.LUT R39, R23, R14, RZ, 0x3c, !PT ;  /* 0x0000000e17277212 */ /* 0x000fe200078e3cff */
[----:B------:R-:W-:Y:S01]  /*5920*/  IMAD.WIDE.U32 R14, R15, 0x4, R6 ;  /* 0x000000040f0e7825 */ /* 0x000fe200078e0006 */
[----:B------:R-:W-:-:S02]  /*5930*/  ISETP.GT.AND P0, PT, R10, -0x1, PT ;  /* 0xffffffff0a00780c */ /* 0x000fc40003f04270 */
[C---:B------:R-:W-:Y:S02]  /*5940*/  IADD3 R23, PT, PT, R71.reuse, 0x480, R27 ;  /* 0x0000048047177810 */ /* 0x040fe40007ffe01b */
[C---:B------:R-:W-:Y:S01]  /*5950*/  IADD3 R25, PT, PT, R71.reuse, 0x600, R33 ;  /* 0x0000060047197810 */ /* 0x040fe20007ffe021 */
[----:B------:R5:W-:Y:S01]  /*5960*/  STG.E desc[UR10][R14.64], R29 ;  /* 0x0000001d0e007986 */ /* 0x000be2000c10190a */
[----:B--2---:R-:W-:Y:S02]  /*5970*/  IADD3 R27, PT, PT, R71, 0x780, R37 ;  /* 0x00000780471b7810 */ /* 0x004fe40007ffe025 */
[----:B------:R-:W-:Y:S01]  /*5980*/  SEL R33, R8, 0xffffffff, !P0 ;  /* 0xffffffff08217807 */ /* 0x000fe20004000000 */
[--C-:B------:R-:W-:Y:S01]  /*5990*/  IMAD.WIDE.U32 R24, R25, 0x4, R6.reuse ;  /* 0x0000000419187825 */ /* 0x100fe200078e0006 */
[----:B------:R-:W-:Y:S02]  /*59a0*/  LOP3.LUT R31, R31, R22, RZ, 0x3c, !PT ;  /* 0x000000161f1f7212 */ /* 0x000fe400078e3cff */
[----:B------:R-:W-:Y:S01]  /*59b0*/  ISETP.GT.AND P0, PT, R9, -0x1, PT ;  /* 0xffffffff0900780c */ /* 0x000fe20003f04270 */
[----:B------:R-:W-:Y:S01]  /*59c0*/  IMAD.WIDE.U32 R22, R23, 0x4, R6 ;  /* 0x0000000417167825 */ /* 0x000fe200078e0006 */
[----:B------:R-:W-:-:S02]  /*59d0*/  ISETP.GT.AND P2, PT, R5, -0x1, PT ;  /* 0xffffffff0500780c */ /* 0x000fc40003f44270 */
[----:B------:R-:W-:Y:S01]  /*59e0*/  ISETP.GT.AND P3, PT, R12, -0x1, PT ;  /* 0xffffffff0c00780c */ /* 0x000fe20003f64270 */
[----:B------:R-:W-:Y:S01]  /*59f0*/  IMAD.WIDE.U32 R26, R27, 0x4, R6 ;  /* 0x000000041b1a7825 */ /* 0x000fe200078e0006 */
[----:B------:R-:W-:Y:S01]  /*5a00*/  ISETP.GT.AND P4, PT, R11, -0x1, PT ;  /* 0xffffffff0b00780c */ /* 0x000fe20003f84270 */
[----:B------:R-:W-:Y:S01]  /*5a10*/  STG.E desc[UR10][R22.64], R31 ;  /* 0x0000001f16007986 */ /* 0x000fe2000c10190a */
[----:B------:R-:W-:Y:S02]  /*5a20*/  LOP3.LUT R33, R33, R10, RZ, 0x3c, !PT ;  /* 0x0000000a21217212 */ /* 0x000fe400078e3cff */
[C---:B------:R-:W-:Y:S01]  /*5a30*/  SEL R10, R8.reuse, 0xffffffff, !P0 ;  /* 0xffffffff080a7807 */ /* 0x040fe20004000000 */
[----:B------:R2:W-:Y:S01]  /*5a40*/  STG.E desc[UR10][R24.64], R35 ;  /* 0x0000002318007986 */ /* 0x0005e2000c10190a */
[C---:B-----5:R-:W-:Y:S02]  /*5a50*/  SEL R14, R8.reuse, 0xffffffff, !P2 ;  /* 0xffffffff080e7807 */ /* 0x060fe40005000000 */
[C---:B------:R-:W-:Y:S01]  /*5a60*/  SEL R15, R8.reuse, 0xffffffff, !P3 ;  /* 0xffffffff080f7807 */ /* 0x040fe20005800000 */
[----:B------:R5:W-:Y:S01]  /*5a70*/  STG.E desc[UR10][R26.64], R39 ;  /* 0x000000271a007986 */ /* 0x000be2000c10190a */
[----:B------:R-:W-:-:S02]  /*5a80*/  SEL R8, R8, 0xffffffff, !P4 ;  /* 0xffffffff08087807 */ /* 0x000fc40006000000 */
[----:B------:R-:W-:Y:S02]  /*5a90*/  ISETP.GT.AND P0, PT, R18, 0x107f, PT ;  /* 0x0000107f1200780c */ /* 0x000fe40003f04270 */
[----:B------:R-:W-:Y:S02]  /*5aa0*/  LOP3.LUT R29, R8, R11, RZ, 0x3c, !PT ;  /* 0x0000000b081d7212 */ /* 0x000fe400078e3cff */
[C---:B0-----:R-:W-:Y:S02]  /*5ab0*/  IADD3 R11, PT, PT, R71.reuse, 0xa80, R43 ;  /* 0x00000a80470b7810 */ /* 0x041fe40007ffe02b */
[----:B--2---:R-:W-:Y:S02]  /*5ac0*/  LOP3.LUT R25, R10, R9, RZ, 0x3c, !PT ;  /* 0x000000090a197212 */ /* 0x004fe400078e3cff */
[----:B------:R-:W-:Y:S01]  /*5ad0*/  IADD3 R9, PT, PT, R71, 0x900, R41 ;  /* 0x0000090047097810 */ /* 0x000fe20007ffe029 */
[----:B------:R-:W-:Y:S01]  /*5ae0*/  IMAD.WIDE.U32 R10, R11, 0x4, R6 ;  /* 0x000000040b0a7825 */ /* 0x000fe200078e0006 */
[----:B-----5:R-:W-:-:S02]  /*5af0*/  LOP3.LUT R27, R15, R12, RZ, 0x3c, !PT ;  /* 0x0000000c0f1b7212 */ /* 0x020fc400078e3cff */
[----:B---3--:R-:W-:Y:S01]  /*5b00*/  IADD3 R15, PT, PT, R71, 0xc00, R45 ;  /* 0x00000c00470f7810 */ /* 0x008fe20007ffe02d */
[----:B------:R-:W-:Y:S01]  /*5b10*/  IMAD.WIDE.U32 R8, R9, 0x4, R6 ;  /* 0x0000000409087825 */ /* 0x000fe200078e0006 */
[C---:B----4-:R-:W-:Y:S02]  /*5b20*/  IADD3 R23, PT, PT, R71.reuse, 0xd80, R47 ;  /* 0x00000d8047177810 */ /* 0x050fe40007ffe02f */
[----:B-1----:R-:W-:Y:S02]  /*5b30*/  IADD3 R49, PT, PT, R71, 0xf00, R49 ;  /* 0x00000f0047317810 */ /* 0x002fe40007ffe031 */
[----:B------:R-:W-:Y:S01]  /*5b40*/  LOP3.LUT R5, R14, R5, RZ, 0x3c, !PT ;  /* 0x000000050e057212 */ /* 0x000fe200078e3cff */
[--C-:B------:R-:W-:Y:S01]  /*5b50*/  IMAD.WIDE.U32 R14, R15, 0x4, R6.reuse ;  /* 0x000000040f0e7825 */ /* 0x100fe200078e0006 */
[----:B------:R0:W-:Y:S03]  /*5b60*/  STG.E desc[UR10][R8.64], R33 ;  /* 0x0000002108007986 */ /* 0x0001e6000c10190a */
[--C-:B------:R-:W-:Y:S01]  /*5b70*/  IMAD.WIDE.U32 R22, R23, 0x4, R6.reuse ;  /* 0x0000000417167825 */ /* 0x100fe200078e0006 */
[----:B------:R0:W-:Y:S03]  /*5b80*/  STG.E desc[UR10][R10.64], R25 ;  /* 0x000000190a007986 */ /* 0x0001e6000c10190a */
[----:B------:R-:W-:Y:S01]  /*5b90*/  IMAD.WIDE.U32 R6, R49, 0x4, R6 ;  /* 0x0000000431067825 */ /* 0x000fe200078e0006 */
[----:B------:R0:W-:Y:S04]  /*5ba0*/  STG.E desc[UR10][R14.64], R5 ;  /* 0x000000050e007986 */ /* 0x0001e8000c10190a */
[----:B------:R0:W-:Y:S04]  /*5bb0*/  STG.E desc[UR10][R22.64], R27 ;  /* 0x0000001b16007986 */ /* 0x0001e8000c10190a */
[----:B------:R0:W-:Y:S01]  /*5bc0*/  STG.E desc[UR10][R6.64], R29 ;  /* 0x0000001d06007986 */ /* 0x0001e2000c10190a */
[----:B------:R-:W-:Y:S06]  /*5bd0*/  BAR.SYNC.DEFER_BLOCKING 0x0 ;  /* 0x0000000000007b1d */ /* 0x000fec0000010000 */
[----:B------:R-:W-:Y:S05]  /*5be0*/  @P0 BRA `(.L_x_21) ;  /* 0xffffffd800680947 */ /* 0x000fea000383ffff */
.L_x_20:
[----:B------:R-:W-:-:S13]  /*5bf0*/  ISETP.GE.AND P0, PT, R3, R20, PT ;  /* 0x000000140300720c */ /* 0x000fda0003f06270 */
[----:B---34-:R-:W-:Y:S05]  /*5c00*/  @P0 EXIT ;  /* 0x000000000000094d */ /* 0x018fea0003800000 */
[----:B------:R-:W1:Y:S01]  /*5c10*/  S2R R73, SR_LANEID ;  /* 0x0000000000497919 */ /* 0x000e620000000000 */
[----:B------:R-:W-:Y:S05]  /*5c20*/  WARPSYNC.ALL ;  /* 0x0000000000007948 */ /* 0x000fea0003800000 */
[----:B------:R-:W2:Y:S01]  /*5c30*/  SHFL.IDX PT, R4, R18, RZ, 0x1f ;  /* 0x00001fff12047589 */ /* 0x000ea200000e0000 */
[----:B------:R-:W3:Y:S01]  /*5c40*/  LDCU.64 UR4, c[0x0][0x380] ;  /* 0x00007000ff0477ac */ /* 0x000ee20008000a00 */
[C---:B0-----:R-:W-:Y:S01]  /*5c50*/  VIADD R5, R71.reuse, 0x180 ;  /* 0x0000018047057836 */ /* 0x041fe20000000000 */
[C---:B------:R-:W-:Y:S01]  /*5c60*/  IADD3 R7, P0, PT, R71.reuse, R3, RZ ;  /* 0x0000000347077210 */ /* 0x040fe20007f1e0ff */
[C---:B------:R-:W-:Y:S01]  /*5c70*/  VIADD R15, R71.reuse, 0x300 ;  /* 0x00000300470f7836 */ /* 0x040fe20000000000 */
[C---:B------:R-:W-:Y:S01]  /*5c80*/  LOP3.LUT R9, R71.reuse, 0xc00, RZ, 0xfc, !PT ;  /* 0x00000c0047097812 */ /* 0x040fe200078efcff */
[----:B------:R-:W-:Y:S01]  /*5c90*/  VIADD R14, R71, 0x480 ;  /* 0x00000480470e7836 */ /* 0x000fe20000000000 */
[----:B------:R-:W-:Y:S01]  /*5ca0*/  LEA.HI.X.SX32 R8, R3, RZ, 0x1, P0 ;  /* 0x000000ff03087211 */ /* 0x000fe200000f0eff */
[----:B------:R-:W-:Y:S01]  /*5cb0*/  VIADD R13, R71, 0x600 ;  /* 0x00000600470d7836 */ /* 0x000fe20000000000 */
[----:B------:R-:W0:Y:S01]  /*5cc0*/  LDCU UR7, c[0x0][0x3b4] ;  /* 0x00007680ff0777ac */ /* 0x000e220008000800 */
[----:B------:R-:W-:-:S02]  /*5cd0*/  IMAD.MOV.U32 R20, RZ, RZ, 0x7fffffff ;  /* 0x7fffffffff147424 */ /* 0x000fc400078e00ff */
[----:B------:R-:W-:Y:S02]  /*5ce0*/  IMAD.MOV.U32 R22, RZ, RZ, 0x7fffffff ;  /* 0x7fffffffff167424 */ /* 0x000fe400078e00ff */
[----:B------:R-:W-:Y:S02]  /*5cf0*/  IMAD.MOV.U32 R24, RZ, RZ, 0x7fffffff ;  /* 0x7fffffffff187424 */ /* 0x000fe400078e00ff */
[----:B------:R-:W-:Y:S02]  /*5d00*/  IMAD.MOV.U32 R26, RZ, RZ, 0x7fffffff ;  /* 0x7fffffffff1a7424 */ /* 0x000fe400078e00ff */
[----:B------:R-:W-:Y:S01]  /*5d10*/  IMAD.MOV.U32 R28, RZ, RZ, 0x7fffffff ;  /* 0x7fffffffff1c7424 */ /* 0x000fe200078e00ff */
[----:B---3--:R-:W-:Y:S01]  /*5d20*/  LEA R6, P0, R7, UR4, 0x2 ;  /* 0x0000000407067c11 */ /* 0x008fe2000f8010ff */
[C---:B------:R-:W-:Y:S01]  /*5d30*/  VIADD R12, R71.reuse, 0x780 ;  /* 0x00000780470c7836 */ /* 0x040fe20000000000 */
[----:B------:R-:W3:Y:S01]  /*5d40*/  LDCU UR4, c[0x0][0x3b8] ;  /* 0x00007700ff0477ac */ /* 0x000ee20008000800 */
[----:B------:R-:W-:Y:S01]  /*5d50*/  VIADD R11, R71, 0x900 ;  /* 0x00000900470b7836 */ /* 0x000fe20000000000 */
[----:B------:R-:W-:Y:S01]  /*5d60*/  LEA.HI.X R7, R7, UR5, R8, 0x2, P0 ;  /* 0x0000000507077c11 */ /* 0x000fe200080f1408 */
[----:B------:R-:W-:Y:S01]  /*5d70*/  VIADD R10, R71, 0xa80 ;  /* 0x00000a80470a7836 */ /* 0x000fe20000000000 */
[-C--:B--2---:R-:W-:Y:S01]  /*5d80*/  ISETP.GE.AND P3, PT, R5, R4.reuse, PT ;  /* 0x000000040500720c */ /* 0x084fe20003f66270 */
[C---:B------:R-:W-:Y:S01]  /*5d90*/  VIADD R8, R71.reuse, 0xd80 ;  /* 0x00000d8047087836 */ /* 0x040fe20000000000 */
[CC--:B------:R-:W-:Y:S01]  /*5da0*/  ISETP.GE.AND P4, PT, R71.reuse, R4.reuse, PT ;  /* 0x000000044700720c */ /* 0x0c0fe20003f86270 */
[----:B------:R-:W-:Y:S01]  /*5db0*/  VIADD R3, R71, 0xf00 ;  /* 0x00000f0047037836 */ /* 0x000fe20000000000 */
[----:B------:R-:W-:-:S02]  /*5dc0*/  ISETP.GE.AND P6, PT, R15, R4, PT ;  /* 0x000000040f00720c */ /* 0x000fc40003fc6270 */
[-C--:B------:R-:W-:Y:S02]  /*5dd0*/  ISETP.GE.AND P5, PT, R14, R4.reuse, PT ;  /* 0x000000040e00720c */ /* 0x080fe40003fa6270 */
[-C--:B------:R-:W-:Y:S02]  /*5de0*/  ISETP.GE.AND P2, PT, R13, R4.reuse, PT ;  /* 0x000000040d00720c */ /* 0x080fe40003f46270 */
[----:B------:R-:W-:-:S03]  /*5df0*/  ISETP.GE.AND P0, PT, R12, R4, PT ;  /* 0x000000040c00720c */ /* 0x000fc60003f06270 */
[----:B------:R-:W2:Y:S01]  /*5e00*/  @!P3 LDG.E R22, desc[UR10][R6.64+0x600] ;  /* 0x0006000a0616b981 */ /* 0x000ea2000c1e1900 */
[----:B------:R-:W-:-:S03]  /*5e10*/  ISETP.GE.AND P3, PT, R10, R4, PT ;  /* 0x000000040a00720c */ /* 0x000fc60003f66270 */
[----:B------:R-:W4:Y:S01]  /*5e20*/  @!P4 LDG.E R20, desc[UR10][R6.64] ;  /* 0x0000000a0614c981 */ /* 0x000f22000c1e1900 */
[----:B------:R-:W-:-:S03]  /*5e30*/  ISETP.GE.AND P4, PT, R11, R4, PT ;  /* 0x000000040b00720c */ /* 0x000fc60003f86270 */
[----:B------:R-:W5:Y:S01]  /*5e40*/  @!P6 LDG.E R24, desc[UR10][R6.64+0xc00] ;  /* 0x000c000a0618e981 */ /* 0x000f62000c1e1900 */
[----:B------:R-:W-:-:S03]  /*5e50*/  ISETP.GE.AND P6, PT, R9, R4, PT ;  /* 0x000000040900720c */ /* 0x000fc60003fc6270 */
[----:B------:R-:W5:Y:S01]  /*5e60*/  @!P5 LDG.E R26, desc[UR10][R6.64+0x1200] ;  /* 0x0012000a061ad981 */ /* 0x000f62000c1e1900 */
[----:B------:R-:W-:-:S03]  /*5e70*/  ISETP.GE.AND P5, PT, R8, R4, PT ;  /* 0x000000040800720c */ /* 0x000fc60003fa6270 */
[----:B------:R-:W5:Y:S01]  /*5e80*/  @!P2 LDG.E R28, desc[UR10][R6.64+0x1800] ;  /* 0x0018000a061ca981 */ /* 0x000f62000c1e1900 */
[----:B------:R-:W-:Y:S01]  /*5e90*/  ISETP.GE.AND P2, PT, R3, R4, PT ;  /* 0x000000040300720c */ /* 0x000fe20003f46270 */
[----:B------:R-:W-:Y:S02]  /*5ea0*/  IMAD.MOV.U32 R30, RZ, RZ, 0x7fffffff ;  /* 0x7fffffffff1e7424 */ /* 0x000fe400078e00ff */
[----:B------:R-:W-:Y:S02]  /*5eb0*/  IMAD.MOV.U32 R32, RZ, RZ, 0x7fffffff ;  /* 0x7fffffffff207424 */ /* 0x000fe400078e00ff */
[----:B------:R-:W-:Y:S02]  /*5ec0*/  IMAD.MOV.U32 R34, RZ, RZ, 0x7fffffff ;  /* 0x7fffffffff227424 */ /* 0x000fe400078e00ff */
[----:B------:R-:W-:Y:S01]  /*5ed0*/  IMAD.MOV.U32 R36, RZ, RZ, 0x7fffffff ;  /* 0x7fffffffff247424 */ /* 0x000fe200078e00ff */
[----:B------:R-:W5:Y:S01]  /*5ee0*/  @!P0 LDG.E R30, desc[UR10][R6.64+0x1e00] ;  /* 0x001e000a061e8981 */ /* 0x000f62000c1e1900 */
[----:B------:R-:W-:-:S02]  /*5ef0*/  IMAD.MOV.U32 R38, RZ, RZ, 0x7fffffff ;  /* 0x7fffffffff267424 */ /* 0x000fc400078e00ff */
[----:B------:R-:W-:Y:S01]  /*5f00*/  IMAD.MOV.U32 R40, RZ, RZ, 0x7fffffff ;  /* 0x7fffffffff287424 */ /* 0x000fe200078e00ff */
[----:B------:R-:W5:Y:S04]  /*5f10*/  @!P4 LDG.E R32, desc[UR10][R6.64+0x2400] ;  /* 0x0024000a0620c981 */ /* 0x000f68000c1e1900 */
[----:B------:R-:W5:Y:S04]  /*5f20*/  @!P3 LDG.E R34, desc[UR10][R6.64+0x2a00] ;  /* 0x002a000a0622b981 */ /* 0x000f68000c1e1900 */
[----:B------:R-:W5:Y:S04]  /*5f30*/  @!P6 LDG.E R36, desc[UR10][R6.64+0x3000] ;  /* 0x0030000a0624e981 */ /* 0x000f68000c1e1900 */
[----:B------:R-:W5:Y:S04]  /*5f40*/  @!P5 LDG.E R38, desc[UR10][R6.64+0x3600] ;  /* 0x0036000a0626d981 */ /* 0x000f68000c1e1900 */
[----:B------:R-:W5:Y:S01]  /*5f50*/  @!P2 LDG.E R40, desc[UR10][R6.64+0x3c00] ;  /* 0x003c000a0628a981 */ /* 0x000f62000c1e1900 */
[----:B------:R-:W-:-:S02]  /*5f60*/  IMAD R5, R71, 0x28, R17 ;  /* 0x0000002847057824 */ /* 0x000fc400078e0211 */
[----:B------:R-:W-:Y:S01]  /*5f70*/  IMAD.MOV.U32 R4, RZ, RZ, -0x80000000 ;  /* 0x80000000ff047424 */ /* 0x000fe200078e00ff */
[----:B---3--:R-:W-:Y:S01]  /*5f80*/  UBMSK UR4, URZ, UR4 ;  /* 0x00000004ff04729b */ /* 0x008fe20008000000 */
[----:B--2---:R-:W-:Y:S04]  /*5f90*/  STS [R17+0x600], R22 ;  /* 0x0006001611007388 */ /* 0x004fe80000000800 */
[----:B----4-:R-:W-:Y:S04]  /*5fa0*/  STS [R17], R20 ;  /* 0x0000001411007388 */ /* 0x010fe80000000800 */
[----:B-----5:R-:W-:Y:S04]  /*5fb0*/  STS [R17+0xc00], R24 ;  /* 0x000c001811007388 */ /* 0x020fe80000000800 */
        /* <DEDUP_REMOVED lines=9> */
[----:B------:R-:W2:Y:S04]  /*6050*/  LDS R19, [R5] ;  /* 0x0000000005137984 */ /* 0x000ea80000000800 */
[----:B------:R-:W3:Y:S04]  /*6060*/  LDS R22, [R5+0x4] ;  /* 0x0000040005167984 */ /* 0x000ee80000000800 */
[----:B------:R-:W-:Y:S04]  /*6070*/  LDS R25, [R5+0x8] ;  /* 0x0000080005197984 */ /* 0x000fe80000000800 */
[----:B------:R-:W-:Y:S04]  /*6080*/  LDS R28, [R5+0xc] ;  /* 0x00000c00051c7984 */ /* 0x000fe80000000800 */
[----:B------:R-:W-:Y:S04]  /*6090*/  LDS R31, [R5+0x10] ;  /* 0x00001000051f7984 */ /* 0x000fe80000000800 */
[----:B------:R-:W-:Y:S04]  /*60a0*/  LDS R34, [R5+0x14] ;  /* 0x0000140005227984 */ /* 0x000fe80000000800 */
[----:B------:R-:W-:Y:S04]  /*60b0*/  LDS R37, [R5+0x18] ;  /* 0x0000180005257984 */ /* 0x000fe80000000800 */
[----:B------:R-:W-:Y:S04]  /*60c0*/  LDS R40, [R5+0x1c] ;  /* 0x00001c0005287984 */ /* 0x000fe80000000800 */
[----:B------:R-:W-:Y:S04]  /*60d0*/  LDS R43, [R5+0x20] ;  /* 0x00002000052b7984 */ /* 0x000fe80000000800 */
[----:B------:R-:W-:Y:S01]  /*60e0*/  LDS R46, [R5+0x24] ;  /* 0x00002400052e7984 */ /* 0x000fe20000000800 */
[----:B--2---:R-:W-:-:S03]  /*60f0*/  ISETP.GT.AND P0, PT, R19, -0x1, PT ;  /* 0xffffffff1300780c */ /* 0x004fc60003f04270 */
[----:B------:R-:W-:Y:S01]  /*6100*/  LDS R49, [R5+0x28] ;  /* 0x0000280005317984 */ /* 0x000fe20000000800 */
[----:B------:R-:W-:Y:S01]  /*6110*/  SEL R6, R4, 0xffffffff, P0 ;  /* 0xffffffff04067807 */ /* 0x000fe20000000000 */
[----:B------:R-:W-:Y:S03]  /*6120*/  BAR.SYNC.DEFER_BLOCKING 0x0 ;  /* 0x0000000000007b1d */ /* 0x000fe60000010000 */
[----:B------:R-:W-:-:S04]  /*6130*/  LOP3.LUT R19, R6, R19, RZ, 0x3c, !PT ;  /* 0x0000001306137212 */ /* 0x000fc800078e3cff */
[----:B------:R-:W-:-:S04]  /*6140*/  ISETP.NE.AND P0, PT, R19, 0x7fffffff, PT ;  /* 0x7fffffff1300780c */ /* 0x000fc80003f05270 */
[----:B------:R-:W-:-:S04]  /*6150*/  SEL R6, R19, 0x80000000, P0 ;  /* 0x8000000013067807 */ /* 0x000fc80000000000 */
[----:B0-----:R-:W-:-:S04]  /*6160*/  SHF.R.U32.HI R6, RZ, UR7, R6 ;  /* 0x00000007ff067c19 */ /* 0x001fc80008011606 */
[----:B------:R-:W-:-:S04]  /*6170*/  LOP3.LUT R6, R6, UR4, RZ, 0xc0, !PT ;  /* 0x0000000406067c12 */ /* 0x000fc8000f8ec0ff */
[----:B------:R-:W-:Y:S02]  /*6180*/  LOP3.LUT R20, R6, 0xf, RZ, 0xc0, !PT ;  /* 0x0000000f06147812 */ /* 0x000fe400078ec0ff */
[----:B------:R-:W-:-:S03]  /*6190*/  SHF.R.U32.HI R6, RZ, 0x3, R6 ;  /* 0x00000003ff067819 */ /* 0x000fc60000011606 */
[----:B------:R-:W-:Y:S01]  /*61a0*/  IMAD R20, R20, 0x600, R17 ;  /* 0x0000060014147824 */ /* 0x000fe200078e0211 */
[----:B------:R-:W-:Y:S01]  /*61b0*/  LOP3.LUT R7, R6, 0x1ffffffe, RZ, 0xc0, !PT ;  /* 0x1ffffffe06077812 */ /* 0x000fe200078ec0ff */
[----:B------:R-:W-:Y:S04]  /*61c0*/  STS [R17], RZ ;  /* 0x000000ff11007388 */ /* 0x000fe80000000800 */
[----:B------:R-:W-:Y:S01]  /*61d0*/  IMAD.IADD R20, R20, 0x1, R7 ;  /* 0x0000000114147824 */ /* 0x000fe200078e0207 */
[----:B------:R-:W-:Y:S04]  /*61e0*/  STS [R17+0x600], RZ ;  /* 0x000600ff11007388 */ /* 0x000fe80000000800 */
        /* <DEDUP_REMOVED lines=14> */
[----:B------:R-:W-:Y:S01]  /*62d0*/  STS [R17+0x6000], RZ ;  /* 0x006000ff11007388 */ /* 0x000fe20000000800 */
[----:B---3--:R-:W-:-:S03]  /*62e0*/  ISETP.GT.AND P0, PT, R22, -0x1, PT ;  /* 0xffffffff1600780c */ /* 0x008fc60003f04270 */
[----:B------:R-:W0:Y:S01]  /*62f0*/  LDS.U16 R21, [R20] ;  /* 0x0000000014157984 */ /* 0x000e220000000400 */
[----:B------:R-:W-:-:S04]  /*6300*/  SEL R7, R4, 0xffffffff, P0 ;  /* 0xffffffff04077807 */ /* 0x000fc80000000000 */
[----:B------:R-:W-:-:S04]  /*6310*/  LOP3.LUT R22, R7, R22, RZ, 0x3c, !PT ;  /* 0x0000001607167212 */ /* 0x000fc800078e3cff */
[----:B------:R-:W-:-:S04]  /*6320*/  ISETP.NE.AND P0, PT, R22, 0x7fffffff, PT ;  /* 0x7fffffff1600780c */ /* 0x000fc80003f05270 */
[----:B------:R-:W-:-:S04]  /*6330*/  SEL R6, R22, 0x80000000, P0 ;  /* 0x8000000016067807 */ /* 0x000fc80000000000 */
[----:B------:R-:W-:-:S04]  /*6340*/  SHF.R.U32.HI R6, RZ, UR7, R6 ;  /* 0x00000007ff067c19 */ /* 0x000fc80008011606 */
[----:B------:R-:W-:-:S04]  /*6350*/  LOP3.LUT R6, R6, UR4, RZ, 0xc0, !PT ;  /* 0x0000000406067c12 */ /* 0x000fc8000f8ec0ff */
[----:B------:R-:W-:Y:S02]  /*6360*/  LOP3.LUT R24, R6, 0xf, RZ, 0xc0, !PT ;  /* 0x0000000f06187812 */ /* 0x000fe400078ec0ff */
[----:B------:R-:W-:-:S03]  /*6370*/  SHF.R.U32.HI R6, RZ, 0x3, R6 ;  /* 0x00000003ff067819 */ /* 0x000fc60000011606 */
[----:B------:R-:W-:Y:S01]  /*6380*/  IMAD R23, R24, 0x600, R17 ;  /* 0x0000060018177824 */ /* 0x000fe200078e0211 */
[----:B------:R-:W-:-:S05]  /*6390*/  LOP3.LUT R6, R6, 0x1ffffffe, RZ, 0xc0, !PT ;  /* 0x1ffffffe06067812 */ /* 0x000fca00078ec0ff */
[----:B------:R-:W-:Y:S02]  /*63a0*/  IMAD.IADD R23, R23, 0x1, R6 ;  /* 0x0000000117177824 */ /* 0x000fe400078e0206 */
[----:B0-----:R-:W-:Y:S01]  /*63b0*/  VIADD R7, R21, 0x1 ;  /* 0x0000000115077836 */ /* 0x001fe20000000000 */
[----:B------:R-:W-:-:S04]  /*63c0*/  ISETP.GT.AND P0, PT, R25, -0x1, PT ;  /* 0xffffffff1900780c */ /* 0x000fc80003f04270 */
[----:B------:R0:W-:Y:S04]  /*63d0*/  STS.U16 [R20], R7 ;  /* 0x0000000714007388 */ /* 0x0001e80000000400 */
[----:B------:R-:W2:Y:S01]  /*63e0*/  LDS.U16 R24, [R23] ;  /* 0x0000000017187984 */ /* 0x000ea20000000400 */
        /* <DEDUP_REMOVED lines=9> */
[----:B0-----:R-:W-:-:S05]  /*6480*/  LOP3.LUT R7, R6, 0x1ffffffe, RZ, 0xc0, !PT ;  /* 0x1ffffffe06077812 */ /* 0x001fca00078ec0ff */
[----:B------:R-:W-:Y:S02]  /*6490*/  IMAD.IADD R26, R26, 0x1, R7 ;  /* 0x000000011a1a7824 */ /* 0x000fe400078e0207 */
[----:B--2---:R-:W-:Y:S01]  /*64a0*/  VIADD R6, R24, 0x1 ;  /* 0x0000000118067836 */ /* 0x004fe20000000000 */
        /* <DEDUP_REMOVED lines=119> */
[----:B--2---:R-:W-:-:S05]  /*6c20*/  VIADD R4, R48, 0x1 ;  /* 0x0000000130047836 */ /* 0x004fca0000000000 */
[----:B------:R-:W-:Y:S04]  /*6c30*/  STS.U16 [R47], R4 ;  /* 0x000000042f007388 */ /* 0x000fe80000000400 */
[----:B------:R-:W0:Y:S01]  /*6c40*/  LDS.U16 R51, [R50] ;  /* 0x0000000032337984 */ /* 0x000e220000000400 */
[----:B------:R-:W-:Y:S02]  /*6c50*/  IMAD R5, R71, 0x18, R5 ;  /* 0x0000001847057824 */ /* 0x000fe400078e0205 */
[----:B0-----:R-:W-:-:S05]  /*6c60*/  VIADD R7, R51, 0x1 ;  /* 0x0000000133077836 */ /* 0x001fca0000000000 */
[----:B------:R-:W-:Y:S01]  /*6c70*/  STS.U16 [R50], R7 ;  /* 0x0000000732007388 */ /* 0x000fe20000000400 */
[----:B------:R-:W-:Y:S06]  /*6c80*/  BAR.SYNC.DEFER_BLOCKING 0x0 ;  /* 0x0000000000007b1d */ /* 0x000fec0000010000 */
[----:B------:R-:W-:Y:S04]  /*6c90*/  LDS R52, [R5] ;  /* 0x0000000005347984 */ /* 0x000fe80000000800 */
[----:B------:R-:W0:Y:S04]  /*6ca0*/  LDS R53, [R5+0x4] ;  /* 0x0000040005357984 */ /* 0x000e280000000800 */
[----:B------:R-:W2:Y:S04]  /*6cb0*/  LDS R54, [R5+0x8] ;  /* 0x0000080005367984 */ /* 0x000ea80000000800 */
[----:B------:R-:W3:Y:S04]  /*6cc0*/  LDS R55, [R5+0xc] ;  /* 0x00000c0005377984 */ /* 0x000ee80000000800 */
[----:B------:R-:W4:Y:S04]  /*6cd0*/  LDS R56, [R5+0x10] ;  /* 0x0000100005387984 */ /* 0x000f280000000800 */
[----:B------:R-:W5:Y:S04]  /*6ce0*/  LDS R57, [R5+0x14] ;  /* 0x0000140005397984 */ /* 0x000f680000000800 */
[----:B------:R-:W1:Y:S04]  /*6cf0*/  LDS R58, [R5+0x18] ;  /* 0x00001800053a7984 */ /* 0x000e680000000800 */
[----:B------:R-:W1:Y:S04]  /*6d00*/  LDS R59, [R5+0x1c] ;  /* 0x00001c00053b7984 */ /* 0x000e680000000800 */
[----:B------:R-:W1:Y:S04]  /*6d10*/  LDS R60, [R5+0x20] ;  /* 0x00002000053c7984 */ /* 0x000e680000000800 */
[----:B------:R-:W1:Y:S04]  /*6d20*/  LDS R61, [R5+0x24] ;  /* 0x00002400053d7984 */ /* 0x000e680000000800 */
[----:B------:R-:W1:Y:S04]  /*6d30*/  LDS R62, [R5+0x28] ;  /* 0x00002800053e7984 */ /* 0x000e680000000800 */
[----:B------:R-:W1:Y:S01]  /*6d40*/  LDS R63, [R5+0x2c] ;  /* 0x00002c00053f7984 */ /* 0x000e620000000800 */
[----:B0-----:R-:W-:-:S03]  /*6d50*/  IMAD.IADD R53, R52, 0x1, R53 ;  /* 0x0000000134357824 */ /* 0x001fc600078e0235 */
[----:B------:R-:W0:Y:S01]  /*6d60*/  LDS R64, [R5+0x30] ;  /* 0x0000300005407984 */ /* 0x000e220000000800 */
[----:B--2---:R-:W-:-:S03]  /*6d70*/  IMAD.IADD R54, R54, 0x1, R53 ;  /* 0x0000000136367824 */ /* 0x004fc600078e0235 */
[----:B------:R-:W2:Y:S01]  /*6d80*/  LDS R65, [R5+0x34] ;  /* 0x0000340005417984 */ /* 0x000ea20000000800 */
[----:B---3--:R-:W-:-:S03]  /*6d90*/  IMAD.IADD R55, R55, 0x1, R54 ;  /* 0x0000000137377824 */ /* 0x008fc600078e0236 */
[----:B------:R-:W3:Y:S01]  /*6da0*/  LDS R66, [R5+0x38] ;  /* 0x0000380005427984 */ /* 0x000ee20000000800 */
[----:B----4-:R-:W-:-:S03]  /*6db0*/  IMAD.IADD R56, R56, 0x1, R55 ;  /* 0x0000000138387824 */ /* 0x010fc600078e0237 */
[----:B------:R-:W4:Y:S01]  /*6dc0*/  LDS R67, [R5+0x3c] ;  /* 0x00003c0005437984 */ /* 0x000f220000000800 */
[----:B-----5:R-:W-:-:S03]  /*6dd0*/  IMAD.IADD R57, R57, 0x1, R56 ;  /* 0x0000000139397824 */ /* 0x020fc600078e0238 */
[----:B------:R-:W5:Y:S01]  /*6de0*/  LDS R68, [R5+0x40] ;  /* 0x0000400005447984 */ /* 0x000f620000000800 */
[----:B-1----:R-:W-:-:S04]  /*6df0*/  IMAD.IADD R58, R58, 0x1, R57 ;  /* 0x000000013a3a7824 */ /* 0x002fc800078e0239 */
[----:B------:R-:W-:-:S04]  /*6e00*/  IMAD.IADD R59, R59, 0x1, R58 ;  /* 0x000000013b3b7824 */ /* 0x000fc800078e023a */
[----:B------:R-:W-:-:S04]  /*6e10*/  IMAD.IADD R60, R60, 0x1, R59 ;  /* 0x000000013c3c7824 */ /* 0x000fc800078e023b */
[----:B------:R-:W-:-:S04]  /*6e20*/  IMAD.IADD R61, R61, 0x1, R60 ;  /* 0x000000013d3d7824 */ /* 0x000fc800078e023c */
[----:B------:R-:W-:-:S04]  /*6e30*/  IMAD.IADD R62, R62, 0x1, R61 ;  /* 0x000000013e3e7824 */ /* 0x000fc800078e023d */
[----:B------:R-:W-:-:S04]  /*6e40*/  IMAD.IADD R63, R63, 0x1, R62 ;  /* 0x000000013f3f7824 */ /* 0x000fc800078e023e */
[----:B0-----:R-:W-:-:S04]  /*6e50*/  IMAD.IADD R64, R64, 0x1, R63 ;  /* 0x0000000140407824 */ /* 0x001fc800078e023f */
[----:B--2---:R-:W-:-:S04]  /*6e60*/  IMAD.IADD R65, R65, 0x1, R64 ;  /* 0x0000000141417824 */ /* 0x004fc800078e0240 */
[----:B---3--:R-:W-:-:S04]  /*6e70*/  IMAD.IADD R66, R66, 0x1, R65 ;  /* 0x0000000142427824 */ /* 0x008fc800078e0241 */
[----:B----4-:R-:W-:-:S04]  /*6e80*/  IMAD.IADD R67, R67, 0x1, R66 ;  /* 0x0000000143437824 */ /* 0x010fc800078e0242 */
[----:B-----5:R-:W-:-:S05]  /*6e90*/  IMAD.IADD R68, R68, 0x1, R67 ;  /* 0x0000000144447824 */ /* 0x020fca00078e0243 */
[----:B------:R-:W0:Y:S02]  /*6ea0*/  SHFL.UP P0, R5, R68, 0x1, RZ ;  /* 0x0420000044057989 */ /* 0x000e2400000000ff */
[----:B0-----:R-:W-:-:S05]  /*6eb0*/  @P0 IMAD.IADD R5, R68, 0x1, R5 ;  /* 0x0000000144050824 */ /* 0x001fca00078e0205 */
[----:B------:R-:W0:Y:S02]  /*6ec0*/  SHFL.UP P0, R4, R5, 0x2, RZ ;  /* 0x0440000005047989 */ /* 0x000e2400000000ff */
[----:B0-----:R-:W-:-:S05]  /*6ed0*/  @P0 IMAD.IADD R4, R5, 0x1, R4 ;  /* 0x0000000105040824 */ /* 0x001fca00078e0204 */
[----:B------:R-:W0:Y:S02]  /*6ee0*/  SHFL.UP P0, R75, R4, 0x4, RZ ;  /* 0x04800000044b7989 */ /* 0x000e2400000000ff */
[----:B0-----:R-:W-:-:S05]  /*6ef0*/  @P0 IMAD.IADD R75, R4, 0x1, R75 ;  /* 0x00000001044b0824 */ /* 0x001fca00078e024b */
[----:B------:R-:W0:Y:S01]  /*6f00*/  SHFL.UP P0, R74, R75, 0x8, RZ ;  /* 0x050000004b4a7989 */ /* 0x000e2200000000ff */
[----:B------:R-:W-:Y:S01]  /*6f10*/  ISETP.NE.AND P2, PT, R73, 0x1f, PT ;  /* 0x0000001f4900780c */ /* 0x000fe20003f45270 */
[----:B0-----:R-:W-:-:S05]  /*6f20*/  @P0 IMAD.IADD R74, R75, 0x1, R74 ;  /* 0x000000014b4a0824 */ /* 0x001fca00078e024a */
[----:B------:R-:W0:Y:S01]  /*6f30*/  SHFL.UP P0, R69, R74, 0x10, RZ ;  /* 0x060000004a457989 */ /* 0x000e2200000000ff */
[----:B------:R-:W1:Y:S01]  /*6f40*/  S2UR UR6, SR_CgaCtaId ;  /* 0x00000000000679c3 */ /* 0x000e620000008800 */
[----:B------:R-:W-:Y:S01]  /*6f50*/  UMOV UR5, 0x400 ;  /* 0x0000040000057882 */ /* 0x000fe20000000000 */
[----:B0-----:R-:W-:-:S05]  /*6f60*/  @P0 IMAD.IADD R69, R74, 0x1, R69 ;  /* 0x000000014a450824 */ /* 0x001fca00078e0245 */
[----:B------:R-:W-:Y:S01]  /*6f70*/  @!P2 STS [R72+0x6600], R69 ;  /* 0x006600454800a388 */ /* 0x000fe20000000800 */
[----:B-1----:R-:W-:Y:S01]  /*6f80*/  ULEA UR5, UR6, UR5, 0x18 ;  /* 0x0000000506057291 */ /* 0x002fe2000f8ec0ff */
[----:B------:R-:W-:Y:S08]  /*6f90*/  BAR.SYNC.DEFER_BLOCKING 0x0 ;  /* 0x0000000000007b1d */ /* 0x000ff00000010000 */
[----:B------:R-:W0:Y:S01]  /*6fa0*/  LDS.128 R4, [UR5+0x6600] ;  /* 0x00660005ff047984 */ /* 0x000e220008000c00 */
[----:B------:R-:W-:-:S02]  /*6fb0*/  ISETP.NE.AND P0, PT, R0, 0x2, PT ;  /* 0x000000020000780c */ /* 0x000fc40003f05270 */
[----:B------:R-:W-:Y:S01]  /*6fc0*/  ISETP.NE.AND P2, PT, R0, 0x3, PT ;  /* 0x000000030000780c */ /* 0x000fe20003f45270 */
[----:B0-----:R-:W-:-:S04]  /*6fd0*/  IMAD.IADD R5, R4, 0x1, R5 ;  /* 0x0000000104057824 */ /* 0x001fc800078e0205 */
[----:B------:R-:W-:Y:S01]  /*6fe0*/  IMAD.IADD R6, R6, 0x1, R5 ;  /* 0x0000000106067824 */ /* 0x000fe200078e0205 */
[----:B------:R-:W-:Y:S02]  /*6ff0*/  SEL R4, R5, R4, !P0 ;  /* 0x0000000405047207 */ /* 0x000fe40004000000 */
[----:B------:R-:W-:Y:S01]  /*7000*/  ISETP.NE.AND P0, PT, R73, RZ, PT ;  /* 0x000000ff4900720c */ /* 0x000fe20003f05270 */
[----:B------:R-:W-:Y:S01]  /*7010*/  IMAD.IADD R74, R7, 0x1, R6 ;  /* 0x00000001074a7824 */ /* 0x000fe200078e0206 */
[----:B------:R-:W-:Y:S02]  /*7020*/  SEL R73, R6, R4, !P2 ;  /* 0x0000000406497207 */ /* 0x000fe40005000000 */
[----:B------:R-:W0:Y:S01]  /*7030*/  LDS.128 R4, [UR5+0x6610] ;  /* 0x00661005ff047984 */ /* 0x000e220008000c00 */
[----:B------:R-:W-:-:S04]  /*7040*/  ISETP.NE.AND P2, PT, R0, 0x4, PT ;  /* 0x000000040000780c */ /* 0x000fc80003f45270 */
[----:B------:R-:W-:Y:S02]  /*7050*/  SEL R73, R74, R73, !P2 ;  /* 0x000000494a497207 */ /* 0x000fe40005000000 */
[----:B------:R-:W-:Y:S01]  /*7060*/  ISETP.NE.AND P2, PT, R0, 0x5, PT ;  /* 0x000000050000780c */ /* 0x000fe20003f45270 */
[----:B0-----:R-:W-:-:S04]  /*7070*/  IMAD.IADD R4, R74, 0x1, R4 ;  /* 0x000000014a047824 */ /* 0x001fc800078e0204 */
[----:B------:R-:W-:Y:S01]  /*7080*/  IMAD.IADD R5, R5, 0x1, R4 ;  /* 0x0000000105057824 */ /* 0x000fe200078e0204 */
[----:B------:R-:W-:Y:S02]  /*7090*/  SEL R73, R4, R73, !P2 ;  /* 0x0000004904497207 */ /* 0x000fe40005000000 */
[----:B------:R-:W-:Y:S01]  /*70a0*/  ISETP.NE.AND P2, PT, R0, 0x6, PT ;  /* 0x000000060000780c */ /* 0x000fe20003f45270 */
[----:B------:R-:W-:-:S03]  /*70b0*/  IMAD.IADD R6, R6, 0x1, R5 ;  /* 0x0000000106067824 */ /* 0x000fc600078e0205 */
[----:B------:R-:W-:Y:S02]  /*70c0*/  SEL R73, R5, R73, !P2 ;  /* 0x0000004905497207 */ /* 0x000fe40005000000 */
[----:B------:R-:W-:Y:S01]  /*70d0*/  ISETP.NE.AND P2, PT, R0, 0x7, PT ;  /* 0x000000070000780c */ /* 0x000fe20003f45270 */
[----:B------:R-:W-:-:S03]  /*70e0*/  IMAD.IADD R72, R7, 0x1, R6 ;  /* 0x0000000107487824 */ /* 0x000fc600078e0206 */
[----:B------:R-:W-:Y:S02]  /*70f0*/  SEL R73, R6, R73, !P2 ;  /* 0x0000004906497207 */ /* 0x000fe40005000000 */
[----:B------:R-:W0:Y:S01]  /*7100*/  LDS.128 R4, [UR5+0x6620] ;  /* 0x00662005ff047984 */ /* 0x000e220008000c00 */
[----:B------:R-:W-:-:S04]  /*7110*/  ISETP.NE.AND P2, PT, R0, 0x8, PT ;  /* 0x000000080000780c */ /* 0x000fc80003f45270 */
[----:B------:R-:W-:Y:S02]  /*7120*/  SEL R73, R72, R73, !P2 ;  /* 0x0000004948497207 */ /* 0x000fe40005000000 */
[C---:B------:R-:W-:Y:S01]  /*7130*/  ISETP.NE.AND P2, PT, R0.reuse, 0x9, PT ;  /* 0x000000090000780c */ /* 0x040fe20003f45270 */
[----:B------:R-:W-:Y:S01]  /*7140*/  IMAD.IADD R68, R69, 0x1, -R68 ;  /* 0x0000000145447824 */ /* 0x000fe200078e0a44 */
[----:B------:R-:W-:Y:S01]  /*7150*/  ISETP.NE.AND P3, PT, R0, 0xb, PT ;  /* 0x0000000b0000780c */ /* 0x000fe20003f65270 */
[----:B0-----:R-:W-:-:S04]  /*7160*/  IMAD.IADD R4, R72, 0x1, R4 ;  /* 0x0000000148047824 */ /* 0x001fc800078e0204 */
[----:B------:R-:W-:Y:S01]  /*7170*/  IMAD.IADD R5, R5, 0x1, R4 ;  /* 0x0000000105057824 */ /* 0x000fe200078e0204 */
[----:B------:R-:W-:Y:S02]  /*7180*/  SEL R73, R4, R73, !P2 ;  /* 0x0000004904497207 */ /* 0x000fe40005000000 */
[----:B------:R-:W-:Y:S01]  /*7190*/  ISETP.NE.AND P2, PT, R0, 0xa, PT ;  /* 0x0000000a0000780c */ /* 0x000fe20003f45270 */
[----:B------:R-:W-:-:S03]  /*71a0*/  IMAD.IADD R6, R6, 0x1, R5 ;  /* 0x0000000106067824 */ /* 0x000fc600078e0205 */
[----:B------:R-:W-:Y:S02]  /*71b0*/  SEL R73, R5, R73, !P2 ;  /* 0x0000004905497207 */ /* 0x000fe40005000000 */
[----:B------:R-:W-:Y:S02]  /*71c0*/  ISETP.GT.U32.OR P2, PT, R71, 0x1f, P0 ;  /* 0x0000001f4700780c */ /* 0x000fe40000744470 */
[----:B------:R-:W-:Y:S02]  /*71d0*/  SEL R73, R6, R73, !P3 ;  /* 0x0000004906497207 */ /* 0x000fe40005800000 */
[----:B------:R-:W-:Y:S01]  /*71e0*/  SEL R4, R68, RZ, P0 ;  /* 0x000000ff44047207 */ /* 0x000fe20000000000 */
[----:B------:R-:W-:-:S04]  /*71f0*/  IMAD.IADD R7, R7, 0x1, R6 ;  /* 0x0000000107077824 */ /* 0x000fc800078e0206 */
[----:B------:R-:W-:-:S04]  /*7200*/  @P1 IMAD.IADD R68, R73, 0x1, R4 ;  /* 0x0000000149441824 */ /* 0x000fc800078e0204 */
[----:B------:R-:W-:-:S05]  /*7210*/  @!P2 IMAD.U32 R68, R7, 0x10000, RZ ;  /* 0x000100000744a824 */ /* 0x000fca00078e00ff */
[----:B------:R-:W-:Y:S01]  /*7220*/  @!P2 STS [UR5+0x663c], R68 ;  /* 0x00663c44ff00a988 */ /* 0x000fe20008000805 */
[----:B------:R-:W-:Y:S06]  /*7230*/  BAR.SYNC.DEFER_BLOCKING 0x0 ;  /* 0x0000000000007b1d */ /* 0x000fec0000010000 */
[----:B------:R-:W0:Y:S01]  /*7240*/  LDS R4, [UR5+0x663c] ;  /* 0x00663c05ff047984 */ /* 0x000e220008000800 */
[C---:B------:R-:W-:Y:S01]  /*7250*/  ISETP.NE.AND P0, PT, R71.reuse, RZ, PT ;  /* 0x000000ff4700720c */ /* 0x040fe20003f05270 */
[----:B------:R-:W-:-:S03]  /*7260*/  IMAD R7, R71, 0x28, R17 ;  /* 0x0000002847077824 */ /* 0x000fc600078e0211 */
[----:B0-----:R-:W-:-:S05]  /*7270*/  SEL R5, R4, RZ, P0 ;  /* 0x000000ff04057207 */ /* 0x001fca0000000000 */
[----:B------:R-:W-:Y:S02]  /*7280*/  IMAD.IADD R4, R5, 0x1, R68 ;  /* 0x0000000105047824 */ /* 0x000fe400078e0244 */
[----:B------:R-:W-:Y:S02]  /*7290*/  IMAD R5, R71, 0x18, R7 ;  /* 0x0000001847057824 */ /* 0x000fe400078e0207 */
[--C-:B------:R-:W-:Y:S02]  /*72a0*/  IMAD.IADD R52, R52, 0x1, R4.reuse ;  /* 0x0000000134347824 */ /* 0x100fe400078e0204 */
[--C-:B------:R-:W-:Y:S02]  /*72b0*/  IMAD.IADD R6, R53, 0x1, R4.reuse ;  /* 0x0000000135067824 */ /* 0x100fe400078e0204 */
[--C-:B------:R-:W-:Y:S02]  /*72c0*/  IMAD.IADD R54, R54, 0x1, R4.reuse ;  /* 0x0000000136367824 */ /* 0x100fe400078e0204 */
[----:B------:R-:W-:-:S02]  /*72d0*/  IMAD.IADD R68, R55, 0x1, R4 ;  /* 0x0000000137447824 */ /* 0x000fc400078e0204 */
[--C-:B------:R-:W-:Y:S02]  /*72e0*/  IMAD.IADD R56, R56, 0x1, R4.reuse ;  /* 0x0000000138387824 */ /* 0x100fe400078e0204 */
[--C-:B------:R-:W-:Y:S02]  /*72f0*/  IMAD.IADD R72, R57, 0x1, R4.reuse ;  /* 0x0000000139487824 */ /* 0x100fe400078e0204 */
        /* <DEDUP_REMOVED lines=9> */
[----:B------:R-:W-:Y:S01]  /*7390*/  IMAD.IADD R67, R67, 0x1, R4 ;  /* 0x0000000143437824 */ /* 0x000fe200078e0204 */
[----:B------:R-:W-:Y:S04]  /*73a0*/  STS [R5], R4 ;  /* 0x0000000405007388 */ /* 0x000fe80000000800 */
[----:B------:R-:W-:Y:S04]  /*73b0*/  STS [R5+0x4], R52 ;  /* 0x0000043405007388 */ /* 0x000fe80000000800 */
        /* <DEDUP_REMOVED lines=24> */
[----:B------:R-:W5:Y:S04]  /*7540*/  LDS.U16 R41, [R41] ;  /* 0x0000000029297984 */ /* 0x000f680000000400 */
[----:B------:R-:W5:Y:S04]  /*7550*/  LDS.U16 R44, [R44] ;  /* 0x000000002c2c7984 */ /* 0x000f680000000400 */
[----:B------:R-:W5:Y:S04]  /*7560*/  LDS.U16 R47, [R47] ;  /* 0x000000002f2f7984 */ /* 0x000f680000000400 */
[----:B------:R-:W5:Y:S01]  /*7570*/  LDS.U16 R50, [R50] ;  /* 0x0000000032327984 */ /* 0x000f620000000400 */
[----:B------:R-:W-:Y:S06]  /*7580*/  BAR.SYNC.DEFER_BLOCKING 0x0 ;  /* 0x0000000000007b1d */ /* 0x000fec0000010000 */
[----:B0-----:R0:W-:Y:S01]  /*7590*/  @!P1 STS [R17], R0 ;  /* 0x0000000011009388 */ /* 0x0011e20000000800 */
[----:B------:R-:W-:Y:S01]  /*75a0*/  @!P1 IMAD.IADD R16, R16, 0x1, -R0 ;  /* 0x0000000110109824 */ /* 0x000fe200078e0a00 */
[----:B------:R-:W-:Y:S08]  /*75b0*/  BAR.SYNC.DEFER_BLOCKING 0x0 ;  /* 0x0000000000007b1d */ /* 0x000ff00000010000 */
[----:B------:R-:W-:Y:S01]  /*75c0*/  BAR.SYNC.DEFER_BLOCKING 0x0 ;  /* 0x0000000000007b1d */ /* 0x000fe20000010000 */
[----:B-1----:R-:W-:-:S02]  /*75d0*/  IMAD.IADD R20, R21, 0x1, R20 ;  /* 0x0000000115147824 */ /* 0x002fc400078e0214 */
[----:B--2---:R-:W-:Y:S02]  /*75e0*/  IMAD.IADD R23, R24, 0x1, R23 ;  /* 0x0000000118177824 */ /* 0x004fe400078e0217 */
[----:B---3--:R-:W-:Y:S01]  /*75f0*/  IMAD.IADD R26, R27, 0x1, R26 ;  /* 0x000000011b1a7824 */ /* 0x008fe200078e021a */
[----:B------:R0:W-:Y:S01]  /*7600*/  @!P1 STS [R17+0x4200], R16 ;  /* 0x0042001011009388 */ /* 0x0001e20000000800 */
[----:B----4-:R-:W-:Y:S01]  /*7610*/  IMAD.IADD R29, R30, 0x1, R29 ;  /* 0x000000011e1d7824 */ /* 0x010fe200078e021d */
[----:B------:R-:W-:Y:S01]  /*7620*/  LEA R20, R20, UR5, 0x2 ;  /* 0x0000000514147c11 */ /* 0x000fe2000f8e10ff */
[----:B------:R-:W-:Y:S01]  /*7630*/  BAR.SYNC.DEFER_BLOCKING 0x0 ;  /* 0x0000000000007b1d */ /* 0x000fe20000010000 */
[----:B-----5:R-:W-:Y:S01]  /*7640*/  IMAD.IADD R32, R33, 0x1, R32 ;  /* 0x0000000121207824 */ /* 0x020fe200078e0220 */
[----:B------:R-:W-:Y:S01]  /*7650*/  LEA R23, R23, UR5, 0x2 ;  /* 0x0000000517177c11 */ /* 0x000fe2000f8e10ff */
[----:B------:R-:W-:Y:S01]  /*7660*/  IMAD.IADD R35, R36, 0x1, R35 ;  /* 0x0000000124237824 */ /* 0x000fe200078e0223 */
        /* <DEDUP_REMOVED lines=10> */
[----:B------:R-:W-:-:S02]  /*7710*/  LEA R41, R41, UR5, 0x2 ;  /* 0x0000000529297c11 */ /* 0x000fc4000f8e10ff */
[----:B------:R-:W-:Y:S02]  /*7720*/  LEA R44, R44, UR5, 0x2 ;  /* 0x000000052c2c7c11 */ /* 0x000fe4000f8e10ff */
[----:B------:R-:W-:Y:S01]  /*7730*/  LEA R47, R47, UR5, 0x2 ;  /* 0x000000052f2f7c11 */ /* 0x000fe2000f8e10ff */
[----:B------:R0:W-:Y:S04]  /*7740*/  STS [R20], R19 ;  /* 0x0000001314007388 */ /* 0x0001e80000000800 */
[----:B------:R0:W-:Y:S01]  /*7750*/  STS [R23], R22 ;  /* 0x0000001617007388 */ /* 0x0001e20000000800 */
[----:B------:R-:W-:-:S03]  /*7760*/  LEA R50, R50, UR5, 0x2 ;  /* 0x0000000532327c11 */ /* 0x000fc6000f8e10ff */
[----:B------:R0:W-:Y:S04]  /*7770*/  STS [R26], R25 ;  /* 0x000000191a007388 */ /* 0x0001e80000000800 */
[----:B------:R0:W-:Y:S04]  /*7780*/  STS [R29], R28 ;  /* 0x0000001c1d007388 */ /* 0x0001e80000000800 */
[----:B------:R0:W-:Y:S04]  /*7790*/  STS [R32], R31 ;  /* 0x0000001f20007388 */ /* 0x0001e80000000800 */
[----:B------:R0:W-:Y:S04]  /*77a0*/  STS [R35], R34 ;  /* 0x0000002223007388 */ /* 0x0001e80000000800 */
[----:B------:R0:W-:Y:S04]  /*77b0*/  STS [R38], R37 ;  /* 0x0000002526007388 */ /* 0x0001e80000000800 */
[----:B------:R0:W-:Y:S04]  /*77c0*/  STS [R41], R40 ;  /* 0x0000002829007388 */ /* 0x0001e80000000800 */
[----:B------:R0:W-:Y:S04]  /*77d0*/  STS [R44], R43 ;  /* 0x0000002b2c007388 */ /* 0x0001e80000000800 */
[----:B------:R0:W-:Y:S04]  /*77e0*/  STS [R47], R46 ;  /* 0x0000002e2f007388 */ /* 0x0001e80000000800 */
[----:B------:R0:W-:Y:S01]  /*77f0*/  STS [R50], R49 ;  /* 0x0000003132007388 */ /* 0x0001e20000000800 */
[----:B------:R-:W-:Y:S06]  /*7800*/  BAR.SYNC.DEFER_BLOCKING 0x0 ;  /* 0x0000000000007b1d */ /* 0x000fec0000010000 */
[----:B------:R-:W1:Y:S01]  /*7810*/  S2R R2, SR_TID.X ;  /* 0x0000000000027919 */ /* 0x000e620000002100 */
[----:B------:R0:W2:Y:S01]  /*7820*/  LDS R0, [R17+0x3c00] ;  /* 0x003c000011007984 */ /* 0x0000a20000000800 */
[----:B------:R-:W-:Y:S01]  /*7830*/  ISETP.GE.AND P0, PT, R71, R18, PT ;  /* 0x000000124700720c */ /* 0x000fe20003f06270 */
[----:B------:R-:W-:Y:S01]  /*7840*/  BSSY.RECONVERGENT B0, `(.L_x_22) ;  /* 0x0000012000007945 */ /* 0x000fe20003800200 */
[----:B-1----:R-:W-:-:S02]  /*7850*/  VIADD R21, R2, 0x180 ;  /* 0x0000018002157836 */ /* 0x002fc40000000000 */
[----:B------:R-:W-:-:S09]  /*7860*/  IMAD.MOV.U32 R2, RZ, RZ, -0x80000000 ;  /* 0x80000000ff027424 */ /* 0x000fd200078e00ff */
[----:B0-----:R-:W-:Y:S05]  /*7870*/  @P0 BRA `(.L_x_23) ;  /* 0x0000000000380947 */ /* 0x001fea0003800000 */
[----:B------:R-:W0:Y:S02]  /*7880*/  LDS R6, [R17] ;  /* 0x0000000011067984 */ /* 0x000e240000000800 */
[----:B0-----:R-:W-:-:S04]  /*7890*/  ISETP.NE.AND P0, PT, R6, 0x7fffffff, PT ;  /* 0x7fffffff0600780c */ /* 0x001fc80003f05270 */
[C---:B------:R-:W-:Y:S02]  /*78a0*/  SEL R4, R6.reuse, 0x80000000, P0 ;  /* 0x8000000006047807 */ /* 0x040fe40000000000 */
[----:B------:R-:W-:Y:S02]  /*78b0*/  ISETP.GT.AND P0, PT, R6, -0x1, PT ;  /* 0xffffffff0600780c */ /* 0x000fe40003f04270 */
[----:B------:R-:W-:Y:S02]  /*78c0*/  SHF.R.U32.HI R4, RZ, UR7, R4 ;  /* 0x00000007ff047c19 */ /* 0x000fe40008011604 */
[----:B------:R-:W-:Y:S02]  /*78d0*/  SEL R19, R2, 0xffffffff, !P0 ;  /* 0xffffffff02137807 */ /* 0x000fe40004000000 */
[----:B------:R-:W-:Y:S02]  /*78e0*/  LOP3.LUT R4, R4, UR4, RZ, 0xc0, !PT ;  /* 0x0000000404047c12 */ /* 0x000fe4000f8ec0ff */
[----:B------:R-:W-:-:S02]  /*78f0*/  LOP3.LUT R19, R19, R6, RZ, 0x3c, !PT ;  /* 0x0000000613137212 */ /* 0x000fc400078e3cff */
[----:B------:R-:W-:Y:S02]  /*7900*/  LEA R7, R4, UR5, 0x2 ;  /* 0x0000000504077c11 */ /* 0x000fe4000f8e10ff */
[----:B------:R-:W0:Y:S04]  /*7910*/  LDC.64 R4, c[0x0][0x388] ;  /* 0x0000e200ff047b82 */ /* 0x000e280000000a00 */
[----:B------:R-:W1:Y:S02]  /*7920*/  LDS R7, [R7+0x4200] ;  /* 0x0042000007077984 */ /* 0x000e640000000800 */
[----:B-1----:R-:W-:-:S04]  /*7930*/  IMAD.IADD R71, R7, 0x1, R71 ;  /* 0x0000000107477824 */ /* 0x002fc800078e0247 */
[----:B0-----:R-:W-:-:S05]  /*7940*/  IMAD.WIDE.U32 R4, R71, 0x4, R4 ;  /* 0x0000000447047825 */ /* 0x001fca00078e0004 */
[----:B------:R0:W-:Y:S02]  /*7950*/  STG.E desc[UR10][R4.64], R19 ;  /* 0x0000001304007986 */ /* 0x0001e4000c10190a */
.L_x_23:
[----:B------:R-:W-:Y:S05]  /*7960*/  BSYNC.RECONVERGENT B0 ;  /* 0x0000000000007941 */ /* 0x000fea0003800200 */
.L_x_22:
[-C--:B------:R-:W-:Y:S01]  /*7970*/  ISETP.GE.AND P5, PT, R21, R18.reuse, PT ;  /* 0x000000121500720c */ /* 0x080fe20003fa6270 */
[----:B------:R-:W-:Y:S01]  /*7980*/  BSSY.RECONVERGENT B0, `(.L_x_24) ;  /* 0x0000015000007945 */ /* 0x000fe20003800200 */
[-C--:B------:R-:W-:Y:S02]  /*7990*/  ISETP.GE.AND P4, PT, R15, R18.reuse, PT ;  /* 0x000000120f00720c */ /* 0x080fe40003f86270 */
[-C--:B------:R-:W-:Y:S02]  /*79a0*/  ISETP.GE.AND P3, PT, R14, R18.reuse, PT ;  /* 0x000000120e00720c */ /* 0x080fe40003f66270 */
[-C--:B------:R-:W-:Y:S02]  /*79b0*/  ISETP.GE.AND P2, PT, R13, R18.reuse, PT ;  /* 0x000000120d00720c */ /* 0x080fe40003f46270 */
[----:B------:R-:W-:Y:S02]  /*79c0*/  ISETP.GE.AND P0, PT, R12, R18, PT ;  /* 0x000000120c00720c */ /* 0x000fe40003f06270 */
[----:B--2---:R-:W-:-:S03]  /*79d0*/  ISETP.NE.AND P1, PT, R0, 0x7fffffff, PT ;  /* 0x7fffffff0000780c */ /* 0x004fc60003f25270 */
[----:B------:R-:W-:Y:S10]  /*79e0*/  @P5 BRA `(.L_x_25) ;  /* 0x0000000000385947 */ /* 0x000ff40003800000 */
[----:B------:R-:W1:Y:S02]  /*79f0*/  LDS R6, [R17+0x600] ;  /* 0x0006000011067984 */ /* 0x000e640000000800 */
[----:B-1----:R-:W-:-:S04]  /*7a00*/  ISETP.NE.AND P5, PT, R6, 0x7fffffff, PT ;  /* 0x7fffffff0600780c */ /* 0x002fc80003fa5270 */
[C---:B0-----:R-:W-:Y:S02]  /*7a10*/  SEL R4, R6.reuse, 0x80000000, P5 ;  /* 0x8000000006047807 */ /* 0x041fe40002800000 */
        /* <DEDUP_REMOVED lines=11> */
.L_x_25:
[----:B------:R-:W-:Y:S05]  /*7ad0*/  BSYNC.RECONVERGENT B0 ;  /* 0x0000000000007941 */ /* 0x000fea0003800200 */
.L_x_24:
[----:B------:R-:W-:Y:S04]  /*7ae0*/  BSSY.RECONVERGENT B0, `(.L_x_26) ;  /* 0x0000010000007945 */ /* 0x000fe80003800200 */
[----:B------:R-:W-:Y:S05]  /*7af0*/  @P4 BRA `(.L_x_27) ;  /* 0x0000000000384947 */ /* 0x000fea0003800000 */
[----:B------:R-:W2:Y:S02]  /*7b00*/  LDS R6, [R17+0xc00] ;  /* 0x000c000011067984 */ /* 0x000ea40000000800 */
[----:B--2---:R-:W-:-:S04]  /*7b10*/  ISETP.NE.AND P4, PT, R6, 0x7fffffff, PT ;  /* 0x7fffffff0600780c */ /* 0x004fc80003f85270 */
[C---:B01----:R-:W-:Y:S02]  /*7b20*/  SEL R4, R6.reuse, 0x80000000, P4 ;  /* 0x8000000006047807 */ /* 0x043fe40002000000 */
[----:B------:R-:W-:Y:S02]  /*7b30*/  ISETP.GT.AND P4, PT, R6, -0x1, PT ;  /* 0xffffffff0600780c */ /* 0x000fe40003f84270 */
[----:B------:R-:W-:Y:S02]  /*7b40*/  SHF.R.U32.HI R4, RZ, UR7, R4 ;  /* 0x00000007ff047c19 */ /* 0x000fe40008011604 */
[----:B------:R-:W-:Y:S02]  /*7b50*/  SEL R19, R2, 0xffffffff, !P4 ;  /* 0xffffffff02137807 */ /* 0x000fe40006000000 */
[----:B------:R-:W-:Y:S02]  /*7b60*/  LOP3.LUT R4, R4, UR4, RZ, 0xc0, !PT ;  /* 0x0000000404047c12 */ /* 0x000fe4000f8ec0ff */
[----:B------:R-:W-:-:S02]  /*7b70*/  LOP3.LUT R19, R19, R6, RZ, 0x3c, !PT ;  /* 0x0000000613137212 */ /* 0x000fc400078e3cff */
[----:B------:R-:W-:Y:S02]  /*7b80*/  LEA R7, R4, UR5, 0x2 ;  /* 0x0000000504077c11 */ /* 0x000fe4000f8e10ff */
[----:B------:R-:W0:Y:S03]  /*7b90*/  LDC.64 R4, c[0x0][0x388] ;  /* 0x0000e200ff047b82 */ /* 0x000e260000000a00 */
[----:B------:R-:W1:Y:S02]  /*7ba0*/  LDS R16, [R7+0x4200] ;  /* 0x0042000007107984 */ /* 0x000e640000000800 */
[----:B-1----:R-:W-:-:S04]  /*7bb0*/  IMAD.IADD R15, R15, 0x1, R16 ;  /* 0x000000010f0f7824 */ /* 0x002fc800078e0210 */
[----:B0-----:R-:W-:-:S05]  /*7bc0*/  IMAD.WIDE.U32 R4, R15, 0x4, R4 ;  /* 0x000000040f047825 */ /* 0x001fca00078e0004 */
[----:B------:R2:W-:Y:S02]  /*7bd0*/  STG.E desc[UR10][R4.64], R19 ;  /* 0x0000001304007986 */ /* 0x0005e4000c10190a */
.L_x_27:
[----:B------:R-:W-:Y:S05]  /*7be0*/  BSYNC.RECONVERGENT B0 ;  /* 0x0000000000007941 */ /* 0x000fea0003800200 */
.L_x_26:
[----:B------:R-:W-:Y:S04]  /*7bf0*/  BSSY.RECONVERGENT B0, `(.L_x_28) ;  /* 0x0000010000007945 */ /* 0x000fe80003800200 */
[----:B------:R-:W-:Y:S05]  /*7c00*/  @P3 BRA `(.L_x_29) ;  /* 0x0000000000383947 */ /* 0x000fea0003800000 */
[----:B------:R-:W3:Y:S02]  /*7c10*/  LDS R6, [R17+0x1200] ;  /* 0x0012000011067984 */ /* 0x000ee40000000800 */
[----:B---3--:R-:W-:-:S04]  /*7c20*/  ISETP.NE.AND P3, PT, R6, 0x7fffffff, PT ;  /* 0x7fffffff0600780c */ /* 0x008fc80003f65270 */
[C---:B012---:R-:W-:Y:S02]  /*7c30*/  SEL R4, R6.reuse, 0x80000000, P3 ;  /* 0x8000000006047807 */ /* 0x047fe40001800000 */
        /* <DEDUP_REMOVED lines=11> */
.L_x_29:
[----:B------:R-:W-:Y:S05]  /*7cf0*/  BSYNC.RECONVERGENT B0 ;  /* 0x0000000000007941 */ /* 0x000fea0003800200 */
.L_x_28:
[----:B------:R-:W-:Y:S04]  /*7d00*/  BSSY.RECONVERGENT B0, `(.L_x_30) ;  /* 0x0000010000007945 */ /* 0x000fe80003800200 */
[----:B------:R-:W-:Y:S05]  /*7d10*/  @P2 BRA `(.L_x_31) ;  /* 0x0000000000382947 */ /* 0x000fea0003800000 */
[----:B------:R-:W4:Y:S02]  /*7d20*/  LDS R6, [R17+0x1800] ;  /* 0x0018000011067984 */ /* 0x000f240000000800 */
[----:B----4-:R-:W-:-:S04]  /*7d30*/  ISETP.NE.AND P2, PT, R6, 0x7fffffff, PT ;  /* 0x7fffffff0600780c */ /* 0x010fc80003f45270 */
[C---:B0123--:R-:W-:Y:S02]  /*7d40*/  SEL R4, R6.reuse, 0x80000000, P2 ;  /* 0x8000000006047807 */ /* 0x04ffe40001000000 */
        /* <DEDUP_REMOVED lines=11> */
.L_x_31:
[----:B------:R-:W-:Y:S05]  /*7e00*/  BSYNC.RECONVERGENT B0 ;  /* 0x0000000000007941 */ /* 0x000fea0003800200 */
.L_x_30:
[----:B01234-:R-:W-:Y:S01]  /*7e10*/  SEL R4, R0, 0x80000000, P1 ;  /* 0x8000000000047807 */ /* 0x01ffe20000800000 */
[----:B------:R-:W-:Y:S01]  /*7e20*/  BSSY.RECONVERGENT B0, `(.L_x_32) ;  /* 0x0000017000007945 */ /* 0x000fe20003800200 */
[-C--:B------:R-:W-:Y:S02]  /*7e30*/  ISETP.GE.AND P2, PT, R11, R18.reuse, PT ;  /* 0x000000120b00720c */ /* 0x080fe40003f46270 */
[----:B------:R-:W-:Y:S02]  /*7e40*/  SHF.R.U32.HI R4, RZ, UR7, R4 ;  /* 0x00000007ff047c19 */ /* 0x000fe40008011604 */
[-C--:B------:R-:W-:Y:S02]  /*7e50*/  ISETP.GE.AND P3, PT, R10, R18.reuse, PT ;  /* 0x000000120a00720c */ /* 0x080fe40003f66270 */
[-C--:B------:R-:W-:Y:S02]  /*7e60*/  ISETP.GE.AND P4, PT, R9, R18.reuse, PT ;  /* 0x000000120900720c */ /* 0x080fe40003f86270 */
[----:B------:R-:W-:-:S02]  /*7e70*/  ISETP.GE.AND P1, PT, R8, R18, PT ;  /* 0x000000120800720c */ /* 0x000fc40003f26270 */
[----:B------:R-:W-:Y:S02]  /*7e80*/  ISETP.GE.AND P5, PT, R3, R18, PT ;  /* 0x000000120300720c */ /* 0x000fe40003fa6270 */
[----:B------:R-:W-:Y:S01]  /*7e90*/  LOP3.LUT R14, R4, UR4, RZ, 0xc0, !PT ;  /* 0x00000004040e7c12 */ /* 0x000fe2000f8ec0ff */
[----:B------:R-:W-:Y:S10]  /*7ea0*/  @P0 BRA `(.L_x_33) ;  /* 0x0000000000380947 */ /* 0x000ff40003800000 */
[----:B------:R-:W0:Y:S02]  /*7eb0*/  LDS R6, [R17+0x1e00] ;  /* 0x001e000011067984 */ /* 0x000e240000000800 */
        /* <DEDUP_REMOVED lines=13> */
.L_x_33:
[----:B------:R-:W-:Y:S05]  /*7f90*/  BSYNC.RECONVERGENT B0 ;  /* 0x0000000000007941 */ /* 0x000fea0003800200 */
.L_x_32:
[----:B------:R-:W-:Y:S04]  /*7fa0*/  BSSY.RECONVERGENT B0, `(.L_x_34) ;  /* 0x0000010000007945 */ /* 0x000fe80003800200 */
[----:B------:R-:W-:Y:S05]  /*7fb0*/  @P2 BRA `(.L_x_35) ;  /* 0x0000000000382947 */ /* 0x000fea0003800000 */
        /* <DEDUP_REMOVED lines=14> */
.L_x_35:
[----:B------:R-:W-:Y:S05]  /*80a0*/  BSYNC.RECONVERGENT B0 ;  /* 0x0000000000007941 */ /* 0x000fea0003800200 */
.L_x_34:
        /* <DEDUP_REMOVED lines=16> */
.L_x_37:
[----:B------:R-:W-:Y:S05]  /*81b0*/  BSYNC.RECONVERGENT B0 ;  /* 0x0000000000007941 */ /* 0x000fea0003800200 */
.L_x_36:
        /* <DEDUP_REMOVED lines=16> */
.L_x_39:
[----:B------:R-:W-:Y:S05]  /*82c0*/  BSYNC.RECONVERGENT B0 ;  /* 0x0000000000007941 */ /* 0x000fea0003800200 */
.L_x_38:
        /* <DEDUP_REMOVED lines=16> */
.L_x_41:
[----:B------:R-:W-:Y:S05]  /*83d0*/  BSYNC.RECONVERGENT B0 ;  /* 0x0000000000007941 */ /* 0x000fea0003800200 */
.L_x_40:
[----:B------:R-:W-:Y:S05]  /*83e0*/  @P5 EXIT ;  /* 0x000000000000594d */ /* 0x000fea0003800000 */
[----:B------:R-:W-:Y:S01]  /*83f0*/  LEA R14, R14, UR5, 0x2 ;  /* 0x000000050e0e7c11 */ /* 0x000fe2000f8e10ff */
[----:B01234-:R-:W0:Y:S01]  /*8400*/  LDC.64 R4, c[0x0][0x388] ;  /* 0x0000e200ff047b82 */ /* 0x01fe220000000a00 */
[----:B------:R-:W-:-:S04]  /*8410*/  ISETP.GT.AND P0, PT, R0, -0x1, PT ;  /* 0xffffffff0000780c */ /* 0x000fc80003f04270 */
[----:B------:R-:W1:Y:S01]  /*8420*/  LDS R14, [R14+0x4200] ;  /* 0x004200000e0e7984 */ /* 0x000e620000000800 */
[----:B------:R-:W-:-:S04]  /*8430*/  SEL R7, R2, 0xffffffff, !P0 ;  /* 0xffffffff02077807 */ /* 0x000fc80004000000 */
[----:B------:R-:W-:Y:S01]  /*8440*/  LOP3.LUT R7, R7, R0, RZ, 0x3c, !PT ;  /* 0x0000000007077212 */ /* 0x000fe200078e3cff */
[----:B-1----:R-:W-:-:S04]  /*8450*/  IMAD.IADD R3, R3, 0x1, R14 ;  /* 0x0000000103037824 */ /* 0x002fc800078e020e */
[----:B0-----:R-:W-:-:S05]  /*8460*/  IMAD.WIDE.U32 R2, R3, 0x4, R4 ;  /* 0x0000000403027825 */ /* 0x001fca00078e0004 */
[----:B------:R-:W-:Y:S01]  /*8470*/  STG.E desc[UR10][R2.64], R7 ;  /* 0x0000000702007986 */ /* 0x000fe2000c10190a */
[----:B------:R-:W-:Y:S05]  /*8480*/  EXIT ;  /* 0x000000000000794d */ /* 0x000fea0003800000 */
.L_x_19:
[----:B------:R-:W-:-:S13]  /*8490*/  ISETP.GE.AND P0, PT, R18, 0x1080, PT ;  /* 0x000010801200780c */ /* 0x000fda0003f06270 */
[----:B------:R-:W-:Y:S05]  /*84a0*/  @!P0 BRA `(.L_x_42) ;  /* 0x0000000000988947 */ /* 0x000fea0003800000 */
.L_x_43:
[----:B012---:R-:W0:Y:S01]  /*84b0*/  LDC.64 R8, c[0x0][0x380] ;  /* 0x0000e000ff087b82 */ /* 0x007e220000000a00 */
[----:B------:R-:W-:-:S04]  /*84c0*/  IADD3 R0, P0, PT, R71, R3, RZ ;  /* 0x0000000347007210 */ /* 0x000fc80007f1e0ff */
[----:B------:R-:W-:Y:S01]  /*84d0*/  LEA.HI.X.SX32 R5, R3, RZ, 0x1, P0 ;  /* 0x000000ff03057211 */ /* 0x000fe200000f0eff */
[C---:B------:R-:W-:Y:S02]  /*84e0*/  IMAD.SHL.U32 R7, R0.reuse, 0x4, RZ ;  /* 0x0000000400077824 */ /* 0x040fe400078e00ff */
[----:B------:R-:W1:Y:S01]  /*84f0*/  LDC.64 R30, c[0x0][0x388] ;  /* 0x0000e200ff1e7b82 */ /* 0x000e620000000a00 */
[----:B------:R-:W-:Y:S02]  /*8500*/  SHF.L.U64.HI R0, R0, 0x2, R5 ;  /* 0x0000000200007819 */ /* 0x000fe40000010205 */
[----:B0-----:R-:W-:-:S04]  /*8510*/  IADD3 R4, P0, P1, R7, 0x1e00, R8 ;  /* 0x00001e0007047810 */ /* 0x001fc8000791e008 */
[----:B------:R-:W-:-:S05]  /*8520*/  IADD3.X R5, PT, PT, R0, R9, RZ, P0, P1 ;  /* 0x0000000900057210 */ /* 0x000fca00007e24ff */
[----:B------:R-:W2:Y:S04]  /*8530*/  LDG.E R9, desc[UR10][R4.64+-0x1e00] ;  /* 0xffe2000a04097981 */ /* 0x000ea8000c1e1900 */
[----:B------:R-:W5:Y:S04]  /*8540*/  LDG.E R11, desc[UR10][R4.64+-0x1800] ;  /* 0xffe8000a040b7981 */ /* 0x000f68000c1e1900 */
[----:B------:R-:W3:Y:S04]  /*8550*/  LDG.E R13, desc[UR10][R4.64+-0x1200] ;  /* 0xffee000a040d7981 */ /* 0x000ee8000c1e1900 */
[----:B------:R-:W4:Y:S04]  /*8560*/  LDG.E R15, desc[UR10][R4.64+-0xc00] ;  /* 0xfff4000a040f7981 */ /* 0x000f28000c1e1900 */
[----:B------:R-:W4:Y:S04]  /*8570*/  LDG.E R17, desc[UR10][R4.64+-0x600] ;  /* 0xfffa000a04117981 */ /* 0x000f28000c1e1900 */
[----:B------:R-:W4:Y:S04]  /*8580*/  LDG.E R19, desc[UR10][R4.64] ;  /* 0x0000000a04137981 */ /* 0x000f28000c1e1900 */
[----:B------:R-:W4:Y:S04]  /*8590*/  LDG.E R21, desc[UR10][R4.64+0x600] ;  /* 0x0006000a04157981 */ /* 0x000f28000c1e1900 */
[----:B------:R-:W4:Y:S04]  /*85a0*/  LDG.E R23, desc[UR10][R4.64+0xc00] ;  /* 0x000c000a04177981 */ /* 0x000f28000c1e1900 */
[----:B------:R-:W4:Y:S04]  /*85b0*/  LDG.E R25, desc[UR10][R4.64+0x1200] ;  /* 0x0012000a04197981 */ /* 0x000f28000c1e1900 */
[----:B------:R-:W4:Y:S04]  /*85c0*/  LDG.E R27, desc[UR10][R4.64+0x1800] ;  /* 0x0018000a041b7981 */ /* 0x000f28000c1e1900 */
[----:B------:R-:W4:Y:S01]  /*85d0*/  LDG.E R29, desc[UR10][R4.64+0x1e00] ;  /* 0x001e000a041d7981 */ /* 0x000f22000c1e1900 */
[----:B------:R-:W-:Y:S05]  /*85e0*/  WARPSYNC.ALL ;  /* 0x0000000000007948 */ /* 0x000fea0003800000 */
[----:B------:R-:W-:Y:S01]  /*85f0*/  BAR.SYNC.DEFER_BLOCKING 0x0 ;  /* 0x0000000000007b1d */ /* 0x000fe20000010000 */
[----:B-1----:R-:W-:Y:S01]  /*8600*/  IADD3 R6, P0, P1, R7, 0x1e00, R30 ;  /* 0x00001e0007067810 */ /* 0x002fe2000791e01e */
[----:B------:R-:W-:-:S02]  /*8610*/  VIADD R18, R18, 0xffffef80 ;  /* 0xffffef8012127836 */ /* 0x000fc40000000000 */
[----:B------:R-:W-:Y:S01]  /*8620*/  VIADD R3, R3, 0x1080 ;  /* 0x0000108003037836 */ /* 0x000fe20000000000 */
[----:B------:R-:W-:Y:S02]  /*8630*/  IADD3.X R7, PT, PT, R0, R31, RZ, P0, P1 ;  /* 0x0000001f00077210 */ /* 0x000fe400007e24ff */
[----:B------:R-:W-:-:S03]  /*8640*/  ISETP.GT.AND P0, PT, R18, 0x107f, PT ;  /* 0x0000107f1200780c */ /* 0x000fc60003f04270 */
[----:B--2---:R0:W-:Y:S04]  /*8650*/  STG.E desc[UR10][R6.64+-0x1e00], R9 ;  /* 0xffe2000906007986 */ /* 0x0041e8000c10190a */
[----:B-----5:R0:W-:Y:S04]  /*8660*/  STG.E desc[UR10][R6.64+-0x1800], R11 ;  /* 0xffe8000b06007986 */ /* 0x0201e8000c10190a */
[----:B---3--:R0:W-:Y:S04]  /*8670*/  STG.E desc[UR10][R6.64+-0x1200], R13 ;  /* 0xffee000d06007986 */ /* 0x0081e8000c10190a */
[----:B----4-:R0:W-:Y:S04]  /*8680*/  STG.E desc[UR10][R6.64+-0xc00], R15 ;  /* 0xfff4000f06007986 */ /* 0x0101e8000c10190a */
[----:B------:R0:W-:Y:S04]  /*8690*/  STG.E desc[UR10][R6.64+-0x600], R17 ;  /* 0xfffa001106007986 */ /* 0x0001e8000c10190a */
[----:B------:R0:W-:Y:S04]  /*86a0*/  STG.E desc[UR10][R6.64], R19 ;  /* 0x0000001306007986 */ /* 0x0001e8000c10190a */
[----:B------:R0:W-:Y:S04]  /*86b0*/  STG.E desc[UR10][R6.64+0x600], R21 ;  /* 0x0006001506007986 */ /* 0x0001e8000c10190a */
[----:B------:R0:W-:Y:S04]  /*86c0*/  STG.E desc[UR10][R6.64+0xc00], R23 ;  /* 0x000c001706007986 */ /* 0x0001e8000c10190a */
[----:B------:R0:W-:Y:S04]  /*86d0*/  STG.E desc[UR10][R6.64+0x1200], R25 ;  /* 0x0012001906007986 */ /* 0x0001e8000c10190a */
[----:B------:R0:W-:Y:S04]  /*86e0*/  STG.E desc[UR10][R6.64+0x1800], R27 ;  /* 0x0018001b06007986 */ /* 0x0001e8000c10190a */
[----:B------:R0:W-:Y:S01]  /*86f0*/  STG.E desc[UR10][R6.64+0x1e00], R29 ;  /* 0x001e001d06007986 */ /* 0x0001e2000c10190a */
[----:B------:R-:W-:Y:S05]  /*8700*/  @P0 BRA `(.L_x_43) ;  /* 0xfffffffc00680947 */ /* 0x000fea000383ffff */
.L_x_42:
[----:B------:R-:W-:-:S13]  /*8710*/  ISETP.GE.AND P0, PT, R3, R20, PT ;  /* 0x000000140300720c */ /* 0x000fda0003f06270 */
[----:B---34-:R-:W-:Y:S05]  /*8720*/  @P0 EXIT ;  /* 0x000000000000094d */ /* 0x018fea0003800000 */
[----:B------:R-:W3:Y:S01]  /*8730*/  LDCU.64 UR4, c[0x0][0x380] ;  /* 0x00007000ff0477ac */ /* 0x000ee20008000a00 */
[C---:B------:R-:W-:Y:S01]  /*8740*/  IADD3 R0, P0, PT, R71.reuse, R3, RZ ;  /* 0x0000000347007210 */ /* 0x040fe20007f1e0ff */
[C---:B-12---:R-:W-:Y:S01]  /*8750*/  VIADD R5, R71.reuse, 0x180 ;  /* 0x0000018047057836 */ /* 0x046fe20000000000 */
[CC--:B------:R-:W-:Y:S01]  /*8760*/  ISETP.GE.AND P6, PT, R71.reuse, R18.reuse, PT ;  /* 0x000000124700720c */ /* 0x0c0fe20003fc6270 */
[----:B0-----:R-:W-:Y:S01]  /*8770*/  VIADD R29, R71, 0x300 ;  /* 0x00000300471d7836 */ /* 0x001fe20000000000 */
[----:B------:R-:W-:Y:S01]  /*8780*/  LEA.HI.X.SX32 R3, R3, RZ, 0x1, P0 ;  /* 0x000000ff03037211 */ /* 0x000fe200000f0eff */
[C---:B------:R-:W-:Y:S01]  /*8790*/  IMAD.SHL.U32 R4, R0.reuse, 0x4, RZ ;  /* 0x0000000400047824 */ /* 0x040fe200078e00ff */
[-C--:B------:R-:W-:Y:S01]  /*87a0*/  ISETP.GE.AND P5, PT, R5, R18.reuse, PT ;  /* 0x000000120500720c */ /* 0x080fe20003fa6270 */
[C---:B------:R-:W-:Y:S01]  /*87b0*/  VIADD R31, R71.reuse, 0x480 ;  /* 0x00000480471f7836 */ /* 0x040fe20000000000 */
[----:B------:R-:W-:Y:S01]  /*87c0*/  SHF.L.U64.HI R0, R0, 0x2, R3 ;  /* 0x0000000200007819 */ /* 0x000fe20000010203 */
[----:B------:R-:W-:Y:S01]  /*87d0*/  VIADD R5, R71, 0x600 ;  /* 0x0000060047057836 */ /* 0x000fe20000000000 */
[-C--:B------:R-:W-:Y:S01]  /*87e0*/  ISETP.GE.AND P4, PT, R29, R18.reuse, PT ;  /* 0x000000121d00720c */ /* 0x080fe20003f86270 */
[----:B------:R-:W-:Y:S01]  /*87f0*/  VIADD R29, R71, 0x780 ;  /* 0x00000780471d7836 */ /* 0x000fe20000000000 */
[-C--:B------:R-:W-:Y:S01]  /*8800*/  ISETP.GE.AND P3, PT, R31, R18.reuse, PT ;  /* 0x000000121f00720c */ /* 0x080fe20003f66270 */
[C---:B------:R-:W-:Y:S01]  /*8810*/  VIADD R31, R71.reuse, 0x900 ;  /* 0x00000900471f7836 */ /* 0x040fe20000000000 */
[----:B------:R-:W-:Y:S01]  /*8820*/  P2R R14, PR, RZ, 0x20 ;  /* 0x00000020ff0e7803 */ /* 0x000fe20000000000 */
[----:B------:R-:W-:Y:S01]  /*8830*/  VIADD R33, R71, 0xd80 ;  /* 0x00000d8047217836 */ /* 0x000fe20000000000 */
[----:B------:R-:W-:Y:S01]  /*8840*/  ISETP.GE.AND P1, PT, R29, R18, PT ;  /* 0x000000121d00720c */ /* 0x000fe20003f26270 */
[----:B------:R-:W-:Y:S01]  /*8850*/  VIADD R29, R71, 0xa80 ;  /* 0x00000a80471d7836 */ /* 0x000fe20000000000 */
[----:B---3--:R-:W-:-:S02]  /*8860*/  IADD3 R2, P0, PT, R4, UR4, RZ ;  /* 0x0000000404027c10 */ /* 0x008fc4000ff1e0ff */
[----:B------:R-:W-:Y:S02]  /*8870*/  P2R R6, PR, RZ, 0x10 ;  /* 0x00000010ff067803 */ /* 0x000fe40000000000 */
[----:B------:R-:W-:Y:S01]  /*8880*/  IADD3.X R3, PT, PT, R0, UR5, RZ, P0, !PT ;  /* 0x0000000500037c10 */ /* 0x000fe200087fe4ff */
[----:B------:R-:W-:Y:S05]  /*8890*/  WARPSYNC.ALL ;  /* 0x0000000000007948 */ /* 0x000fea0003800000 */
[----:B------:R-:W2:Y:S01]  /*88a0*/  @!P6 LDG.E R7, desc[UR10][R2.64] ;  /* 0x0000000a0207e981 */ /* 0x000ea2000c1e1900 */
[----:B------:R-:W0:Y:S01]  /*88b0*/  LDCU.64 UR4, c[0x0][0x388] ;  /* 0x00007100ff0477ac */ /* 0x000e220008000a00 */
[----:B------:R-:W-:-:S02]  /*88c0*/  ISETP.GE.AND P0, PT, R5, R18, PT ;  /* 0x000000120500720c */ /* 0x000fc40003f06270 */
[----:B------:R-:W3:Y:S01]  /*88d0*/  @!P5 LDG.E R9, desc[UR10][R2.64+0x600] ;  /* 0x0006000a0209d981 */ /* 0x000ee2000c1e1900 */
[----:B------:R-:W-:Y:S02]  /*88e0*/  P2R R8, PR, RZ, 0x8 ;  /* 0x00000008ff087803 */ /* 0x000fe40000000000 */
[----:B------:R-:W-:Y:S01]  /*88f0*/  P2R R12, PR, RZ, 0x40 ;  /* 0x00000040ff0c7803 */ /* 0x000fe20000000000 */
[----:B------:R-:W4:Y:S01]  /*8900*/  @!P4 LDG.E R11, desc[UR10][R2.64+0xc00] ;  /* 0x000c000a020bc981 */ /* 0x000f22000c1e1900 */
[----:B------:R-:W-:-:S03]  /*8910*/  ISETP.GE.AND P5, PT, R33, R18, PT ;  /* 0x000000122100720c */ /* 0x000fc60003fa6270 */
[----:B------:R-:W4:Y:S04]  /*8920*/  @!P3 LDG.E R13, desc[UR10][R2.64+0x1200] ;  /* 0x0012000a020db981 */ /* 0x000f28000c1e1900 */
[----:B------:R-:W4:Y:S01]  /*8930*/  @!P1 LDG.E R17, desc[UR10][R2.64+0x1e00] ;  /* 0x001e000a02119981 */ /* 0x000f22000c1e1900 */
[----:B0-----:R-:W-:-:S03]  /*8940*/  IADD3 R4, P2, PT, R4, UR4, RZ ;  /* 0x0000000404047c10 */ /* 0x001fc6000ff5e0ff */
[----:B------:R-:W4:Y:S01]  /*8950*/  @!P0 LDG.E R15, desc[UR10][R2.64+0x1800] ;  /* 0x0018000a020f8981 */ /* 0x000f22000c1e1900 */
[----:B------:R-:W-:-:S03]  /*8960*/  IADD3.X R5, PT, PT, R0, UR5, RZ, P2, !PT ;  /* 0x0000000500057c10 */ /* 0x000fc600097fe4ff */
[----:B------:R-:W4:Y:S01]  /*8970*/  @!P5 LDG.E R25, desc[UR10][R2.64+0x3600] ;  /* 0x0036000a0219d981 */ /* 0x000f22000c1e1900 */
[-C--:B------:R-:W-:Y:S02]  /*8980*/  ISETP.GE.AND P2, PT, R31, R18.reuse, PT ;  /* 0x000000121f00720c */ /* 0x080fe40003f46270 */
[C---:B------:R-:W-:Y:S01]  /*8990*/  LOP3.LUT R31, R71.reuse, 0xc00, RZ, 0xfc, !PT ;  /* 0x00000c00471f7812 */ /* 0x040fe200078efcff */
[----:B------:R-:W-:Y:S01]  /*89a0*/  VIADD R71, R71, 0xf00 ;  /* 0x00000f0047477836 */ /* 0x000fe20000000000 */
[-C--:B------:R-:W-:Y:S02]  /*89b0*/  ISETP.GE.AND P3, PT, R29, R18.reuse, PT ;  /* 0x000000121d00720c */ /* 0x080fe40003f66270 */
[----:B------:R-:W-:-:S07]  /*89c0*/  ISETP.GE.AND P4, PT, R31, R18, PT ;  /* 0x000000121f00720c */ /* 0x000fce0003f86270 */
[----:B------:R-:W4:Y:S04]  /*89d0*/  @!P2 LDG.E R19, desc[UR10][R2.64+0x2400] ;  /* 0x0024000a0213a981 */ /* 0x000f28000c1e1900 */
[----:B------:R-:W4:Y:S04]  /*89e0*/  @!P3 LDG.E R21, desc[UR10][R2.64+0x2a00] ;  /* 0x002a000a0215b981 */ /* 0x000f28000c1e1900 */
[----:B------:R-:W4:Y:S01]  /*89f0*/  @!P4 LDG.E R23, desc[UR10][R2.64+0x3000] ;  /* 0x0030000a0217c981 */ /* 0x000f22000c1e1900 */
[----:B------:R-:W-:Y:S02]  /*8a00*/  ISETP.GE.AND P6, PT, R71, R18, PT ;  /* 0x000000124700720c */ /* 0x000fe40003fc6270 */
[----:B------:R-:W-:-:S02]  /*8a10*/  P2R R10, PR, RZ, 0x1 ;  /* 0x00000001ff0a7803 */ /* 0x000fc40000000000 */
[----:B------:R-:W-:-:S04]  /*8a20*/  ISETP.NE.AND P0, PT, R8, RZ, PT ;  /* 0x000000ff0800720c */ /* 0x000fc80003f05270 */
[----:B------:R-:W-:Y:S02]  /*8a30*/  P2R R8, PR, RZ, 0x1 ;  /* 0x00000001ff087803 */ /* 0x000fe40000000000 */
[----:B------:R-:W-:-:S03]  /*8a40*/  ISETP.NE.AND P0, PT, R6, RZ, PT ;  /* 0x000000ff0600720c */ /* 0x000fc60003f05270 */
[----:B------:R0:W5:Y:S01]  /*8a50*/  @!P6 LDG.E R27, desc[UR10][R2.64+0x3c00] ;  /* 0x003c000a021be981 */ /* 0x000162000c1e1900 */
[----:B------:R-:W-:Y:S01]  /*8a60*/  BAR.SYNC.DEFER_BLOCKING 0x0 ;  /* 0x0000000000007b1d */ /* 0x000fe20000010000 */
[----:B------:R-:W-:Y:S02]  /*8a70*/  P2R R6, PR, RZ, 0x1 ;  /* 0x00000001ff067803 */ /* 0x000fe40000000000 */
[----:B------:R-:W-:-:S04]  /*8a80*/  ISETP.NE.AND P0, PT, R14, RZ, PT ;  /* 0x000000ff0e00720c */ /* 0x000fc80003f05270 */
[----:B------:R-:W-:Y:S02]  /*8a90*/  P2R R0, PR, RZ, 0x1 ;  /* 0x00000001ff007803 */ /* 0x000fe40000000000 */
[----:B------:R-:W-:-:S13]  /*8aa0*/  ISETP.NE.AND P0, PT, R12, RZ, PT ;  /* 0x000000ff0c00720c */ /* 0x000fda0003f05270 */
[----:B--2---:R0:W-:Y:S01]  /*8ab0*/  @!P0 STG.E desc[UR10][R4.64], R7 ;  /* 0x0000000704008986 */ /* 0x0041e2000c10190a */
[----:B------:R-:W-:-:S13]  /*8ac0*/  ISETP.NE.AND P0, PT, R0, RZ, PT ;  /* 0x000000ff0000720c */ /* 0x000fda0003f05270 */
[----:B---3--:R0:W-:Y:S01]  /*8ad0*/  @!P0 STG.E desc[UR10][R4.64+0x600], R9 ;  /* 0x0006000904008986 */ /* 0x0081e2000c10190a */
[----:B------:R-:W-:-:S13]  /*8ae0*/  ISETP.NE.AND P0, PT, R6, RZ, PT ;  /* 0x000000ff0600720c */ /* 0x000fda0003f05270 */
[----:B----4-:R0:W-:Y:S01]  /*8af0*/  @!P0 STG.E desc[UR10][R4.64+0xc00], R11 ;  /* 0x000c000b04008986 */ /* 0x0101e2000c10190a */
[----:B------:R-:W-:-:S13]  /*8b00*/  ISETP.NE.AND P0, PT, R8, RZ, PT ;  /* 0x000000ff0800720c */ /* 0x000fda0003f05270 */
[----:B------:R0:W-:Y:S01]  /*8b10*/  @!P0 STG.E desc[UR10][R4.64+0x1200], R13 ;  /* 0x0012000d04008986 */ /* 0x0001e2000c10190a */
[----:B------:R-:W-:-:S03]  /*8b20*/  ISETP.NE.AND P0, PT, R10, RZ, PT ;  /* 0x000000ff0a00720c */ /* 0x000fc60003f05270 */
[----:B------:R0:W-:Y:S04]  /*8b30*/  @!P1 STG.E desc[UR10][R4.64+0x1e00], R17 ;  /* 0x001e001104009986 */ /* 0x0001e8000c10190a */
[----:B------:R0:W-:Y:S04]  /*8b40*/  @!P2 STG.E desc[UR10][R4.64+0x2400], R19 ;  /* 0x002400130400a986 */ /* 0x0001e8000c10190a */
[----:B------:R0:W-:Y:S04]  /*8b50*/  @!P3 STG.E desc[UR10][R4.64+0x2a00], R21 ;  /* 0x002a00150400b986 */ /* 0x0001e8000c10190a */
[----:B------:R0:W-:Y:S04]  /*8b60*/  @!P0 STG.E desc[UR10][R4.64+0x1800], R15 ;  /* 0x0018000f04008986 */ /* 0x0001e8000c10190a */
[----:B------:R0:W-:Y:S04]  /*8b70*/  @!P4 STG.E desc[UR10][R4.64+0x3000], R23 ;  /* 0x003000170400c986 */ /* 0x0001e8000c10190a */
[----:B------:R0:W-:Y:S01]  /*8b80*/  @!P5 STG.E desc[UR10][R4.64+0x3600], R25 ;  /* 0x003600190400d986 */ /* 0x0001e2000c10190a */
[----:B------:R-:W-:Y:S05]  /*8b90*/  @P6 EXIT ;  /* 0x000000000000694d */ /* 0x000fea0003800000 */
[----:B-----5:R-:W-:Y:S01]  /*8ba0*/  STG.E desc[UR10][R4.64+0x3c00], R27 ;  /* 0x003c001b04007986 */ /* 0x020fe2000c10190a */
[----:B------:R-:W-:Y:S05]  /*8bb0*/  EXIT ;  /* 0x000000000000794d */ /* 0x000fea0003800000 */
.L_x_18:
[----:B------:R-:W-:Y:S02]  /*8bc0*/  IMAD.MOV.U32 R28, RZ, RZ, R19 ;  /* 0x000000ffff1c7224 */ /* 0x000fe400078e0013 */
[----:B------:R-:W-:Y:S02]  /*8bd0*/  IMAD.MOV.U32 R27, RZ, RZ, 0x1 ;  /* 0x00000001ff1b7424 */ /* 0x000fe400078e00ff */
[----:B------:R-:W-:Y:S02]  /*8be0*/  IMAD.MOV.U32 R30, RZ, RZ, RZ ;  /* 0x000000ffff1e7224 */ /* 0x000fe400078e00ff */
[----:B------:R-:W-:-:S07]  /*8bf0*/  IMAD.MOV.U32 R25, RZ, RZ, -0x1 ;  /* 0xffffffffff197424 */ /* 0x000fce00078e00ff */
[----:B------:R-:W-:Y:S05]  /*8c00*/  WARPSYNC.COLLECTIVE R25, `(.L_x_44) ;  /* 0x0000000019087348 */ /* 0x000fea0003c00000 */
[----:B------:R0:W1:Y:S02]  /*8c10*/  SHFL.UP P0, R26, R28, R27, R30 ;  /* 0x0400001b1c1a7389 */ /* 0x000064000000001e */
[----:B01----:R-:W-:Y:S05]  /*8c20*/  ENDCOLLECTIVE ;  /* 0x000000000000791b */ /* 0x003fea0003800000 */
.L_x_44:
[----:B------:R-:W-:Y:S02]  /*8c30*/  IMAD.MOV.U32 R27, RZ, RZ, 0x2 ;  /* 0x00000002ff1b7424 */ /* 0x000fe400078e00ff */
[----:B------:R-:W-:-:S04]  /*8c40*/  IMAD.MOV.U32 R22, RZ, RZ, R26 ;  /* 0x000000ffff167224 */ /* 0x000fc800078e001a */
[----:B------:R-:W-:-:S04]  /*8c50*/  @P0 IMAD.IADD R22, R19, 0x1, R22 ;  /* 0x0000000113160824 */ /* 0x000fc800078e0216 */
[----:B------:R-:W-:-:S07]  /*8c60*/  IMAD.MOV.U32 R28, RZ, RZ, R22 ;  /* 0x000000ffff1c7224 */ /* 0x000fce00078e0016 */
[----:B------:R-:W-:Y:S05]  /*8c70*/  WARPSYNC.COLLECTIVE R25, `(.L_x_45) ;  /* 0x0000000019087348 */ /* 0x000fea0003c00000 */
[----:B------:R0:W1:Y:S02]  /*8c80*/  SHFL.UP P0, R26, R28, R27, R30 ;  /* 0x0400001b1c1a7389 */ /* 0x000064000000001e */
[----:B01----:R-:W-:Y:S05]  /*8c90*/  ENDCOLLECTIVE ;  /* 0x000000000000791b */ /* 0x003fea0003800000 */
.L_x_45:
[----:B------:R-:W-:Y:S02]  /*8ca0*/  IMAD.MOV.U32 R27, RZ, RZ, 0x4 ;  /* 0x00000004ff1b7424 */ /* 0x000fe400078e00ff */
[----:B------:R-:W-:-:S04]  /*8cb0*/  IMAD.MOV.U32 R21, RZ, RZ, R26 ;  /* 0x000000ffff157224 */ /* 0x000fc800078e001a */
[----:B------:R-:W-:-:S04]  /*8cc0*/  @P0 IMAD.IADD R21, R22, 0x1, R21 ;  /* 0x0000000116150824 */ /* 0x000fc800078e0215 */
[----:B------:R-:W-:-:S07]  /*8cd0*/  IMAD.MOV.U32 R28, RZ, RZ, R21 ;  /* 0x000000ffff1c7224 */ /* 0x000fce00078e0015 */
[----:B------:R-:W-:Y:S05]  /*8ce0*/  WARPSYNC.COLLECTIVE R25, `(.L_x_46) ;  /* 0x0000000019087348 */ /* 0x000fea0003c00000 */
[----:B------:R0:W1:Y:S02]  /*8cf0*/  SHFL.UP P0, R26, R28, R27, R30 ;  /* 0x0400001b1c1a7389 */ /* 0x000064000000001e */
[----:B01----:R-:W-:Y:S05]  /*8d00*/  ENDCOLLECTIVE ;  /* 0x000000000000791b */ /* 0x003fea0003800000 */
.L_x_46:
[----:B------:R-:W-:Y:S02]  /*8d10*/  IMAD.MOV.U32 R27, RZ, RZ, 0x8 ;  /* 0x00000008ff1b7424 */ /* 0x000fe400078e00ff */
[----:B------:R-:W-:-:S04]  /*8d20*/  IMAD.MOV.U32 R24, RZ, RZ, R26 ;  /* 0x000000ffff187224 */ /* 0x000fc800078e001a */
[----:B------:R-:W-:-:S04]  /*8d30*/  @P0 IMAD.IADD R24, R21, 0x1, R24 ;  /* 0x0000000115180824 */ /* 0x000fc800078e0218 */
[----:B------:R-:W-:-:S07]  /*8d40*/  IMAD.MOV.U32 R28, RZ, RZ, R24 ;  /* 0x000000ffff1c7224 */ /* 0x000fce00078e0018 */
[----:B------:R-:W-:Y:S05]  /*8d50*/  WARPSYNC.COLLECTIVE R25, `(.L_x_47) ;  /* 0x0000000019087348 */ /* 0x000fea0003c00000 */
[----:B------:R0:W1:Y:S02]  /*8d60*/  SHFL.UP P0, R26, R28, R27, R30 ;  /* 0x0400001b1c1a7389 */ /* 0x000064000000001e */
[----:B01----:R-:W-:Y:S05]  /*8d70*/  ENDCOLLECTIVE ;  /* 0x000000000000791b */ /* 0x003fea0003800000 */
.L_x_47:
[----:B------:R-:W-:Y:S02]  /*8d80*/  IMAD.MOV.U32 R27, RZ, RZ, 0x10 ;  /* 0x00000010ff1b7424 */ /* 0x000fe400078e00ff */
[----:B------:R-:W-:-:S04]  /*8d90*/  IMAD.MOV.U32 R23, RZ, RZ, R26 ;  /* 0x000000ffff177224 */ /* 0x000fc800078e001a */
[----:B------:R-:W-:-:S04]  /*8da0*/  @P0 IMAD.IADD R23, R24, 0x1, R23 ;  /* 0x0000000118170824 */ /* 0x000fc800078e0217 */
[----:B------:R-:W-:-:S07]  /*8db0*/  IMAD.MOV.U32 R28, RZ, RZ, R23 ;  /* 0x000000ffff1c7224 */ /* 0x000fce00078e0017 */
[----:B------:R-:W-:Y:S05]  /*8dc0*/  WARPSYNC.COLLECTIVE R25, `(.L_x_48) ;  /* 0x0000000019087348 */ /* 0x000fea0003c00000 */
[----:B------:R0:W1:Y:S02]  /*8dd0*/  SHFL.UP P0, R26, R28, R27, R30 ;  /* 0x0400001b1c1a7389 */ /* 0x000064000000001e */
[----:B01----:R-:W-:Y:S05]  /*8de0*/  ENDCOLLECTIVE ;  /* 0x000000000000791b */ /* 0x003fea0003800000 */
.L_x_48:
[----:B------:R-:W-:Y:S05]  /*8df0*/  BRA `(.L_x_49) ;  /* 0xffffffa400347947 */ /* 0x000fea000383ffff */
.L_x_50:
[----:B------:R-:W-:-:S00]  /*8e00*/  BRA `(.L_x_50) ;  /* 0xfffffffc00fc7947 */ /* 0x000fc0000383ffff */
[----:B------:R-:W-:-:S00]  /*8e10*/  NOP ;  /* 0x0000000000007918 */ /* 0x000fc00000000000 */
        /* <DEDUP_REMOVED lines=14> */
.L_x_168:


//--------------------- .text._ZN3cub18CUB_300001_SM_10006detail10radix_sort30DeviceSegmentedRadixSortKernelINS1_5radix10policy_hubIfNS0_8NullTypeEiE10Policy1000ELb0ELNS0_9SortOrderE0EfS6_PiSA_iNS1_21identity_decomposer_tEEEvPKT2_PSC_PKT3_PSG_T4_T5_iiiT7_ --------------------------
	.section	.text._ZN3cub18CUB_300001_SM_10006detail10radix_sort30DeviceSegmentedRadixSortKernelINS1_5radix10policy_hubIfNS0_8NullTypeEiE10Policy1000ELb0ELNS0_9SortOrderE0EfS6_PiSA_iNS1_21identity_decomposer_tEEEvPKT2_PSC_PKT3_PSG_T4_T5_iiiT7_,"ax",@progbits
	.align	128
        .global         _ZN3cub18CUB_300001_SM_10006detail10radix_sort30DeviceSegmentedRadixSortKernelINS1_5radix10policy_hubIfNS0_8NullTypeEiE10Policy1000ELb0ELNS0_9SortOrderE0EfS6_PiSA_iNS1_21identity_decomposer_tEEEvPKT2_PSC_PKT3_PSG_T4_T5_iiiT7_
        .type           _ZN3cub18CUB_300001_SM_10006detail10radix_sort30DeviceSegmentedRadixSortKernelINS1_5radix10policy_hubIfNS0_8NullTypeEiE10Policy1000ELb0ELNS0_9SortOrderE0EfS6_PiSA_iNS1_21identity_decomposer_tEEEvPKT2_PSC_PKT3_PSG_T4_T5_iiiT7_,@function
        .size           _ZN3cub18CUB_300001_SM_10006detail10radix_sort30DeviceSegmentedRadixSortKernelINS1_5radix10policy_hubIfNS0_8NullTypeEiE10Policy1000ELb0ELNS0_9SortOrderE0EfS6_PiSA_iNS1_21identity_decomposer_tEEEvPKT2_PSC_PKT3_PSG_T4_T5_iiiT7_,(.L_x_169 - _ZN3cub18CUB_300001_SM_10006detail10radix_sort30DeviceSegmentedRadixSortKernelINS1_5radix10policy_hubIfNS0_8NullTypeEiE10Policy1000ELb0ELNS0_9SortOrderE0EfS6_PiSA_iNS1_21identity_decomposer_tEEEvPKT2_PSC_PKT3_PSG_T4_T5_iiiT7_)
        .other          _ZN3cub18CUB_300001_SM_10006detail10radix_sort30DeviceSegmentedRadixSortKernelINS1_5radix10policy_hubIfNS0_8NullTypeEiE10Policy1000ELb0ELNS0_9SortOrderE0EfS6_PiSA_iNS1_21identity_decomposer_tEEEvPKT2_PSC_PKT3_PSG_T4_T5_iiiT7_,@"STO_CUDA_ENTRY STV_DEFAULT"
_ZN3cub18CUB_300001_SM_10006detail10radix_sort30DeviceSegmentedRadixSortKernelINS1_5radix10policy_hubIfNS0_8NullTypeEiE10Policy1000ELb0ELNS0_9SortOrderE0EfS6_PiSA_iNS1_21identity_decomposer_tEEEvPKT2_PSC_PKT3_PSG_T4_T5_iiiT7_:
.text._ZN3cub18CUB_300001_SM_10006detail10radix_sort30DeviceSegmentedRadixSortKernelINS1_5radix10policy_hubIfNS0_8NullTypeEiE10Policy1000ELb0ELNS0_9SortOrderE0EfS6_PiSA_iNS1_21identity_decomposer_tEEEvPKT2_PSC_PKT3_PSG_T4_T5_iiiT7_:
[----:B------:R-:W-:Y:S01]  /*0000*/  LDC R1, c[0x0][0x37c] ;  /* 0x0000df00ff017b82 */ /* 0x000fe20000000800 */
[----:B------:R-:W0:Y:S07]  /*0010*/  S2R R7, SR_CTAID.X ;  /* 0x0000000000077919 */ /* 0x000e2e0000002500 */
[----:B------:R-:W0:Y:S01]  /*0020*/  LDC.64 R2, c[0x0][0x3a0] ;  /* 0x0000e800ff027b82 */ /* 0x000e220000000a00 */
[----:B------:R-:W1:Y:S07]  /*0030*/  LDCU.64 UR10, c[0x0][0x358] ;  /* 0x00006b00ff0a77ac */ /* 0x000e6e0008000a00 */
[----:B------:R-:W2:Y:S01]  /*0040*/  LDC.64 R4, c[0x0][0x3a8] ;  /* 0x0000ea00ff047b82 */ /* 0x000ea20000000a00 */
[----:B0-----:R-:W-:-:S04]  /*0050*/  IMAD.WIDE.U32 R2, R7, 0x4, R2 ;  /* 0x0000000407027825 */ /* 0x001fc800078e0002 */
[----:B--2---:R-:W-:Y:S01]  /*0060*/  IMAD.WIDE.U32 R4, R7, 0x4, R4 ;  /* 0x0000000407047825 */ /* 0x004fe200078e0004 */
        /* <DEDUP_REMOVED lines=13> */
[----:B------:R-:W-:Y:S02]  /*0140*/  CS2R R4, SRZ ;  /* 0x0000000000047805 */ /* 0x000fe4000001ff00 */
[----:B------:R-:W-:-:S02]  /*0150*/  CS2R R18, SRZ ;  /* 0x0000000000127805 */ /* 0x000fc4000001ff00 */
[----:B------:R-:W-:Y:S01]  /*0160*/  CS2R R16, SRZ ;  /* 0x0000000000107805 */ /* 0x000fe2000001ff00 */
[----:B------:R-:W-:Y:S01]  /*0170*/  IMAD.MOV.U32 R12, RZ, RZ, RZ ;  /* 0x000000ffff0c7224 */ /* 0x000fe200078e00ff */
[----:B------:R-:W-:Y:S01]  /*0180*/  CS2R R10, SRZ ;  /* 0x00000000000a7805 */ /* 0x000fe2000001ff00 */
[----:B------:R-:W-:Y:S01]  /*0190*/  IMAD.MOV.U32 R9, RZ, RZ, R15 ;  /* 0x000000ffff097224 */ /* 0x000fe200078e000f */
[----:B-1----:R-:W-:Y:S01]  /*01a0*/  UIMAD.WIDE.U32 UR6, UR4, 0x1, UR6 ;  /* 0x00000001040678a5 */ /* 0x002fe2000f8e0006 */
[----:B0-----:R-:W-:Y:S01]  /*01b0*/  LEA R3, R2, R3, 0x18 ;  /* 0x0000000302037211 */ /* 0x001fe200078ec0ff */
[----:B------:R-:W-:-:S04]  /*01c0*/  IMAD.MOV.U32 R2, RZ, RZ, RZ ;  /* 0x000000ffff027224 */ /* 0x000fc800078e00ff */
[----:B--2---:R-:W-:-:S05]  /*01d0*/  IMAD R8, R161, 0x4, R3 ;  /* 0x00000004a1087824 */ /* 0x004fca00078e0203 */
[----:B------:R0:W-:Y:S04]  /*01e0*/  STS [R8], RZ ;  /* 0x000000ff08007388 */ /* 0x0001e80000000800 */
[----:B------:R0:W-:Y:S04]  /*01f0*/  STS [R8+0x300], RZ ;  /* 0x000300ff08007388 */ /* 0x0001e80000000800 */
        /* <DEDUP_REMOVED lines=15> */
[----:B------:R-:W1:Y:S01]  /*02f0*/  S2R R22, SR_LANEID ;  /* 0x0000000000167919 */ /* 0x000e620000000000 */
[----:B------:R-:W-:Y:S01]  /*0300*/  SHF.R.U32.HI R20, RZ, 0x5, R161 ;  /* 0x00000005ff147819 */ /* 0x000fe200000116a1 */
[----:B------:R-:W-:Y:S01]  /*0310*/  IMAD.MOV.U32 R7, RZ, RZ, RZ ;  /* 0x000000ffff077224 */ /* 0x000fe200078e00ff */
[----:B------:R-:W-:Y:S01]  /*0320*/  UIADD3 UR5, UPT, UPT, UR7, UR5, URZ ;  /* 0x0000000507057290 */ /* 0x000fe2000fffe0ff */
[----:B------:R-:W-:Y:S02]  /*0330*/  IMAD.MOV.U32 R9, RZ, RZ, R15 ;  /* 0x000000ffff097224 */ /* 0x000fe400078e000f */
[----:B------:R-:W-:-:S04]  /*0340*/  IMAD R13, R20, 0x300, R3 ;  /* 0x00000300140d7824 */ /* 0x000fc800078e0203 */
[----:B-1----:R-:W-:-:S07]  /*0350*/  IMAD R13, R22, 0x4, R13 ;  /* 0x00000004160d7824 */ /* 0x002fce00078e020d */
.L_x_59:
[----:B------:R-:W-:Y:S01]  /*0360*/  IMAD.IADD R20, R0, 0x1, -R9 ;  /* 0x0000000100147824 */ /* 0x000fe200078e0a09 */
[----:B-1----:R-:W1:Y:S01]  /*0370*/  LDCU UR9, c[0x0][0x3b4] ;  /* 0x00007680ff0977ac */ /* 0x002e620008000800 */
[----:B------:R-:W2:Y:S01]  /*0380*/  LDCU UR12, c[0x0][0x3b8] ;  /* 0x00007700ff0c77ac */ /* 0x000ea20008000800 */
[----:B---3--:R-:W-:-:S05]  /*0390*/  UMOV UR4, URZ ;  /* 0x000000ff00047c82 */ /* 0x008fca0008000000 */
.L_x_52:
[----:B------:R-:W-:-:S04]  /*03a0*/  IADD3 R21, P0, PT, R161, R9, RZ ;  /* 0x00000009a1157210 */ /* 0x000fc80007f1e0ff */
[----:B------:R-:W-:Y:S02]  /*03b0*/  LEA.HI.X.SX32 R22, R9, RZ, 0x1, P0 ;  /* 0x000000ff09167211 */ /* 0x000fe400000f0eff */
[----:B------:R-:W-:-:S04]  /*03c0*/  LEA R50, P0, R21, UR6, 0x2 ;  /* 0x0000000615327c11 */ /* 0x000fc8000f8010ff */
[----:B------:R-:W-:-:S05]  /*03d0*/  LEA.HI.X R51, R21, UR5, R22, 0x2, P0 ;  /* 0x0000000515337c11 */ /* 0x000fca00080f1416 */
[----:B---3--:R-:W3:Y:S04]  /*03e0*/  LDG.E R22, desc[UR10][R50.64+-0x3900] ;  /* 0xffc7000a32167981 */ /* 0x008ee8000c1e1900 */
        /* <DEDUP_REMOVED lines=8> */
[----:B------:R-:W2:Y:S04]  /*0470*/  LDG.E R58, desc[UR10][R50.64+-0x2400] ;  /* 0xffdc000a323a7981 */ /* 0x000ea8000c1e1900 */
        /* <DEDUP_REMOVED lines=27> */
[----:B------:R-:W2:Y:S01]  /*0630*/  LDG.E R49, desc[UR10][R50.64+0x3900] ;  /* 0x0039000a32317981 */ /* 0x000ea2000c1e1900 */
[----:B---3--:R-:W-:-:S04]  /*0640*/  ISETP.GT.AND P0, PT, R22, -0x1, PT ;  /* 0xffffffff1600780c */ /* 0x008fc80003f04270 */
[----:B------:R-:W-:-:S04]  /*0650*/  SEL R23, R21, 0xffffffff, P0 ;  /* 0xffffffff15177807 */ /* 0x000fc80000000000 */
[----:B------:R-:W-:-:S04]  /*0660*/  LOP3.LUT R23, R23, R22, RZ, 0x3c, !PT ;  /* 0x0000001617177212 */ /* 0x000fc800078e3cff */
[----:B------:R-:W-:-:S04]  /*0670*/  ISETP.NE.AND P0, PT, R23, 0x7fffffff, PT ;  /* 0x7fffffff1700780c */ /* 0x000fc80003f05270 */
[----:B------:R-:W-:-:S04]  /*0680*/  SEL R23, R23, 0x80000000, P0 ;  /* 0x8000000017177807 */ /* 0x000fc80000000000 */
[----:B-1----:R-:W-:-:S04]  /*0690*/  SHF.R.U32.HI R23, RZ, UR9, R23 ;  /* 0x00000009ff177c19 */ /* 0x002fc80008011617 */
[----:B------:R-:W-:-:S04]  /*06a0*/  LOP3.LUT R23, R23, UR8, RZ, 0xc0, !PT ;  /* 0x0000000817177c12 */ /* 0x000fc8000f8ec0ff */
[----:B------:R-:W-:Y:S02]  /*06b0*/  SHF.R.U32.HI R25, RZ, 0x2, R23 ;  /* 0x00000002ff197819 */ /* 0x000fe40000011617 */
[----:B------:R-:W-:-:S03]  /*06c0*/  LOP3.LUT R23, R23, 0x3, RZ, 0xc0, !PT ;  /* 0x0000000317177812 */ /* 0x000fc600078ec0ff */
[----:B------:R-:W-:Y:S02]  /*06d0*/  IMAD R22, R25, 0x300, R8 ;  /* 0x0000030019167824 */ /* 0x000fe400078e0208 */
[----:B------:R-:W3:Y:S02]  /*06e0*/  LDG.E R25, desc[UR10][R50.64+0x2d00] ;  /* 0x002d000a32197981 */ /* 0x000ee4000c1e1900 */
[----:B------:R-:W-:Y:S02]  /*06f0*/  IMAD.IADD R62, R23, 0x1, R22 ;  /* 0x00000001173e7824 */ /* 0x000fe400078e0216 */
[----:B------:R-:W3:Y:S04]  /*0700*/  LDG.E R23, desc[UR10][R50.64+0x3300] ;  /* 0x0033000a32177981 */ /* 0x000ee8000c1e1900 */
[----:B------:R1:W3:Y:S01]  /*0710*/  LDG.E R22, desc[UR10][R50.64+0x3600] ;  /* 0x0036000a32167981 */ /* 0x0002e2000c1e1900 */
        /* <DEDUP_REMOVED lines=11> */
[----:B-1----:R-:W-:-:S04]  /*07d0*/  IMAD R50, R67, 0x300, R8 ;  /* 0x0000030043327824 */ /* 0x002fc800078e0208 */
[----:B------:R-:W-:Y:S01]  /*07e0*/  IMAD.IADD R50, R65, 0x1, R50 ;  /* 0x0000000141327824 */ /* 0x000fe200078e0232 */
[----:B-----5:R-:W-:Y:S01]  /*07f0*/  ISETP.GT.AND P0, PT, R53, -0x1, PT ;  /* 0xffffffff3500780c */ /* 0x020fe20003f04270 */
[----:B----4-:R-:W-:-:S05]  /*0800*/  VIADD R63, R63, 0x1 ;  /* 0x000000013f3f7836 */ /* 0x010fca0000000000 */
[----:B------:R-:W-:Y:S04]  /*0810*/  STS.U8 [R62], R63 ;  /* 0x0000003f3e007388 */ /* 0x000fe80000000000 */
[----:B------:R-:W1:Y:S01]  /*0820*/  LDS.U8 R51, [R50] ;  /* 0x0000000032337984 */ /* 0x000e620000000000 */
        /* <DEDUP_REMOVED lines=525> */
[C---:B------:R-:W-:Y:S02]  /*2900*/  ISETP.GT.U32.AND P0, PT, R161.reuse, 0x1ff, PT ;  /* 0x000001ffa100780c */ /* 0x040fe40003f04070 */
[C---:B------:R-:W-:Y:S02]  /*2910*/  ISETP.GT.U32.AND P1, PT, R161.reuse, 0x13f, PT ;  /* 0x0000013fa100780c */ /* 0x040fe40003f24070 */
[----:B------:R-:W-:Y:S01]  /*2920*/  ISETP.GT.U32.AND P2, PT, R161, 0x7f, PT ;  /* 0x0000007fa100780c */ /* 0x000fe20003f44070 */
[----:B------:R-:W-:Y:S08]  /*2930*/  BSSY.RECONVERGENT B0, `(.L_x_53) ;  /* 0x000002c000007945 */ /* 0x000ff00003800200 */
[----:B------:R-:W-:Y:S05]  /*2940*/  @P0 BRA `(.L_x_54) ;  /* 0x0000000000a80947 */ /* 0x000fea0003800000 */
[----:B------:R-:W1:Y:S04]  /*2950*/  LDS R21, [R13] ;  /* 0x000000000d157984 */ /* 0x000e680000000800 */
[----:B---3--:R-:W2:Y:S04]  /*2960*/  LDS R24, [R13+0x80] ;  /* 0x000080000d187984 */ /* 0x008ea80000000800 */
[----:B------:R-:W3:Y:S04]  /*2970*/  LDS R30, [R13+0x180] ;  /* 0x000180000d1e7984 */ /* 0x000ee80000000800 */
[----:B------:R-:W4:Y:S04]  /*2980*/  LDS R29, [R13+0x100] ;  /* 0x000100000d1d7984 */ /* 0x000f280000000800 */
[----:B------:R-:W5:Y:S04]  /*2990*/  LDS R31, [R13+0x200] ;  /* 0x000200000d1f7984 */ /* 0x000f680000000800 */
[----:B------:R-:W0:Y:S01]  /*29a0*/  LDS R32, [R13+0x280] ;  /* 0x000280000d207984 */ /* 0x000e220000000800 */
[----:B-1----:R-:W-:-:S02]  /*29b0*/  PRMT R23, R21, 0x7770, RZ ;  /* 0x0000777015177816 */ /* 0x002fc400000000ff */
[C---:B------:R-:W-:Y:S02]  /*29c0*/  PRMT R25, R21.reuse, 0x7771, RZ ;  /* 0x0000777115197816 */ /* 0x040fe400000000ff */
[C---:B------:R-:W-:Y:S02]  /*29d0*/  PRMT R22, R21.reuse, 0x7772, RZ ;  /* 0x0000777215167816 */ /* 0x040fe400000000ff */
[C---:B--2---:R-:W-:Y:S02]  /*29e0*/  PRMT R26, R24.reuse, 0x7770, RZ ;  /* 0x00007770181a7816 */ /* 0x044fe400000000ff */
[C---:B------:R-:W-:Y:S02]  /*29f0*/  PRMT R27, R24.reuse, 0x7771, RZ ;  /* 0x00007771181b7816 */ /* 0x040fe400000000ff */
[----:B------:R-:W-:Y:S02]  /*2a00*/  PRMT R28, R24, 0x7772, RZ ;  /* 0x00007772181c7816 */ /* 0x000fe400000000ff */
[----:B------:R-:W-:-:S02]  /*2a10*/  PRMT R21, R21, 0x7773, RZ ;  /* 0x0000777315157816 */ /* 0x000fc400000000ff */
[----:B------:R-:W-:Y:S02]  /*2a20*/  PRMT R24, R24, 0x7773, RZ ;  /* 0x0000777318187816 */ /* 0x000fe400000000ff */
[----:B------:R-:W-:Y:S02]  /*2a30*/  IADD3 R23, PT, PT, R26, R2, R23 ;  /* 0x000000021a177210 */ /* 0x000fe40007ffe017 */
[----:B------:R-:W-:Y:S02]  /*2a40*/  IADD3 R25, PT, PT, R27, R10, R25 ;  /* 0x0000000a1b197210 */ /* 0x000fe40007ffe019 */
[----:B------:R-:W-:Y:S02]  /*2a50*/  IADD3 R21, PT, PT, R24, R12, R21 ;  /* 0x0000000c18157210 */ /* 0x000fe40007ffe015 */
[----:B------:R-:W-:Y:S02]  /*2a60*/  IADD3 R22, PT, PT, R28, R11, R22 ;  /* 0x0000000b1c167210 */ /* 0x000fe40007ffe016 */
[----:B---3--:R-:W-:-:S02]  /*2a70*/  PRMT R24, R30, 0x7770, RZ ;  /* 0x000077701e187816 */ /* 0x008fc400000000ff */
[C---:B------:R-:W-:Y:S02]  /*2a80*/  PRMT R26, R30.reuse, 0x7771, RZ ;  /* 0x000077711e1a7816 */ /* 0x040fe400000000ff */
[----:B------:R-:W-:Y:S02]  /*2a90*/  PRMT R27, R30, 0x7772, RZ ;  /* 0x000077721e1b7816 */ /* 0x000fe400000000ff */
[C---:B----4-:R-:W-:Y:S02]  /*2aa0*/  PRMT R2, R29.reuse, 0x7770, RZ ;  /* 0x000077701d027816 */ /* 0x050fe400000000ff */
[C---:B------:R-:W-:Y:S02]  /*2ab0*/  PRMT R10, R29.reuse, 0x7771, RZ ;  /* 0x000077711d0a7816 */ /* 0x040fe400000000ff */
[C---:B------:R-:W-:Y:S02]  /*2ac0*/  PRMT R11, R29.reuse, 0x7772, RZ ;  /* 0x000077721d0b7816 */ /* 0x040fe400000000ff */
[----:B------:R-:W-:-:S02]  /*2ad0*/  PRMT R12, R29, 0x7773, RZ ;  /* 0x000077731d0c7816 */ /* 0x000fc400000000ff */
[----:B------:R-:W-:Y:S02]  /*2ae0*/  PRMT R30, R30, 0x7773, RZ ;  /* 0x000077731e1e7816 */ /* 0x000fe400000000ff */
[----:B------:R-:W-:Y:S02]  /*2af0*/  IADD3 R2, PT, PT, R24, R23, R2 ;  /* 0x0000001718027210 */ /* 0x000fe40007ffe002 */
[----:B------:R-:W-:Y:S02]  /*2b00*/  IADD3 R10, PT, PT, R26, R25, R10 ;  /* 0x000000191a0a7210 */ /* 0x000fe40007ffe00a */
        /* <DEDUP_REMOVED lines=13> */
[----:B------:R-:W-:-:S07]  /*2be0*/  IADD3 R12, PT, PT, R32, R12, R31 ;  /* 0x0000000c200c7210 */ /* 0x000fce0007ffe01f */
.L_x_54:
[----:B------:R-:W-:Y:S05]  /*2bf0*/  BSYNC.RECONVERGENT B0 ;  /* 0x0000000000007941 */ /* 0x000fea0003800200 */
.L_x_53:
[----:B------:R-:W-:Y:S04]  /*2c00*/  BSSY.RECONVERGENT B0, `(.L_x_55) ;  /* 0x000002c000007945 */ /* 0x000fe80003800200 */
[----:B------:R-:W-:Y:S05]  /*2c10*/  @P1 BRA `(.L_x_56) ;  /* 0x0000000000a81947 */ /* 0x000fea0003800000 */
[----:B------:R-:W1:Y:S04]  /*2c20*/  LDS R21, [R13+0x1200] ;  /* 0x001200000d157984 */ /* 0x000e680000000800 */
[----:B------:R-:W2:Y:S04]  /*2c30*/  LDS R26, [R13+0x1280] ;  /* 0x001280000d1a7984 */ /* 0x000ea80000000800 */
[----:B------:R-:W4:Y:S04]  /*2c40*/  LDS R29, [R13+0x1300] ;  /* 0x001300000d1d7984 */ /* 0x000f280000000800 */
[----:B------:R-:W5:Y:S04]  /*2c50*/  LDS R30, [R13+0x1380] ;  /* 0x001380000d1e7984 */ /* 0x000f680000000800 */
[----:B------:R-:W0:Y:S04]  /*2c60*/  LDS R31, [R13+0x1400] ;  /* 0x001400000d1f7984 */ /* 0x000e280000000800 */
[----:B------:R-:W0:Y:S01]  /*2c70*/  LDS R32, [R13+0x1480] ;  /* 0x001480000d207984 */ /* 0x000e220000000800 */
[----:B-1----:R-:W-:-:S02]  /*2c80*/  PRMT R23, R21, 0x7770, RZ ;  /* 0x0000777015177816 */ /* 0x002fc400000000ff */
[C---:B------:R-:W-:Y:S02]  /*2c90*/  PRMT R22, R21.reuse, 0x7771, RZ ;  /* 0x0000777115167816 */ /* 0x040fe400000000ff */
[C---:B---3--:R-:W-:Y:S02]  /*2ca0*/  PRMT R25, R21.reuse, 0x7772, RZ ;  /* 0x0000777215197816 */ /* 0x048fe400000000ff */
[----:B------:R-:W-:Y:S02]  /*2cb0*/  PRMT R24, R21, 0x7773, RZ ;  /* 0x0000777315187816 */ /* 0x000fe400000000ff */
[C---:B--2---:R-:W-:Y:S02]  /*2cc0*/  PRMT R21, R26.reuse, 0x7770, RZ ;  /* 0x000077701a157816 */ /* 0x044fe400000000ff */
[C---:B------:R-:W-:Y:S02]  /*2cd0*/  PRMT R27, R26.reuse, 0x7771, RZ ;  /* 0x000077711a1b7816 */ /* 0x040fe400000000ff */
[----:B------:R-:W-:-:S02]  /*2ce0*/  PRMT R28, R26, 0x7772, RZ ;  /* 0x000077721a1c7816 */ /* 0x000fc400000000ff */
[----:B------:R-:W-:Y:S02]  /*2cf0*/  PRMT R26, R26, 0x7773, RZ ;  /* 0x000077731a1a7816 */ /* 0x000fe400000000ff */
[----:B------:R-:W-:Y:S02]  /*2d00*/  IADD3 R21, PT, PT, R21, R16, R23 ;  /* 0x0000001015157210 */ /* 0x000fe40007ffe017 */
[----:B------:R-:W-:Y:S02]  /*2d10*/  IADD3 R22, PT, PT, R27, R17, R22 ;  /* 0x000000111b167210 */ /* 0x000fe40007ffe016 */
[----:B------:R-:W-:Y:S02]  /*2d20*/  IADD3 R25, PT, PT, R28, R18, R25 ;  /* 0x000000121c197210 */ /* 0x000fe40007ffe019 */
[----:B------:R-:W-:Y:S02]  /*2d30*/  IADD3 R24, PT, PT, R26, R19, R24 ;  /* 0x000000131a187210 */ /* 0x000fe40007ffe018 */
[----:B----4-:R-:W-:-:S02]  /*2d40*/  PRMT R16, R29, 0x7770, RZ ;  /* 0x000077701d107816 */ /* 0x010fc400000000ff */
[C---:B------:R-:W-:Y:S02]  /*2d50*/  PRMT R17, R29.reuse, 0x7771, RZ ;  /* 0x000077711d117816 */ /* 0x040fe400000000ff */
[C---:B------:R-:W-:Y:S02]  /*2d60*/  PRMT R18, R29.reuse, 0x7772, RZ ;  /* 0x000077721d127816 */ /* 0x040fe400000000ff */
[C---:B-----5:R-:W-:Y:S02]  /*2d70*/  PRMT R19, R30.reuse, 0x7770, RZ ;  /* 0x000077701e137816 */ /* 0x060fe400000000ff */
[C---:B------:R-:W-:Y:S02]  /*2d80*/  PRMT R23, R30.reuse, 0x7771, RZ ;  /* 0x000077711e177816 */ /* 0x040fe400000000ff */
[----:B------:R-:W-:Y:S02]  /*2d90*/  PRMT R26, R30, 0x7772, RZ ;  /* 0x000077721e1a7816 */ /* 0x000fe400000000ff */
[----:B------:R-:W-:-:S02]  /*2da0*/  PRMT R29, R29, 0x7773, RZ ;  /* 0x000077731d1d7816 */ /* 0x000fc400000000ff */
[----:B------:R-:W-:Y:S02]  /*2db0*/  PRMT R30, R30, 0x7773, RZ ;  /* 0x000077731e1e7816 */ /* 0x000fe400000000ff */
[----:B------:R-:W-:Y:S02]  /*2dc0*/  IADD3 R16, PT, PT, R19, R21, R16 ;  /* 0x0000001513107210 */ /* 0x000fe40007ffe010 */
[----:B------:R-:W-:Y:S02]  /*2dd0*/  IADD3 R17, PT, PT, R23, R22, R17 ;  /* 0x0000001617117210 */ /* 0x000fe40007ffe011 */
[----:B------:R-:W-:Y:S02]  /*2de0*/  IADD3 R18, PT, PT, R26, R25, R18 ;  /* 0x000000191a127210 */ /* 0x000fe40007ffe012 */
[C---:B0-----:R-:W-:Y:S02]  /*2df0*/  PRMT R19, R31.reuse, 0x7770, RZ ;  /* 0x000077701f137816 */ /* 0x041fe400000000ff */
        /* <DEDUP_REMOVED lines=12> */
.L_x_56:
[----:B------:R-:W-:Y:S05]  /*2ec0*/  BSYNC.RECONVERGENT B0 ;  /* 0x0000000000007941 */ /* 0x000fea0003800200 */
.L_x_55:
        /* <DEDUP_REMOVED lines=44> */
.L_x_58:
[----:B------:R-:W-:Y:S05]  /*3190*/  BSYNC.RECONVERGENT B0 ;  /* 0x0000000000007941 */ /* 0x000fea0003800200 */
.L_x_57:
        /* <DEDUP_REMOVED lines=19> */
.L_x_51:
[----:B------:R-:W-:Y:S01]  /*32d0*/  IMAD.IADD R13, R0, 0x1, -R9 ;  /* 0x00000001000d7824 */ /* 0x000fe200078e0a09 */
[----:B------:R-:W2:Y:S04]  /*32e0*/  LDCU UR9, c[0x0][0x3b4] ;  /* 0x00007680ff0977ac */ /* 0x000ea80008000800 */
[----:B------:R-:W-:Y:S01]  /*32f0*/  ISETP.GE.AND P0, PT, R13, 0x1d40, PT ;  /* 0x00001d400d00780c */ /* 0x000fe20003f06270 */
[----:B------:R-:W4:-:S12]  /*3300*/  LDCU UR12, c[0x0][0x3b4] ;  /* 0x00007680ff0c77ac */ /* 0x000f180008000800 */
[----:B------:R-:W-:Y:S05]  /*3310*/  @!P0 BRA `(.L_x_60) ;  /* 0x0000002400648947 */ /* 0x000fea0003800000 */
[----:B------:R-:W5:Y:S01]  /*3320*/  LDCU.64 UR4, c[0x0][0x380] ;  /* 0x00007000ff0477ac */ /* 0x000f620008000a00 */
[----:B------:R-:W0:Y:S01]  /*3330*/  LDCU UR6, c[0x0][0x3b4] ;  /* 0x00007680ff0677ac */ /* 0x000e220008000800 */
[----:B------:R-:W0:Y:S01]  /*3340*/  LDCU UR7, c[0x0][0x3b8] ;  /* 0x00007700ff0777ac */ /* 0x000e220008000800 */
[----:B-----5:R-:W-:-:S04]  /*3350*/  UIADD3 UR4, UP0, UPT, UR4, 0x3900, URZ ;  /* 0x0000390004047890 */ /* 0x020fc8000ff1e0ff */
[----:B0-----:R-:W-:-:S12]  /*3360*/  UIADD3.X UR5, UPT, UPT, URZ, UR5, URZ, UP0, !UPT ;  /* 0x00000005ff057290 */ /* 0x001fd800087fe4ff */
.L_x_61:
[----:B------:R-:W-:-:S04]  /*3370*/  IADD3 R20, P0, PT, R161, R9, RZ ;  /* 0x00000009a1147210 */ /* 0x000fc80007f1e0ff */
[----:B------:R-:W-:Y:S02]  /*3380*/  LEA.HI.X.SX32 R21, R9, RZ, 0x1, P0 ;  /* 0x000000ff09157211 */ /* 0x000fe400000f0eff */
[----:B------:R-:W-:-:S04]  /*3390*/  LEA R50, P0, R20, UR4, 0x2 ;  /* 0x0000000414327c11 */ /* 0x000fc8000f8010ff */
[----:B------:R-:W-:-:S05]  /*33a0*/  LEA.HI.X R51, R20, UR5, R21, 0x2, P0 ;  /* 0x0000000514337c11 */ /* 0x000fca00080f1415 */
[----:B------:R-:W5:Y:S04]  /*33b0*/  LDG.E R21, desc[UR10][R50.64+-0x3900] ;  /* 0xffc7000a32157981 */ /* 0x000f68000c1e1900 */
[----:B------:R-:W2:Y:S04]  /*33c0*/  LDG.E R49, desc[UR10][R50.64+-0x3600] ;  /* 0xffca000a32317981 */ /* 0x000ea8000c1e1900 */
[----:B------:R-:W4:Y:S04]  /*33d0*/  LDG.E R52, desc[UR10][R50.64+-0x3300] ;  /* 0xffcd000a32347981 */ /* 0x000f28000c1e1900 */
[----:B------:R-:W4:Y:S04]  /*33e0*/  LDG.E R53, desc[UR10][R50.64+-0x3000] ;  /* 0xffd0000a32357981 */ /* 0x000f28000c1e1900 */
[----:B------:R-:W4:Y:S04]  /*33f0*/  LDG.E R54, desc[UR10][R50.64+-0x2d00] ;  /* 0xffd3000a32367981 */ /* 0x000f28000c1e1900 */
[----:B------:R-:W4:Y:S01]  /*3400*/  LDG.E R55, desc[UR10][R50.64+-0x2a00] ;  /* 0xffd6000a32377981 */ /* 0x000f22000c1e1900 */
[----:B------:R-:W-:-:S03]  /*3410*/  IMAD.MOV.U32 R20, RZ, RZ, -0x80000000 ;  /* 0x80000000ff147424 */ /* 0x000fc600078e00ff */
[----:B------:R-:W4:Y:S01]  /*3420*/  LDG.E R56, desc[UR10][R50.64+-0x2700] ;  /* 0xffd9000a32387981 */ /* 0x000f22000c1e1900 */
[----:B------:R-:W-:-:S03]  /*3430*/  UBMSK UR8, URZ, UR7 ;  /* 0x00000007ff08729b */ /* 0x000fc60008000000 */
[----:B------:R-:W4:Y:S04]  /*3440*/  LDG.E R57, desc[UR10][R50.64+-0x2400] ;  /* 0xffdc000a32397981 */ /* 0x000f28000c1e1900 */
        /* <DEDUP_REMOVED lines=25> */
[----:B---3--:R-:W3:Y:S04]  /*35e0*/  LDG.E R25, desc[UR10][R50.64+0x2a00] ;  /* 0x002a000a32197981 */ /* 0x008ee8000c1e1900 */
[----:B0-----:R-:W3:Y:S04]  /*35f0*/  LDG.E R24, desc[UR10][R50.64+0x2d00] ;  /* 0x002d000a32187981 */ /* 0x001ee8000c1e1900 */
[----:B------:R-:W3:Y:S04]  /*3600*/  LDG.E R23, desc[UR10][R50.64+0x3000] ;  /* 0x0030000a32177981 */ /* 0x000ee8000c1e1900 */
[----:B------:R-:W3:Y:S01]  /*3610*/  LDG.E R48, desc[UR10][R50.64+0x3900] ;  /* 0x0039000a32307981 */ /* 0x000ee2000c1e1900 */
[----:B-----5:R-:W-:-:S04]  /*3620*/  ISETP.GT.AND P0, PT, R21, -0x1, PT ;  /* 0xffffffff1500780c */ /* 0x020fc80003f04270 */
        /* <DEDUP_REMOVED lines=10> */
[----:B------:R-:W5:Y:S04]  /*36d0*/  LDG.E R22, desc[UR10][R50.64+0x3300] ;  /* 0x0033000a32167981 */ /* 0x000f68000c1e1900 */
[----:B------:R0:W5:Y:S01]  /*36e0*/  LDG.E R21, desc[UR10][R50.64+0x3600] ;  /* 0x0036000a32157981 */ /* 0x000162000c1e1900 */
[----:B------:R-:W-:Y:S01]  /*36f0*/  BAR.SYNC.DEFER_BLOCKING 0x0 ;  /* 0x0000000000007b1d */ /* 0x000fe20000010000 */
[----:B--2---:R-:W-:-:S04]  /*3700*/  ISETP.GT.AND P0, PT, R49, -0x1, PT ;  /* 0xffffffff3100780c */ /* 0x004fc80003f04270 */
[----:B------:R-:W-:-:S04]  /*3710*/  SEL R64, R20, 0xffffffff, P0 ;  /* 0xffffffff14407807 */ /* 0x000fc80000000000 */
[----:B------:R-:W-:Y:S01]  /*3720*/  LOP3.LUT R64, R64, R49, RZ, 0x3c, !PT ;  /* 0x0000003140407212 */ /* 0x000fe200078e3cff */
[----:B------:R-:W2:Y:S03]  /*3730*/  LDS.U8 R62, [R61] ;  /* 0x000000003d3e7984 */ /* 0x000ea60000000000 */
        /* <DEDUP_REMOVED lines=8> */
[----:B----4-:R-:W-:Y:S01]  /*37c0*/  ISETP.GT.AND P0, PT, R52, -0x1, PT ;  /* 0xffffffff3400780c */ /* 0x010fe20003f04270 */
[----:B--2---:R-:W-:-:S05]  /*37d0*/  VIADD R62, R62, 0x1 ;  /* 0x000000013e3e7836 */ /* 0x004fca0000000000 */
        /* <DEDUP_REMOVED lines=525> */
.L_x_60:
[----:B------:R-:W-:Y:S01]  /*58b0*/  ISETP.GE.AND P0, PT, R161, R13, PT ;  /* 0x0000000da100720c */ /* 0x000fe20003f06270 */
[----:B------:R-:W-:Y:S01]  /*58c0*/  BSSY.RECONVERGENT B0, `(.L_x_62) ;  /* 0x0000075000007945 */ /* 0x000fe20003800200 */
[----:B0-----:R-:W-:Y:S02]  /*58d0*/  IMAD.MOV.U32 R23, RZ, RZ, R12 ;  /* 0x000000ffff177224 */ /* 0x001fe400078e000c */
[----:B------:R-:W-:Y:S02]  /*58e0*/  IMAD.MOV.U32 R22, RZ, RZ, R11 ;  /* 0x000000ffff167224 */ /* 0x000fe400078e000b */
[----:B------:R-:W-:Y:S02]  /*58f0*/  IMAD.MOV.U32 R21, RZ, RZ, R10 ;  /* 0x000000ffff157224 */ /* 0x000fe400078e000a */
[----:B------:R-:W-:-:S05]  /*5900*/  IMAD.MOV.U32 R20, RZ, RZ, R2 ;  /* 0x000000ffff147224 */ /* 0x000fca00078e0002 */
[----:B------:R-:W-:Y:S05]  /*5910*/  @P0 BRA `(.L_x_63) ;  /* 0x0000000400bc0947 */ /* 0x000fea0003800000 */
[----:B------:R-:W-:Y:S01]  /*5920*/  LOP3.LUT R2, RZ, R161, RZ, 0x33, !PT ;  /* 0x000000a1ff027212 */ /* 0x000fe200078e33ff */
[----:B------:R-:W0:Y:S01]  /*5930*/  LDCU UR4, c[0x0][0x3b8] ;  /* 0x00007700ff0477ac */ /* 0x000e220008000800 */
[----:B------:R-:W-:Y:S01]  /*5940*/  BSSY.RECONVERGENT B1, `(.L_x_64) ;  /* 0x0000025000017945 */ /* 0x000fe20003800200 */
[----:B------:R-:W-:Y:S02]  /*5950*/  IMAD.MOV.U32 R12, RZ, RZ, R161 ;  /* 0x000000ffff0c7224 */ /* 0x000fe400078e00a1 */
[----:B------:R-:W-:-:S04]  /*5960*/  IMAD.IADD R10, R2, 0x1, R13 ;  /* 0x00000001020a7824 */ /* 0x000fc800078e020d */
[C---:B------:R-:W-:Y:S01]  /*5970*/  IMAD.HI.U32 R2, R10.reuse, -0x55555555, RZ ;  /* 0xaaaaaaab0a027827 */ /* 0x040fe200078e00ff */
[----:B------:R-:W-:-:S04]  /*5980*/  ISETP.GE.U32.AND P1, PT, R10, 0x240, PT ;  /* 0x000002400a00780c */ /* 0x000fc80003f26070 */
[----:B------:R-:W-:-:S04]  /*5990*/  SHF.R.U32.HI R2, RZ, 0x7, R2 ;  /* 0x00000007ff027819 */ /* 0x000fc80000011602 */
[----:B------:R-:W-:Y:S02]  /*59a0*/  LOP3.LUT R11, R2, 0x3, RZ, 0xc0, !PT ;  /* 0x00000003020b7812 */ /* 0x000fe400078ec0ff */
[----:B0-----:R-:W-:Y:S02]  /*59b0*/  BMSK R32, RZ, UR4 ;  /* 0x00000004ff207c1b */ /* 0x001fe40008000000 */
[----:B------:R-:W-:-:S13]  /*59c0*/  ISETP.NE.AND P0, PT, R11, 0x3, PT ;  /* 0x000000030b00780c */ /* 0x000fda0003f05270 */
[----:B------:R-:W-:Y:S05]  /*59d0*/  @!P0 BRA `(.L_x_65) ;  /* 0x00000000006c8947 */ /* 0x000fea0003800000 */
[----:B---3--:R-:W0:Y:S01]  /*59e0*/  LDC.64 R24, c[0x0][0x380] ;  /* 0x0000e000ff187b82 */ /* 0x008e220000000a00 */
[----:B------:R-:W-:Y:S02]  /*59f0*/  VIADD R11, R2, 0x1 ;  /* 0x00000001020b7836 */ /* 0x000fe40000000000 */
[----:B------:R-:W-:-:S03]  /*5a00*/  IMAD.IADD R27, R161, 0x1, R9 ;  /* 0x00000001a11b7824 */ /* 0x000fc600078e0209 */
[----:B------:R-:W-:-:S05]  /*5a10*/  LOP3.LUT R11, R11, 0x3, RZ, 0xc0, !PT ;  /* 0x000000030b0b7812 */ /* 0x000fca00078ec0ff */
[----:B------:R-:W-:Y:S02]  /*5a20*/  IMAD R12, R11, 0xc0, R161 ;  /* 0x000000c00b0c7824 */ /* 0x000fe400078e02a1 */
[----:B------:R-:W-:-:S07]  /*5a30*/  IMAD.MOV R2, RZ, RZ, -R11 ;  /* 0x000000ffff027224 */ /* 0x000fce00078e0a0b */
.L_x_66:
[----:B0-----:R-:W-:-:S06]  /*5a40*/  IMAD.WIDE R10, R27, 0x4, R24 ;  /* 0x000000041b0a7825 */ /* 0x001fcc00078e0218 */
[----:B------:R-:W3:Y:S01]  /*5a50*/  LDG.E R10, desc[UR10][R10.64] ;  /* 0x0000000a0a0a7981 */ /* 0x000ee2000c1e1900 */
[----:B------:R-:W-:Y:S02]  /*5a60*/  IMAD.MOV.U32 R29, RZ, RZ, -0x80000000 ;  /* 0x80000000ff1d7424 */ /* 0x000fe400078e00ff */
[----:B------:R-:W-:Y:S02]  /*5a70*/  VIADD R2, R2, 0x1 ;  /* 0x0000000102027836 */ /* 0x000fe40000000000 */
[----:B------:R-:W-:Y:S01]  /*5a80*/  VIADD R27, R27, 0xc0 ;  /* 0x000000c01b1b7836 */ /* 0x000fe20000000000 */
[----:B---3--:R-:W-:-:S04]  /*5a90*/  ISETP.GT.AND P0, PT, R10, -0x1, PT ;  /* 0xffffffff0a00780c */ /* 0x008fc80003f04270 */
        /* <DEDUP_REMOVED lines=11> */
[----:B------:R-:W0:Y:S02]  /*5b50*/  LDS.U8 R10, [R26] ;  /* 0x000000001a0a7984 */ /* 0x000e240000000000 */
[----:B0-----:R-:W-:-:S05]  /*5b60*/  VIADD R11, R10, 0x1 ;  /* 0x000000010a0b7836 */ /* 0x001fca0000000000 */
[----:B------:R0:W-:Y:S01]  /*5b70*/  STS.U8 [R26], R11 ;  /* 0x0000000b1a007388 */ /* 0x0001e20000000000 */
[----:B------:R-:W-:Y:S05]  /*5b80*/  @P0 BRA `(.L_x_66) ;  /* 0xfffffffc00ac0947 */ /* 0x000fea000383ffff */
.L_x_65:
[----:B--2-4-:R-:W-:Y:S05]  /*5b90*/  BSYNC.RECONVERGENT B1 ;  /* 0x0000000000017941 */ /* 0x014fea0003800200 */
.L_x_64:
[----:B------:R-:W-:Y:S05]  /*5ba0*/  @!P1 BRA `(.L_x_63) ;  /* 0x0000000400189947 */ /* 0x000fea0003800000 */
[----:B---3--:R-:W2:Y:S01]  /*5bb0*/  LDC.64 R24, c[0x0][0x380] ;  /* 0x0000e000ff187b82 */ /* 0x008ea20000000a00 */
[----:B------:R-:W-:Y:S01]  /*5bc0*/  IMAD.IADD R9, R12, 0x1, R9 ;  /* 0x000000010c097824 */ /* 0x000fe200078e0209 */
[----:B--2---:R-:W-:-:S05]  /*5bd0*/  IADD3 R24, P0, PT, R24, 0x600, RZ ;  /* 0x0000060018187810 */ /* 0x004fca0007f1e0ff */
[----:B------:R-:W-:-:S08]  /*5be0*/  IMAD.X R25, RZ, RZ, R25, P0 ;  /* 0x000000ffff197224 */ /* 0x000fd000000e0619 */
.L_x_67:
[----:B0-----:R-:W-:-:S05]  /*5bf0*/  IMAD.WIDE R10, R9, 0x4, R24 ;  /* 0x00000004090a7825 */ /* 0x001fca00078e0218 */
[----:B------:R-:W2:Y:S04]  /*5c00*/  LDG.E R2, desc[UR10][R10.64+-0x600] ;  /* 0xfffa000a0a027981 */ /* 0x000ea8000c1e1900 */
[----:B------:R-:W3:Y:S04]  /*5c10*/  LDG.E R26, desc[UR10][R10.64+-0x300] ;  /* 0xfffd000a0a1a7981 */ /* 0x000ee8000c1e1900 */
[----:B------:R-:W4:Y:S04]  /*5c20*/  LDG.E R28, desc[UR10][R10.64] ;  /* 0x0000000a0a1c7981 */ /* 0x000f28000c1e1900 */
[----:B------:R0:W5:Y:S01]  /*5c30*/  LDG.E R30, desc[UR10][R10.64+0x300] ;  /* 0x0003000a0a1e7981 */ /* 0x000162000c1e1900 */
        /* <DEDUP_REMOVED lines=10> */
[----:B0-----:R-:W-:Y:S02]  /*5ce0*/  SEL R11, R31, 0xffffffff, P0 ;  /* 0xffffffff1f0b7807 */ /* 0x001fe40000000000 */
        /* <DEDUP_REMOVED lines=10> */
[----:B------:R-:W0:Y:S02]  /*5d90*/  LDS.U8 R10, [R2] ;  /* 0x00000000020a7984 */ /* 0x000e240000000000 */
        /* <DEDUP_REMOVED lines=9> */
[----:B-----5:R-:W-:Y:S02]  /*5e30*/  ISETP.GT.AND P0, PT, R30, -0x1, PT ;  /* 0xffffffff1e00780c */ /* 0x020fe40003f04270 */
[----:B------:R-:W-:-:S04]  /*5e40*/  SHF.R.U32.HI R27, RZ, UR12, R27 ;  /* 0x0000000cff1b7c19 */ /* 0x000fc8000801161b */
[----:B------:R-:W-:Y:S01]  /*5e50*/  LOP3.LUT R27, R32, R27, RZ, 0xc0, !PT ;  /* 0x0000001b201b7212 */ /* 0x000fe200078ec0ff */
[----:B0-----:R-:W-:-:S03]  /*5e60*/  VIADD R11, R10, 0x1 ;  /* 0x000000010a0b7836 */ /* 0x001fc60000000000 */
[----:B------:R-:W-:Y:S02]  /*5e70*/  SHF.R.U32.HI R29, RZ, 0x2, R27 ;  /* 0x00000002ff1d7819 */ /* 0x000fe4000001161b */
[----:B------:R-:W-:Y:S01]  /*5e80*/  LOP3.LUT R27, R27, 0x3, RZ, 0xc0, !PT ;  /* 0x000000031b1b7812 */ /* 0x000fe200078ec0ff */
[----:B------:R-:W-:Y:S02]  /*5e90*/  STS.U8 [R2], R11 ;  /* 0x0000000b02007388 */ /* 0x000fe40000000000 */
[----:B------:R-:W-:Y:S01]  /*5ea0*/  IMAD R28, R29, 0x300, R8 ;  /* 0x000003001d1c7824 */ /* 0x000fe200078e0208 */
[----:B------:R-:W-:Y:S01]  /*5eb0*/  SEL R29, R31, 0xffffffff, P0 ;  /* 0xffffffff1f1d7807 */ /* 0x000fe20000000000 */
[----:B------:R-:W0:Y:S02]  /*5ec0*/  LDS.U8 R10, [R26] ;  /* 0x000000001a0a7984 */ /* 0x000e240000000000 */
[----:B------:R-:W-:Y:S01]  /*5ed0*/  IMAD.IADD R27, R27, 0x1, R28 ;  /* 0x000000011b1b7824 */ /* 0x000fe200078e021c */
[----:B------:R-:W-:-:S04]  /*5ee0*/  LOP3.LUT R29, R29, R30, RZ, 0x3c, !PT ;  /* 0x0000001e1d1d7212 */ /* 0x000fc800078e3cff */
[----:B------:R-:W-:-:S04]  /*5ef0*/  ISETP.NE.AND P0, PT, R29, 0x7fffffff, PT ;  /* 0x7fffffff1d00780c */ /* 0x000fc80003f05270 */
[----:B------:R-:W-:Y:S02]  /*5f00*/  SEL R29, R29, 0x80000000, P0 ;  /* 0x800000001d1d7807 */ /* 0x000fe40000000000 */
[----:B------:R-:W-:Y:S02]  /*5f10*/  ISETP.GE.AND P0, PT, R12, R13, PT ;  /* 0x0000000d0c00720c */ /* 0x000fe40003f06270 */
[----:B------:R-:W-:-:S04]  /*5f20*/  SHF.R.U32.HI R29, RZ, UR12, R29 ;  /* 0x0000000cff1d7c19 */ /* 0x000fc8000801161d */
[----:B------:R-:W-:-:S04]  /*5f30*/  LOP3.LUT R29, R32, R29, RZ, 0xc0, !PT ;  /* 0x0000001d201d7212 */ /* 0x000fc800078ec0ff */
[----:B------:R-:W-:Y:S02]  /*5f40*/  SHF.R.U32.HI R31, RZ, 0x2, R29 ;  /* 0x00000002ff1f7819 */ /* 0x000fe4000001161d */
[----:B------:R-:W-:Y:S01]  /*5f50*/  LOP3.LUT R29, R29, 0x3, RZ, 0xc0, !PT ;  /* 0x000000031d1d7812 */ /* 0x000fe200078ec0ff */
[----:B0-----:R-:W-:Y:S02]  /*5f60*/  VIADD R11, R10, 0x1 ;  /* 0x000000010a0b7836 */ /* 0x001fe40000000000 */
[----:B------:R-:W-:-:S03]  /*5f70*/  IMAD R10, R31, 0x300, R8 ;  /* 0x000003001f0a7824 */ /* 0x000fc600078e0208 */
[----:B------:R-:W-:Y:S01]  /*5f80*/  STS.U8 [R26], R11 ;  /* 0x0000000b1a007388 */ /* 0x000fe20000000000 */
[----:B------:R-:W-:-:S03]  /*5f90*/  IMAD.IADD R10, R29, 0x1, R10 ;  /* 0x000000011d0a7824 */ /* 0x000fc600078e020a */
[----:B------:R-:W0:Y:S02]  /*5fa0*/  LDS.U8 R2, [R27] ;  /* 0x000000001b027984 */ /* 0x000e240000000000 */
[----:B0-----:R-:W-:-:S05]  /*5fb0*/  VIADD R2, R2, 0x1 ;  /* 0x0000000102027836 */ /* 0x001fca0000000000 */
[----:B------:R-:W-:Y:S04]  /*5fc0*/  STS.U8 [R27], R2 ;  /* 0x000000021b007388 */ /* 0x000fe80000000000 */
[----:B------:R-:W0:Y:S02]  /*5fd0*/  LDS.U8 R11, [R10] ;  /* 0x000000000a0b7984 */ /* 0x000e240000000000 */
[----:B0-----:R-:W-:-:S05]  /*5fe0*/  VIADD R11, R11, 0x1 ;  /* 0x000000010b0b7836 */ /* 0x001fca0000000000 */
[----:B------:R0:W-:Y:S01]  /*5ff0*/  STS.U8 [R10], R11 ;  /* 0x0000000b0a007388 */ /* 0x0001e20000000000 */
[----:B------:R-:W-:Y:S05]  /*6000*/  @!P0 BRA `(.L_x_67) ;  /* 0xfffffff800f88947 */ /* 0x000fea000383ffff */
.L_x_63:
[----:B--2-4-:R-:W-:Y:S05]  /*6010*/  BSYNC.RECONVERGENT B0 ;  /* 0x0000000000007941 */ /* 0x014fea0003800200 */
.L_x_62:
[----:B------:R-:W2:Y:S01]  /*6020*/  S2R R34, SR_LANEID ;  /* 0x0000000000227919 */ /* 0x000ea20000000000 */
[C---:B------:R-:W-:Y:S01]  /*6030*/  ISETP.GT.U32.AND P0, PT, R161.reuse, 0x1ff, PT ;  /* 0x000001ffa100780c */ /* 0x040fe20003f04070 */
[----:B------:R-:W-:Y:S01]  /*6040*/  IMAD.MOV.U32 R160, RZ, RZ, RZ ;  /* 0x000000ffffa07224 */ /* 0x000fe200078e00ff */
[--C-:B0-----:R-:W-:Y:S01]  /*6050*/  SHF.R.U32.HI R10, RZ, 0x5, R161.reuse ;  /* 0x00000005ff0a7819 */ /* 0x101fe200000116a1 */
[----:B------:R-:W-:Y:S01]  /*6060*/  BAR.SYNC.DEFER_BLOCKING 0x0 ;  /* 0x0000000000007b1d */ /* 0x000fe20000010000 */
[C---:B------:R-:W-:Y:S01]  /*6070*/  ISETP.GT.U32.AND P2, PT, R161.reuse, 0x13f, PT ;  /* 0x0000013fa100780c */ /* 0x040fe20003f44070 */
[C---:B------:R-:W-:Y:S01]  /*6080*/  IMAD.HI.U32 R32, R161.reuse, 0x2aaaaaab, R160 ;  /* 0x2aaaaaaba1207827 */ /* 0x040fe200078e00a0 */
[C---:B------:R-:W-:Y:S02]  /*6090*/  ISETP.GT.U32.AND P3, PT, R161.reuse, 0x7f, PT ;  /* 0x0000007fa100780c */ /* 0x040fe40003f64070 */
[----:B------:R-:W-:Y:S01]  /*60a0*/  ISETP.GT.U32.AND P1, PT, R161, 0x3f, PT ;  /* 0x0000003fa100780c */ /* 0x000fe20003f24070 */
[----:B------:R-:W-:Y:S01]  /*60b0*/  BSSY.RECONVERGENT B0, `(.L_x_68) ;  /* 0x0000030000007945 */ /* 0x000fe20003800200 */
[----:B--2---:R-:W-:-:S04]  /*60c0*/  IMAD R9, R34, 0x100, R3 ;  /* 0x0000010022097824 */ /* 0x004fc800078e0203 */
[----:B------:R-:W-:Y:S01]  /*60d0*/  IMAD R31, R10, 0x10, R9 ;  /* 0x000000100a1f7824 */ /* 0x000fe200078e0209 */
[----:B------:R-:W-:Y:S06]  /*60e0*/  @P0 BRA `(.L_x_69) ;  /* 0x0000000000b00947 */ /* 0x000fec0003800000 */
[----:B------:R-:W-:-:S04]  /*60f0*/  IMAD R9, R10, 0x300, R3 ;  /* 0x000003000a097824 */ /* 0x000fc800078e0203 */
[----:B------:R-:W-:-:S05]  /*6100*/  IMAD R33, R34, 0x4, R9 ;  /* 0x0000000422217824 */ /* 0x000fca00078e0209 */
[----:B------:R-:W0:Y:S04]  /*6110*/  LDS R2, [R33] ;  /* 0x0000000021027984 */ /* 0x000e280000000800 */
[----:B------:R-:W3:Y:S04]  /*6120*/  LDS R13, [R33+0x80] ;  /* 0x00008000210d7984 */ /* 0x000ee80000000800 */
[----:B------:R-:W2:Y:S04]  /*6130*/  LDS R27, [R33+0x100] ;  /* 0x00010000211b7984 */ /* 0x000ea80000000800 */
[----:B------:R-:W4:Y:S04]  /*6140*/  LDS R28, [R33+0x180] ;  /* 0x00018000211c7984 */ /* 0x000f280000000800 */
[----:B------:R-:W5:Y:S04]  /*6150*/  LDS R30, [R33+0x280] ;  /* 0x00028000211e7984 */ /* 0x000f680000000800 */
[----:B------:R-:W1:Y:S01]  /*6160*/  LDS R29, [R33+0x200] ;  /* 0x00020000211d7984 */ /* 0x000e620000000800 */
[----:B0-----:R-:W-:-:S02]  /*6170*/  PRMT R9, R2, 0x7770, RZ ;  /* 0x0000777002097816 */ /* 0x001fc400000000ff */
[C---:B------:R-:W-:Y:S02]  /*6180*/  PRMT R12, R2.reuse, 0x7771, RZ ;  /* 0x00007771020c7816 */ /* 0x040fe400000000ff */
[C---:B------:R-:W-:Y:S02]  /*6190*/  PRMT R11, R2.reuse, 0x7772, RZ ;  /* 0x00007772020b7816 */ /* 0x040fe400000000ff */
[C---:B---3--:R-:W-:Y:S02]  /*61a0*/  PRMT R24, R13.reuse, 0x7770, RZ ;  /* 0x000077700d187816 */ /* 0x048fe400000000ff */
        /* <DEDUP_REMOVED lines=8> */
[----:B--2---:R-:W-:-:S02]  /*6230*/  PRMT R13, R27, 0x7771, RZ ;  /* 0x000077711b0d7816 */ /* 0x004fc400000000ff */
[C---:B------:R-:W-:Y:S02]  /*6240*/  PRMT R22, R27.reuse, 0x7772, RZ ;  /* 0x000077721b167816 */ /* 0x040fe400000000ff */
[C---:B----4-:R-:W-:Y:S02]  /*6250*/  PRMT R23, R28.reuse, 0x7771, RZ ;  /* 0x000077711c177816 */ /* 0x050fe400000000ff */
[C---:B------:R-:W-:Y:S02]  /*6260*/  PRMT R24, R28.reuse, 0x7772, RZ ;  /* 0x000077721c187816 */ /* 0x040fe400000000ff */
[C---:B------:R-:W-:Y:S02]  /*6270*/  PRMT R20, R27.reuse, 0x7770, RZ ;  /* 0x000077701b147816 */ /* 0x040fe400000000ff */
[----:B------:R-:W-:Y:S02]  /*6280*/  PRMT R21, R28, 0x7770, RZ ;  /* 0x000077701c157816 */ /* 0x000fe400000000ff */
[----:B------:R-:W-:-:S02]  /*6290*/  PRMT R27, R27, 0x7773, RZ ;  /* 0x000077731b1b7816 */ /* 0x000fc400000000ff */
[----:B------:R-:W-:Y:S02]  /*62a0*/  PRMT R28, R28, 0x7773, RZ ;  /* 0x000077731c1c7816 */ /* 0x000fe400000000ff */
[----:B------:R-:W-:Y:S02]  /*62b0*/  IADD3 R12, PT, PT, R23, R12, R13 ;  /* 0x0000000c170c7210 */ /* 0x000fe40007ffe00d */
[----:B------:R-:W-:Y:S02]  /*62c0*/  IADD3 R22, PT, PT, R24, R11, R22 ;  /* 0x0000000b18167210 */ /* 0x000fe40007ffe016 */
[----:B------:R-:W-:Y:S02]  /*62d0*/  IADD3 R20, PT, PT, R21, R9, R20 ;  /* 0x0000000915147210 */ /* 0x000fe40007ffe014 */
[C---:B-----5:R-:W-:Y:S02]  /*62e0*/  PRMT R13, R30.reuse, 0x7770, RZ ;  /* 0x000077701e0d7816 */ /* 0x060fe400000000ff */
[----:B------:R-:W-:-:S02]  /*62f0*/  PRMT R24, R30, 0x7771, RZ ;  /* 0x000077711e187816 */ /* 0x000fc400000000ff */
[----:B------:R-:W-:Y:S02]  /*6300*/  PRMT R25, R30, 0x7772, RZ ;  /* 0x000077721e197816 */ /* 0x000fe400000000ff */
[----:B------:R-:W-:Y:S02]  /*6310*/  IADD3 R2, PT, PT, R28, R2, R27 ;  /* 0x000000021c027210 */ /* 0x000fe40007ffe01b */
[C---:B-1----:R-:W-:Y:S02]  /*6320*/  PRMT R9, R29.reuse, 0x7770, RZ ;  /* 0x000077701d097816 */ /* 0x042fe400000000ff */
[C---:B------:R-:W-:Y:S02]  /*6330*/  PRMT R21, R29.reuse, 0x7771, RZ ;  /* 0x000077711d157816 */ /* 0x040fe400000000ff */
[C---:B------:R-:W-:Y:S02]  /*6340*/  PRMT R11, R29.reuse, 0x7772, RZ ;  /* 0x000077721d0b7816 */ /* 0x040fe400000000ff */
[----:B------:R-:W-:-:S02]  /*6350*/  PRMT R23, R29, 0x7773, RZ ;  /* 0x000077731d177816 */ /* 0x000fc400000000ff */
[----:B------:R-:W-:Y:S02]  /*6360*/  PRMT R30, R30, 0x7773, RZ ;  /* 0x000077731e1e7816 */ /* 0x000fe400000000ff */
[----:B------:R-:W-:Y:S02]  /*6370*/  IADD3 R20, PT, PT, R13, R20, R9 ;  /* 0x000000140d147210 */ /* 0x000fe40007ffe009 */
[----:B------:R-:W-:Y:S02]  /*6380*/  IADD3 R21, PT, PT, R24, R12, R21 ;  /* 0x0000000c18157210 */ /* 0x000fe40007ffe015 */
[----:B------:R-:W-:Y:S02]  /*6390*/  IADD3 R22, PT, PT, R25, R22, R11 ;  /* 0x0000001619167210 */ /* 0x000fe40007ffe00b */
[----:B------:R-:W-:-:S07]  /*63a0*/  IADD3 R23, PT, PT, R30, R2, R23 ;  /* 0x000000021e177210 */ /* 0x000fce0007ffe017 */
.L_x_69:
[----:B------:R-:W-:Y:S05]  /*63b0*/  BSYNC.RECONVERGENT B0 ;  /* 0x0000000000007941 */ /* 0x000fea0003800200 */
.L_x_68:
[----:B------:R-:W-:Y:S04]  /*63c0*/  BSSY.RECONVERGENT B0, `(.L_x_70) ;  /* 0x000002e000007945 */ /* 0x000fe80003800200 */
[----:B------:R-:W-:Y:S05]  /*63d0*/  @P2 BRA `(.L_x_71) ;  /* 0x0000000000b02947 */ /* 0x000fea0003800000 */
[----:B------:R-:W-:-:S04]  /*63e0*/  IMAD R9, R10, 0x300, R3 ;  /* 0x000003000a097824 */ /* 0x000fc800078e0203 */
[----:B------:R-:W-:-:S05]  /*63f0*/  IMAD R33, R34, 0x4, R9 ;  /* 0x0000000422217824 */ /* 0x000fca00078e0209 */
[----:B------:R-:W0:Y:S04]  /*6400*/  LDS R2, [R33+0x1200] ;  /* 0x0012000021027984 */ /* 0x000e280000000800 */
        /* <DEDUP_REMOVED lines=41> */
.L_x_71:
[----:B------:R-:W-:Y:S05]  /*66a0*/  BSYNC.RECONVERGENT B0 ;  /* 0x0000000000007941 */ /* 0x000fea0003800200 */
.L_x_70:
        /* <DEDUP_REMOVED lines=35> */
[C---:B------:R-:W-:Y:S02]  /*68e0*/  PRMT R9, R29.reuse, 0x7772, RZ ;  /* 0x000077721d097816 */ /* 0x040fe400000000ff */
[C---:B-1----:R-:W-:Y:S02]  /*68f0*/  PRMT R11, R30.reuse, 0x7770, RZ ;  /* 0x000077701e0b7816 */ /* 0x042fe400000000ff */
        /* <DEDUP_REMOVED lines=9> */
.L_x_73:
[----:B------:R-:W-:Y:S05]  /*6990*/  BSYNC.RECONVERGENT B0 ;  /* 0x0000000000007941 */ /* 0x000fea0003800200 */
.L_x_72:
[----:B------:R-:W-:Y:S01]  /*69a0*/  BAR.SYNC.DEFER_BLOCKING 0x0 ;  /* 0x0000000000007b1d */ /* 0x000fe20000010000 */
[----:B------:R-:W-:-:S05]  /*69b0*/  IMAD R29, R32, 0x4, R3 ;  /* 0x00000004201d7824 */ /* 0x000fca00078e0203 */
[----:B------:R-:W-:Y:S01]  /*69c0*/  BSSY.RECONVERGENT B0, `(.L_x_74) ;  /* 0x0000036000007945 */ /* 0x000fe20003800200 */
[----:B------:R0:W-:Y:S04]  /*69d0*/  @!P0 STS.128 [R31], R20 ;  /* 0x000000141f008388 */ /* 0x0001e80000000c00 */
[----:B------:R0:W-:Y:S04]  /*69e0*/  @!P2 STS.128 [R31+0x60], R16 ;  /* 0x000060101f00a388 */ /* 0x0001e80000000c00 */
[----:B------:R0:W-:Y:S01]  /*69f0*/  @!P3 STS.128 [R31+0xc0], R4 ;  /* 0x0000c0041f00b388 */ /* 0x0001e20000000c00 */
[----:B------:R-:W-:Y:S06]  /*6a00*/  BAR.SYNC.DEFER_BLOCKING 0x0 ;  /* 0x0000000000007b1d */ /* 0x000fec0000010000 */
[----:B------:R-:W-:Y:S05]  /*6a10*/  @P1 BRA `(.L_x_75) ;  /* 0x0000000000c01947 */ /* 0x000fea0003800000 */
[----:B------:R-:W-:Y:S04]  /*6a20*/  LDS R2, [R8] ;  /* 0x0000000008027984 */ /* 0x000fe80000000800 */
[----:B0-----:R-:W-:Y:S04]  /*6a30*/  LDS R5, [R8+0x100] ;  /* 0x0001000008057984 */ /* 0x001fe80000000800 */
[----:B------:R-:W0:Y:S04]  /*6a40*/  LDS R4, [R8+0x200] ;  /* 0x0002000008047984 */ /* 0x000e280000000800 */
[----:B------:R-:W-:Y:S04]  /*6a50*/  LDS R7, [R8+0x300] ;  /* 0x0003000008077984 */ /* 0x000fe80000000800 */
[----:B------:R-:W2:Y:S04]  /*6a60*/  LDS R6, [R8+0x400] ;  /* 0x0004000008067984 */ /* 0x000ea80000000800 */
[----:B------:R-:W-:Y:S04]  /*6a70*/  LDS R9, [R8+0x500] ;  /* 0x0005000008097984 */ /* 0x000fe80000000800 */
[----:B------:R-:W4:Y:S04]  /*6a80*/  LDS R11, [R8+0x600] ;  /* 0x00060000080b7984 */ /* 0x000f280000000800 */
[----:B------:R-:W-:Y:S04]  /*6a90*/  LDS R13, [R8+0x700] ;  /* 0x00070000080d7984 */ /* 0x000fe80000000800 */
[----:B------:R-:W5:Y:S04]  /*6aa0*/  LDS R12, [R8+0x800] ;  /* 0x00080000080c7984 */ /* 0x000f680000000800 */
[----:B------:R-:W-:Y:S04]  /*6ab0*/  LDS R17, [R8+0x900] ;  /* 0x0009000008117984 */ /* 0x000fe80000000800 */
[----:B------:R-:W1:Y:S04]  /*6ac0*/  LDS R16, [R8+0xa00] ;  /* 0x000a000008107984 */ /* 0x000e680000000800 */
[----:B------:R-:W-:Y:S04]  /*6ad0*/  LDS R19, [R8+0xb00] ;  /* 0x000b000008137984 */ /* 0x000fe80000000800 */
[----:B------:R-:W1:Y:S01]  /*6ae0*/  LDS R18, [R8+0xc00] ;  /* 0x000c000008127984 */ /* 0x000e620000000800 */
[----:B0-----:R-:W-:-:S03]  /*6af0*/  IADD3 R2, PT, PT, R4, R5, R2 ;  /* 0x0000000504027210 */ /* 0x001fc60007ffe002 */
[----:B------:R-:W-:Y:S04]  /*6b00*/  LDS R21, [R8+0xd00] ;  /* 0x000d000008157984 */ /* 0x000fe80000000800 */
[----:B------:R-:W0:Y:S01]  /*6b10*/  LDS R20, [R8+0xe00] ;  /* 0x000e000008147984 */ /* 0x000e220000000800 */
[----:B--2---:R-:W-:-:S03]  /*6b20*/  IADD3 R2, PT, PT, R6, R7, R2 ;  /* 0x0000000706027210 */ /* 0x004fc60007ffe002 */
[----:B------:R-:W-:Y:S04]  /*6b30*/  LDS R23, [R8+0xf00] ;  /* 0x000f000008177984 */ /* 0x000fe80000000800 */
[----:B------:R-:W2:Y:S01]  /*6b40*/  LDS R22, [R8+0x1000] ;  /* 0x0010000008167984 */ /* 0x000ea20000000800 */
[----:B----4-:R-:W-:-:S03]  /*6b50*/  IADD3 R2, PT, PT, R11, R9, R2 ;  /* 0x000000090b027210 */ /* 0x010fc60007ffe002 */
[----:B---3--:R-:W-:Y:S04]  /*6b60*/  LDS R25, [R8+0x1100] ;  /* 0x0011000008197984 */ /* 0x008fe80000000800 */
[----:B------:R-:W3:Y:S01]  /*6b70*/  LDS R24, [R8+0x1200] ;  /* 0x0012000008187984 */ /* 0x000ee20000000800 */
[----:B-----5:R-:W-:-:S03]  /*6b80*/  IADD3 R2, PT, PT, R12, R13, R2 ;  /* 0x0000000d0c027210 */ /* 0x020fc60007ffe002 */
[----:B------:R-:W-:Y:S04]  /*6b90*/  LDS R27, [R8+0x1300] ;  /* 0x00130000081b7984 */ /* 0x000fe80000000800 */
[----:B------:R-:W4:Y:S01]  /*6ba0*/  LDS R26, [R8+0x1400] ;  /* 0x00140000081a7984 */ /* 0x000f220000000800 */
[----:B-1----:R-:W-:-:S03]  /*6bb0*/  IADD3 R2, PT, PT, R16, R17, R2 ;  /* 0x0000001110027210 */ /* 0x002fc60007ffe002 */
[----:B------:R-:W-:Y:S04]  /*6bc0*/  LDS R5, [R8+0x1500] ;  /* 0x0015000008057984 */ /* 0x000fe80000000800 */
[----:B------:R-:W1:Y:S01]  /*6bd0*/  LDS R4, [R8+0x1600] ;  /* 0x0016000008047984 */ /* 0x000e620000000800 */
[----:B------:R-:W-:-:S03]  /*6be0*/  IADD3 R2, PT, PT, R18, R19, R2 ;  /* 0x0000001312027210 */ /* 0x000fc60007ffe002 */
[----:B------:R-:W-:Y:S04]  /*6bf0*/  LDS R7, [R8+0x1700] ;  /* 0x0017000008077984 */ /* 0x000fe80000000800 */
[----:B------:R-:W5:Y:S01]  /*6c00*/  LDS R6, [R8+0x1800] ;  /* 0x0018000008067984 */ /* 0x000f620000000800 */
[----:B0-----:R-:W-:-:S03]  /*6c10*/  IADD3 R2, PT, PT, R20, R21, R2 ;  /* 0x0000001514027210 */ /* 0x001fc60007ffe002 */
[----:B------:R-:W-:Y:S04]  /*6c20*/  LDS R9, [R8+0x1900] ;  /* 0x0019000008097984 */ /* 0x000fe80000000800 */
[----:B------:R-:W0:Y:S01]  /*6c30*/  LDS R11, [R8+0x1a00] ;  /* 0x001a0000080b7984 */ /* 0x000e220000000800 */
[----:B--2---:R-:W-:-:S03]  /*6c40*/  IADD3 R2, PT, PT, R22, R23, R2 ;  /* 0x0000001716027210 */ /* 0x004fc60007ffe002 */
[----:B------:R-:W-:Y:S04]  /*6c50*/  LDS R13, [R8+0x1b00] ;  /* 0x001b0000080d7984 */ /* 0x000fe80000000800 */
[----:B------:R-:W2:Y:S01]  /*6c60*/  LDS R12, [R8+0x1c00] ;  /* 0x001c0000080c7984 */ /* 0x000ea20000000800 */
[----:B---3--:R-:W-:-:S03]  /*6c70*/  IADD3 R2, PT, PT, R24, R25, R2 ;  /* 0x0000001918027210 */ /* 0x008fc60007ffe002 */
[----:B------:R-:W-:Y:S04]  /*6c80*/  LDS R17, [R8+0x1d00] ;  /* 0x001d000008117984 */ /* 0x000fe80000000800 */
[----:B------:R-:W3:Y:S01]  /*6c90*/  LDS R16, [R8+0x1e00] ;  /* 0x001e000008107984 */ /* 0x000ee20000000800 */
[----:B----4-:R-:W-:-:S03]  /*6ca0*/  IADD3 R2, PT, PT, R26, R27, R2 ;  /* 0x0000001b1a027210 */ /* 0x010fc60007ffe002 */
[----:B------:R-:W4:Y:S01]  /*6cb0*/  LDS R19, [R8+0x1f00] ;  /* 0x001f000008137984 */ /* 0x000f220000000800 */
[----:B-1----:R-:W-:-:S04]  /*6cc0*/  IADD3 R2, PT, PT, R4, R5, R2 ;  /* 0x0000000504027210 */ /* 0x002fc80007ffe002 */
[----:B-----5:R-:W-:-:S04]  /*6cd0*/  IADD3 R2, PT, PT, R6, R7, R2 ;  /* 0x0000000706027210 */ /* 0x020fc80007ffe002 */
[----:B0-----:R-:W-:-:S04]  /*6ce0*/  IADD3 R2, PT, PT, R11, R9, R2 ;  /* 0x000000090b027210 */ /* 0x001fc80007ffe002 */
[----:B--2---:R-:W-:-:S04]  /*6cf0*/  IADD3 R2, PT, PT, R12, R13, R2 ;  /* 0x0000000d0c027210 */ /* 0x004fc80007ffe002 */
[----:B---3--:R-:W-:-:S05]  /*6d00*/  IADD3 R2, PT, PT, R16, R17, R2 ;  /* 0x0000001110027210 */ /* 0x008fca0007ffe002 */
[----:B----4-:R-:W-:-:S07]  /*6d10*/  IMAD.IADD R2, R2, 0x1, R19 ;  /* 0x0000000102027824 */ /* 0x010fce00078e0213 */
.L_x_75:
[----:B------:R-:W-:Y:S05]  /*6d20*/  BSYNC.RECONVERGENT B0 ;  /* 0x0000000000007941 */ /* 0x000fea0003800200 */
.L_x_74:
[----:B------:R-:W-:Y:S01]  /*6d30*/  BAR.SYNC.DEFER_BLOCKING 0x0 ;  /* 0x0000000000007b1d */ /* 0x000fe20000010000 */
[----:B------:R-:W-:-:S05]  /*6d40*/  ISETP.GT.U32.AND P2, PT, R161, 0x1f, PT ;  /* 0x0000001fa100780c */ /* 0x000fca0003f44070 */
[----:B------:R-:W2:Y:S01]  /*6d50*/  LDCU UR12, c[0x0][0x3b4] ;  /* 0x00007680ff0c77ac */ /* 0x000ea20008000800 */
[----:B------:R-:W4:Y:S01]  /*6d60*/  LDCU UR8, c[0x0][0x3b8] ;  /* 0x00007700ff0877ac */ /* 0x000f220008000800 */
[----:B------:R-:W0:Y:S01]  /*6d70*/  LDCU.64 UR6, c[0x0][0x380] ;  /* 0x00007000ff0677ac */ /* 0x000e220008000a00 */
[----:B------:R0:W-:Y:S01]  /*6d80*/  STS [R29+0x210], R2 ;  /* 0x000210021d007388 */ /* 0x0001e20000000800 */
[----:B------:R-:W-:Y:S06]  /*6d90*/  BAR.SYNC.DEFER_BLOCKING 0x0 ;  /* 0x0000000000007b1d */ /* 0x000fec0000010000 */
[----:B------:R-:W-:Y:S05]  /*6da0*/  @P2 BRA `(.L_x_76) ;  /* 0x0000000000882947 */ /* 0x000fea0003800000 */
[----:B------:R-:W-:Y:S01]  /*6db0*/  IMAD R3, R161, 0x1c, R3 ;  /* 0x0000001ca1037824 */ /* 0x000fe200078e0203 */
[----:B------:R-:W-:-:S04]  /*6dc0*/  UMOV UR4, 0xffffffff ;  /* 0xffffffff00047882 */ /* 0x000fc80000000000 */
[----:B0-----:R-:W-:Y:S04]  /*6dd0*/  LDS R2, [R3+0x210] ;  /* 0x0002100003027984 */ /* 0x001fe80000000800 */
[----:B------:R-:W-:Y:S04]  /*6de0*/  LDS R5, [R3+0x214] ;  /* 0x0002140003057984 */ /* 0x000fe80000000800 */
[----:B------:R-:W0:Y:S04]  /*6df0*/  LDS R4, [R3+0x218] ;  /* 0x0002180003047984 */ /* 0x000e280000000800 */
[----:B------:R-:W-:Y:S04]  /*6e00*/  LDS R6, [R3+0x21c] ;  /* 0x00021c0003067984 */ /* 0x000fe80000000800 */
[----:B------:R-:W5:Y:S04]  /*6e10*/  LDS R7, [R3+0x220] ;  /* 0x0002200003077984 */ /* 0x000f680000000800 */
[----:B------:R-:W1:Y:S01]  /*6e20*/  LDS R9, [R3+0x224] ;  /* 0x0002240003097984 */ /* 0x000e620000000800 */
[----:B0-----:R-:W-:-:S04]  /*6e30*/  IADD3 R11, PT, PT, R4, R5, R2 ;  /* 0x00000005040b7210 */ /* 0x001fc80007ffe002 */
[----:B-----5:R-:W-:-:S05]  /*6e40*/  IADD3 R12, PT, PT, R7, R11, R6 ;  /* 0x0000000b070c7210 */ /* 0x020fca0007ffe006 */
[----:B-1----:R-:W-:Y:S01]  /*6e50*/  IMAD.IADD R9, R9, 0x1, R12 ;  /* 0x0000000109097824 */ /* 0x002fe200078e020c */
        /* <DEDUP_REMOVED lines=10> */
.L_x_164:
        /* <DEDUP_REMOVED lines=13> */
.L_x_76:
[----:B------:R-:W-:Y:S05]  /*6fd0*/  WARPSYNC.ALL ;  /* 0x0000000000007948 */ /* 0x000fea0003800000 */
[----:B------:R-:W-:Y:S06]  /*6fe0*/  BAR.SYNC.DEFER_BLOCKING 0x0 ;  /* 0x0000000000007b1d */ /* 0x000fec0000010000 */
[----:B01----:R-:W0:Y:S02]  /*6ff0*/  LDS R2, [R29+0x210] ;  /* 0x000210001d027984 */ /* 0x003e240000000800 */
        /* <DEDUP_REMOVED lines=8> */
[----:B------:R-:W-:-:S13]  /*7080*/  ISETP.GE.AND P0, PT, R14, 0x1d40, PT ;  /* 0x00001d400e00780c */ /* 0x000fda0003f06270 */
[----:B------:R-:W-:Y:S05]  /*7090*/  @!P0 BRA `(.L_x_79) ;  /* 0x00000068006c8947 */ /* 0x000fea0003800000 */
[----:B------:R-:W-:-:S07]  /*70a0*/  IMAD R160, R161, 0x80, R8 ;  /* 0x00000080a1a07824 */ /* 0x000fce00078e0208 */
.L_x_80:
[----:B0-----:R-:W0:Y:S02]  /*70b0*/  S2R R17, SR_TID.X ;  /* 0x0000000000117919 */ /* 0x001e240000002100 */
[----:B0-----:R-:W-:-:S04]  /*70c0*/  IADD3 R3, P0, PT, R17, R15, RZ ;  /* 0x0000000f11037210 */ /* 0x001fc80007f1e0ff */
[----:B------:R-:W-:Y:S02]  /*70d0*/  LEA.HI.X.SX32 R4, R15, RZ, 0x1, P0 ;  /* 0x000000ff0f047211 */ /* 0x000fe400000f0eff */
[----:B------:R-:W-:-:S04]  /*70e0*/  LEA R2, P0, R3, UR6, 0x2 ;  /* 0x0000000603027c11 */ /* 0x000fc8000f8010ff */
[----:B------:R-:W-:-:S05]  /*70f0*/  LEA.HI.X R3, R3, UR7, R4, 0x2, P0 ;  /* 0x0000000703037c11 */ /* 0x000fca00080f1404 */
[----:B------:R-:W5:Y:S04]  /*7100*/  LDG.E R5, desc[UR10][R2.64] ;  /* 0x0000000a02057981 */ /* 0x000f68000c1e1900 */
[----:B------:R-:W2:Y:S04]  /*7110*/  LDG.E R7, desc[UR10][R2.64+0x300] ;  /* 0x0003000a02077981 */ /* 0x000ea8000c1e1900 */
[----:B------:R-:W2:Y:S04]  /*7120*/  LDG.E R19, desc[UR10][R2.64+0x600] ;  /* 0x0006000a02137981 */ /* 0x000ea8000c1e1900 */
[----:B------:R-:W2:Y:S04]  /*7130*/  LDG.E R21, desc[UR10][R2.64+0x900] ;  /* 0x0009000a02157981 */ /* 0x000ea8000c1e1900 */
[----:B------:R-:W2:Y:S04]  /*7140*/  LDG.E R23, desc[UR10][R2.64+0xc00] ;  /* 0x000c000a02177981 */ /* 0x000ea8000c1e1900 */
[----:B---3--:R-:W3:Y:S04]  /*7150*/  LDG.E R25, desc[UR10][R2.64+0xf00] ;  /* 0x000f000a02197981 */ /* 0x008ee8000c1e1900 */
        /* <DEDUP_REMOVED lines=34> */
[----:B------:R-:W-:Y:S01]  /*7380*/  IMAD R6, R17, 0x98, R8 ;  /* 0x0000009811067824 */ /* 0x000fe200078e0208 */
[----:B----4-:R-:W-:Y:S01]  /*7390*/  UBMSK UR9, URZ, UR8 ;  /* 0x00000008ff09729b */ /* 0x010fe20008000000 */
[----:B------:R-:W1:Y:S01]  /*73a0*/  S2UR UR5, SR_CgaCtaId ;  /* 0x00000000000579c3 */ /* 0x000e620000008800 */
[----:B------:R-:W-:Y:S01]  /*73b0*/  UMOV UR4, 0x400 ;  /* 0x0000040000047882 */ /* 0x000fe20000000000 */
[----:B0-----:R-:W-:-:S02]  /*73c0*/  IMAD.MOV.U32 R2, RZ, RZ, -0x80000000 ;  /* 0x80000000ff027424 */ /* 0x001fc400078e00ff */
[----:B------:R-:W-:Y:S02]  /*73d0*/  VIADD R14, R14, 0xffffe2c0 ;  /* 0xffffe2c00e0e7836 */ /* 0x000fe40000000000 */
[----:B------:R-:W-:Y:S01]  /*73e0*/  VIADD R15, R15, 0x1d40 ;  /* 0x00001d400f0f7836 */ /* 0x000fe20000000000 */
[----:B-1----:R-:W-:Y:S01]  /*73f0*/  ULEA UR4, UR5, UR4, 0x18 ;  /* 0x0000000405047291 */ /* 0x002fe2000f8ec0ff */
[----:B-----5:R-:W-:Y:S04]  /*7400*/  STS [R8], R5 ;  /* 0x0000000508007388 */ /* 0x020fe80000000800 */
[----:B--2---:R-:W-:Y:S04]  /*7410*/  STS [R8+0x300], R7 ;  /* 0x0003000708007388 */ /* 0x004fe80000000800 */
[----:B------:R-:W-:Y:S04]  /*7420*/  STS [R8+0x600], R19 ;  /* 0x0006001308007388 */ /* 0x000fe80000000800 */
[----:B------:R-:W-:Y:S04]  /*7430*/  STS [R8+0x900], R21 ;  /* 0x0009001508007388 */ /* 0x000fe80000000800 */
[----:B------:R-:W-:Y:S04]  /*7440*/  STS [R8+0xc00], R23 ;  /* 0x000c001708007388 */ /* 0x000fe80000000800 */
        /* <DEDUP_REMOVED lines=47> */
[----:B------:R-:W-:-:S03]  /*7740*/  SEL R4, R2, 0xffffffff, P0 ;  /* 0xffffffff02047807 */ /* 0x000fc60000000000 */
[----:B------:R-:W-:Y:S01]  /*7750*/  LDS R69, [R6+0x2c] ;  /* 0x00002c0006457984 */ /* 0x000fe20000000800 */
[----:B------:R-:W-:-:S03]  /*7760*/  LOP3.LUT R81, R4, R3, RZ, 0x3c, !PT ;  /* 0x0000000304517212 */ /* 0x000fc600078e3cff */
[----:B------:R-:W-:Y:S01]  /*7770*/  LDS R67, [R6+0x30] ;  /* 0x0000300006437984 */ /* 0x000fe20000000800 */
[----:B------:R-:W-:-:S03]  /*7780*/  ISETP.NE.AND P0, PT, R81, 0x7fffffff, PT ;  /* 0x7fffffff5100780c */ /* 0x000fc60003f05270 */
[----:B------:R-:W-:Y:S01]  /*7790*/  LDS R65, [R6+0x34] ;  /* 0x0000340006417984 */ /* 0x000fe20000000800 */
[C---:B------:R-:W-:Y:S02]  /*77a0*/  ISETP.NE.AND P3, PT, R81.reuse, 0x7fffffff, PT ;  /* 0x7fffffff5100780c */ /* 0x040fe40003f65270 */
[----:B------:R-:W-:Y:S01]  /*77b0*/  SEL R3, R81, 0x80000000, P0 ;  /* 0x8000000051037807 */ /* 0x000fe20000000000 */
[----:B------:R-:W-:Y:S01]  /*77c0*/  LDS R63, [R6+0x38] ;  /* 0x00003800063f7984 */ /* 0x000fe20000000800 */
[----:B-1----:R-:W-:Y:S02]  /*77d0*/  ISETP.GT.AND P0, PT, R87, -0x1, PT ;  /* 0xffffffff5700780c */ /* 0x002fe40003f04270 */
[----:B------:R-:W-:Y:S01]  /*77e0*/  SHF.R.U32.HI R3, RZ, UR12, R3 ;  /* 0x0000000cff037c19 */ /* 0x000fe20008011603 */
[----:B------:R-:W-:Y:S03]  /*77f0*/  LDS R61, [R6+0x3c] ;  /* 0x00003c00063d7984 */ /* 0x000fe60000000800 */
[----:B------:R-:W-:Y:S01]  /*7800*/  LOP3.LUT R3, R3, UR9, RZ, 0xc0, !PT ;  /* 0x0000000903037c12 */ /* 0x000fe2000f8ec0ff */
[----:B------:R-:W-:Y:S03]  /*7810*/  LDS R59, [R6+0x40] ;  /* 0x00004000063b7984 */ /* 0x000fe60000000800 */
[----:B------:R-:W-:Y:S01]  /*7820*/  LOP3.LUT R5, R3, 0x1f, RZ, 0xc0, !PT ;  /* 0x0000001f03057812 */ /* 0x000fe200078ec0ff */
[----:B------:R-:W-:Y:S01]  /*7830*/  LDS R57, [R6+0x44] ;  /* 0x0000440006397984 */ /* 0x000fe20000000800 */
[----:B------:R-:W-:-:S03]  /*7840*/  SHF.R.U32.HI R3, RZ, 0x4, R3 ;  /* 0x00000004ff037819 */ /* 0x000fc60000011603 */
[----:B------:R-:W-:Y:S01]  /*7850*/  LDS R55, [R6+0x48] ;  /* 0x0000480006377984 */ /* 0x000fe20000000800 */
[----:B------:R-:W-:Y:S01]  /*7860*/  LOP3.LUT R4, R3, 0xffffffe, RZ, 0xc0, !PT ;  /* 0x0ffffffe03047812 */ /* 0x000fe200078ec0ff */
[----:B------:R-:W-:Y:S02]  /*7870*/  IMAD R5, R5, 0x300, R8 ;  /* 0x0000030005057824 */ /* 0x000fe400078e0208 */
[----:B------:R-:W-:Y:S02]  /*7880*/  LDS R53, [R6+0x4c] ;  /* 0x00004c0006357984 */ /* 0x000fe40000000800 */
[----:B------:R-:W-:Y:S01]  /*7890*/  IMAD.IADD R5, R5, 0x1, R4 ;  /* 0x0000000105057824 */ /* 0x000fe200078e0204 */
[----:B------:R-:W-:Y:S01]  /*78a0*/  SEL R4, R2, 0xffffffff, P0 ;  /* 0xffffffff02047807 */ /* 0x000fe20000000000 */
[----:B------:R-:W-:Y:S03]  /*78b0*/  LDS R51, [R6+0x50] ;  /* 0x0000500006337984 */ /* 0x000fe60000000800 */
[----:B------:R-:W-:Y:S01]  /*78c0*/  LOP3.LUT R87, R4, R87, RZ, 0x3c, !PT ;  /* 0x0000005704577212 */ /* 0x000fe200078e3cff */
[----:B------:R-:W-:Y:S03]  /*78d0*/  LDS R49, [R6+0x54] ;  /* 0x0000540006317984 */ /* 0x000fe60000000800 */
[C---:B------:R-:W-:Y:S01]  /*78e0*/  ISETP.NE.AND P0, PT, R87.reuse, 0x7fffffff, PT ;  /* 0x7fffffff5700780c */ /* 0x040fe20003f05270 */
[----:B------:R-:W-:Y:S01]  /*78f0*/  LDS R47, [R6+0x58] ;  /* 0x00005800062f7984 */ /* 0x000fe20000000800 */
[----:B------:R-:W-:-:S02]  /*7900*/  ISETP.NE.AND P4, PT, R87, 0x7fffffff, PT ;  /* 0x7fffffff5700780c */ /* 0x000fc40003f85270 */
[----:B------:R-:W-:Y:S01]  /*7910*/  SEL R3, R87, 0x80000000, P0 ;  /* 0x8000000057037807 */ /* 0x000fe20000000000 */
[----:B------:R-:W-:Y:S01]  /*7920*/  LDS R45, [R6+0x5c] ;  /* 0x00005c00062d7984 */ /* 0x000fe20000000800 */
[----:B--2---:R-:W-:Y:S02]  /*7930*/  ISETP.GT.AND P0, PT, R85, -0x1, PT ;  /* 0xffffffff5500780c */ /* 0x004fe40003f04270 */
        /* <DEDUP_REMOVED lines=17> */
[----:B------:R-:W-:Y:S03]  /*7a50*/  LDS R29, [R6+0x7c] ;  /* 0x00007c00061d7984 */ /* 0x000fe60000000800 */
[----:B------:R-:W-:Y:S01]  /*7a60*/  SEL R3, R85, 0x80000000, P0 ;  /* 0x8000000055037807 */ /* 0x000fe20000000000 */
[----:B------:R-:W-:Y:S01]  /*7a70*/  LDS R27, [R6+0x80] ;  /* 0x00008000061b7984 */ /* 0x000fe20000000800 */
[----:B---3--:R-:W-:-:S02]  /*7a80*/  ISETP.GT.AND P0, PT, R84, -0x1, PT ;  /* 0xffffffff5400780c */ /* 0x008fc40003f04270 */
        /* <DEDUP_REMOVED lines=8> */
[----:B------:R-:W-:-:S03]  /*7b10*/  IMAD R83, R83, 0x300, R8 ;  /* 0x0000030053537824 */ /* 0x000fc600078e0208 */
[----:B------:R-:W-:Y:S04]  /*7b20*/  LDS R19, [R6+0x94] ;  /* 0x0000940006137984 */ /* 0x000fe80000000800 */
[----:B------:R-:W-:Y:S01]  /*7b30*/  LDS R16, [R6+0x98] ;  /* 0x0000980006107984 */ /* 0x000fe20000000800 */
[----:B------:R-:W-:Y:S06]  /*7b40*/  BAR.SYNC.DEFER_BLOCKING 0x0 ;  /* 0x0000000000007b1d */ /* 0x000fec0000010000 */
[----:B------:R-:W-:Y:S04]  /*7b50*/  STS [R8], RZ ;  /* 0x000000ff08007388 */ /* 0x000fe80000000800 */
        /* <DEDUP_REMOVED lines=32> */
[----:B------:R-:W0:Y:S02]  /*7d60*/  LDS.U16 R94, [R5] ;  /* 0x00000000055e7984 */ /* 0x000e240000000400 */
        /* <DEDUP_REMOVED lines=44> */
[----:B------:R-:W-:Y:S01]  /*8030*/  IMAD R83, R83, 0x300, R8 ;  /* 0x0000030053537824 */ /* 0x000fe200078e0208 */
[----:B------:R-:W-:-:S05]  /*8040*/  LOP3.LUT R4, R3, 0xffffffe, RZ, 0xc0, !PT ;  /* 0x0ffffffe03047812 */ /* 0x000fca00078ec0ff */
[----:B------:R-:W-:Y:S01]  /*8050*/  IMAD.IADD R83, R83, 0x1, R4 ;  /* 0x0000000153537824 */ /* 0x000fe200078e0204 */
[----:B------:R-:W-:-:S04]  /*8060*/  SEL R4, R2, 0xffffffff, P0 ;  /* 0xffffffff02047807 */ /* 0x000fc80000000000 */
[----:B------:R-:W-:-:S04]  /*8070*/  LOP3.LUT R79, R4, R79, RZ, 0x3c, !PT ;  /* 0x0000004f044f7212 */ /* 0x000fc800078e3cff */
[----:B------:R-:W-:-:S04]  /*8080*/  ISETP.NE.AND P0, PT, R79, 0x7fffffff, PT ;  /* 0x7fffffff4f00780c */ /* 0x000fc80003f05270 */
[----:B------:R-:W-:Y:S02]  /*8090*/  SEL R3, R79, 0x80000000, P0 ;  /* 0x800000004f037807 */ /* 0x000fe40000000000 */
[----:B------:R-:W-:Y:S02]  /*80a0*/  ISETP.GT.AND P0, PT, R77, -0x1, PT ;  /* 0xffffffff4d00780c */ /* 0x000fe40003f04270 */
[----:B------:R-:W-:-:S04]  /*80b0*/  SHF.R.U32.HI R3, RZ, UR12, R3 ;  /* 0x0000000cff037c19 */ /* 0x000fc80008011603 */
[----:B------:R-:W-:Y:S01]  /*80c0*/  LOP3.LUT R3, R3, UR9, RZ, 0xc0, !PT ;  /* 0x0000000903037c12 */ /* 0x000fe2000f8ec0ff */
[----:B0-----:R-:W-:-:S05]  /*80d0*/  VIADD R5, R91, 0x1 ;  /* 0x000000015b057836 */ /* 0x001fca0000000000 */
[----:B------:R0:W-:Y:S04]  /*80e0*/  STS.U16 [R10], R5 ;  /* 0x000000050a007388 */ /* 0x0001e80000000400 */
[----:B------:R-:W1:Y:S01]  /*80f0*/  LDS.U16 R90, [R7] ;  /* 0x00000000075a7984 */ /* 0x000e620000000400 */
[----:B0-----:R-:W-:Y:S02]  /*8100*/  LOP3.LUT R5, R3, 0x1f, RZ, 0xc0, !PT ;  /* 0x0000001f03057812 */ /* 0x001fe400078ec0ff */
        /* <DEDUP_REMOVED lines=11> */
[----:B-1----:R-:W-:-:S05]  /*81c0*/  VIADD R6, R90, 0x1 ;  /* 0x000000015a067836 */ /* 0x002fca0000000000 */
        /* <DEDUP_REMOVED lines=27> */
[----:B------:R-:W-:Y:S02]  /*8380*/  SHF.R.U32.HI R3, RZ, UR12, R3 ;  /* 0x0000000cff037c19 */ /* 0x000fe40008011603 */
[----:B------:R-:W-:Y:S02]  /*8390*/  SEL R4, R2, 0xffffffff, P0 ;  /* 0xffffffff02047807 */ /* 0x000fe40000000000 */
[----:B------:R-:W-:Y:S01]  /*83a0*/  LOP3.LUT R3, R3, UR9, RZ, 0xc0, !PT ;  /* 0x0000000903037c12 */ /* 0x000fe2000f8ec0ff */
[----:B-1----:R-:W-:Y:S01]  /*83b0*/  VIADD R6, R88, 0x1 ;  /* 0x0000000158067836 */ /* 0x002fe20000000000 */
[----:B------:R-:W-:-:S04]  /*83c0*/  LOP3.LUT R71, R4, R71, RZ, 0x3c, !PT ;  /* 0x0000004704477212 */ /* 0x000fc800078e3cff */
[----:B------:R0:W-:Y:S01]  /*83d0*/  STS.U16 [R5], R6 ;  /* 0x0000000605007388 */ /* 0x0001e20000000400 */
[----:B------:R-:W-:-:S03]  /*83e0*/  ISETP.NE.AND P0, PT, R71, 0x7fffffff, PT ;  /* 0x7fffffff4700780c */ /* 0x000fc60003f05270 */
[----:B------:R-:W1:Y:S01]  /*83f0*/  LDS.U16 R95, [R7] ;  /* 0x00000000075f7984 */ /* 0x000e620000000400 */
[----:B0-----:R-:W-:Y:S02]  /*8400*/  LOP3.LUT R5, R3, 0x1f, RZ, 0xc0, !PT ;  /* 0x0000001f03057812 */ /* 0x001fe400078ec0ff */
[----:B------:R-:W-:-:S03]  /*8410*/  SHF.R.U32.HI R3, RZ, 0x4, R3 ;  /* 0x00000004ff037819 */ /* 0x000fc60000011603 */
[----:B------:R-:W-:Y:S01]  /*8420*/  IMAD R5, R5, 0x300, R8 ;  /* 0x0000030005057824 */ /* 0x000fe200078e0208 */
[----:B------:R-:W-:Y:S02]  /*8430*/  LOP3.LUT R76, R3, 0xffffffe, RZ, 0xc0, !PT ;  /* 0x0ffffffe034c7812 */ /* 0x000fe400078ec0ff */
[----:B------:R-:W-:Y:S02]  /*8440*/  SEL R3, R71, 0x80000000, P0 ;  /* 0x8000000047037807 */ /* 0x000fe40000000000 */
[----:B------:R-:W-:Y:S01]  /*8450*/  ISETP.GT.AND P0, PT, R69, -0x1, PT ;  /* 0xffffffff4500780c */ /* 0x000fe20003f04270 */
[----:B------:R-:W-:Y:S01]  /*8460*/  IMAD.IADD R76, R5, 0x1, R76 ;  /* 0x00000001054c7824 */ /* 0x000fe200078e024c */
[----:B------:R-:W-:Y:S02]  /*8470*/  SHF.R.U32.HI R3, RZ, UR12, R3 ;  /* 0x0000000cff037c19 */ /* 0x000fe40008011603 */
[----:B------:R-:W-:Y:S02]  /*8480*/  SEL R4, R2, 0xffffffff, P0 ;  /* 0xffffffff02047807 */ /* 0x000fe40000000000 */
[----:B------:R-:W-:-:S02]  /*8490*/  LOP3.LUT R3, R3, UR9, RZ, 0xc0, !PT ;  /* 0x0000000903037c12 */ /* 0x000fc4000f8ec0ff */
[----:B------:R-:W-:Y:S02]  /*84a0*/  LOP3.LUT R69, R4, R69, RZ, 0x3c, !PT ;  /* 0x0000004504457212 */ /* 0x000fe400078e3cff */
[----:B------:R-:W-:Y:S02]  /*84b0*/  LOP3.LUT R5, R3, 0x1f, RZ, 0xc0, !PT ;  /* 0x0000001f03057812 */ /* 0x000fe400078ec0ff */
[----:B------:R-:W-:Y:S02]  /*84c0*/  SHF.R.U32.HI R3, RZ, 0x4, R3 ;  /* 0x00000004ff037819 */ /* 0x000fe40000011603 */
[----:B------:R-:W-:Y:S01]  /*84d0*/  ISETP.NE.AND P0, PT, R69, 0x7fffffff, PT ;  /* 0x7fffffff4500780c */ /* 0x000fe20003f05270 */
[----:B------:R-:W-:Y:S01]  /*84e0*/  IMAD R5, R5, 0x300, R8 ;  /* 0x0000030005057824 */ /* 0x000fe200078e0208 */
[----:B------:R-:W-:Y:S02]  /*84f0*/  LOP3.LUT R78, R3, 0xffffffe, RZ, 0xc0, !PT ;  /* 0x0ffffffe034e7812 */ /* 0x000fe400078ec0ff */
[----:B------:R-:W-:-:S02]  /*8500*/  SEL R4, R69, 0x80000000, P0 ;  /* 0x8000000045047807 */ /* 0x000fc40000000000 */
[----:B------:R-:W-:Y:S01]  /*8510*/  ISETP.GT.AND P0, PT, R67, -0x1, PT ;  /* 0xffffffff4300780c */ /* 0x000fe20003f04270 */
[----:B------:R-:W-:Y:S01]  /*8520*/  IMAD.IADD R78, R5, 0x1, R78 ;  /* 0x00000001054e7824 */ /* 0x000fe200078e024e */
[----:B------:R-:W-:Y:S01]  /*8530*/  SHF.R.U32.HI R4, RZ, UR12, R4 ;  /* 0x0000000cff047c19 */ /* 0x000fe20008011604 */
[----:B-1----:R-:W-:-:S03]  /*8540*/  VIADD R6, R95, 0x1 ;  /* 0x000000015f067836 */ /* 0x002fc60000000000 */
[----:B------:R-:W-:Y:S02]  /*8550*/  LOP3.LUT R4, R4, UR9, RZ, 0xc0, !PT ;  /* 0x0000000904047c12 */ /* 0x000fe4000f8ec0ff */
[----:B------:R-:W-:Y:S02]  /*8560*/  STS.U16 [R7], R6 ;  /* 0x0000000607007388 */ /* 0x000fe40000000400 */
[----:B------:R-:W-:Y:S02]  /*8570*/  LOP3.LUT R5, R4, 0x1f, RZ, 0xc0, !PT ;  /* 0x0000001f04057812 */ /* 0x000fe400078ec0ff */
[----:B------:R-:W-:Y:S01]  /*8580*/  SHF.R.U32.HI R4, RZ, 0x4, R4 ;  /* 0x00000004ff047819 */ /* 0x000fe20000011604 */
[----:B------:R-:W0:Y:S02]  /*8590*/  LDS.U16 R126, [R127] ;  /* 0x000000007f7e7984 */ /* 0x000e240000000400 */
        /* <DEDUP_REMOVED lines=14> */
[----:B0-----:R-:W-:-:S04]  /*8680*/  VIADD R6, R126, 0x1 ;  /* 0x000000017e067836 */ /* 0x001fc80000000000 */
[----:B------:R-:W-:Y:S01]  /*8690*/  IMAD.IADD R66, R5, 0x1, R4 ;  /* 0x0000000105427824 */ /* 0x000fe200078e0204 */
[----:B------:R-:W-:Y:S01]  /*86a0*/  STS.U16 [R127], R6 ;  /* 0x000000067f007388 */ /* 0x000fe20000000400 */
[----:B------:R-:W-:-:S03]  /*86b0*/  SEL R4, R2, 0xffffffff, P0 ;  /* 0xffffffff02047807 */ /* 0x000fc60000000000 */
[----:B------:R-:W0:Y:S01]  /*86c0*/  LDS.U16 R125, [R76] ;  /* 0x000000004c7d7984 */ /* 0x000e220000000400 */
        /* <DEDUP_REMOVED lines=9> */
[----:B------:R-:W-:-:S05]  /*8760*/  LOP3.LUT R4, R4, 0xffffffe, RZ, 0xc0, !PT ;  /* 0x0ffffffe04047812 */ /* 0x000fca00078ec0ff */
[----:B------:R-:W-:Y:S01]  /*8770*/  IMAD.IADD R72, R5, 0x1, R4 ;  /* 0x0000000105487824 */ /* 0x000fe200078e0204 */
[----:B------:R-:W-:-:S04]  /*8780*/  SEL R4, R2, 0xffffffff, P0 ;  /* 0xffffffff02047807 */ /* 0x000fc80000000000 */
[----:B------:R-:W-:Y:S01]  /*8790*/  LOP3.LUT R63, R4, R63, RZ, 0x3c, !PT ;  /* 0x0000003f043f7212 */ /* 0x000fe200078e3cff */
[----:B0-----:R-:W-:-:S03]  /*87a0*/  VIADD R3, R125, 0x1 ;  /* 0x000000017d037836 */ /* 0x001fc60000000000 */
[C---:B------:R-:W-:Y:S02]  /*87b0*/  ISETP.NE.AND P0, PT, R63.reuse, 0x7fffffff, PT ;  /* 0x7fffffff3f00780c */ /* 0x040fe40003f05270 */
[----:B------:R-:W-:Y:S02]  /*87c0*/  STS.U16 [R76], R3 ;  /* 0x000000034c007388 */ /* 0x000fe40000000400 */
[----:B------:R-:W-:Y:S02]  /*87d0*/  SEL R4, R63, 0x80000000, P0 ;  /* 0x800000003f047807 */ /* 0x000fe40000000000 */
[----:B------:R-:W-:Y:S01]  /*87e0*/  ISETP.GT.AND P0, PT, R61, -0x1, PT ;  /* 0xffffffff3d00780c */ /* 0x000fe20003f04270 */
[----:B------:R-:W0:Y:S01]  /*87f0*/  LDS.U16 R124, [R78] ;  /* 0x000000004e7c7984 */ /* 0x000e220000000400 */
        /* <DEDUP_REMOVED lines=12> */
[----:B------:R-:W-:Y:S01]  /*88c0*/  SHF.R.U32.HI R4, RZ, UR12, R4 ;  /* 0x0000000cff047c19 */ /* 0x000fe20008011604 */
[----:B0-----:R-:W-:-:S03]  /*88d0*/  VIADD R3, R124, 0x1 ;  /* 0x000000017c037836 */ /* 0x001fc60000000000 */
        /* <DEDUP_REMOVED lines=290> */
[----:B------:R-:W-:Y:S02]  /*9b00*/  IMAD R28, R5, 0x300, R8 ;  /* 0x00000300051c7824 */ /* 0x000fe400078e0208 */
[----:B0-----:R-:W-:-:S05]  /*9b10*/  VIADD R3, R108, 0x1 ;  /* 0x000000016c037836 */ /* 0x001fca0000000000 */
[----:B------:R-:W-:Y:S04]  /*9b20*/  STS.U16 [R44], R3 ;  /* 0x000000032c007388 */ /* 0x000fe80000000400 */
[----:B------:R-:W0:Y:S02]  /*9b30*/  LDS.U16 R107, [R36] ;  /* 0x00000000246b7984 */ /* 0x000e240000000400 */
        /* <DEDUP_REMOVED lines=33> */
[----:B------:R-:W-:Y:S01]  /*9d50*/  SHF.R.U32.HI R3, RZ, 0x4, R3 ;  /* 0x00000004ff037819 */ /* 0x000fe20000011603 */
[----:B-1----:R-:W-:Y:S01]  /*9d60*/  VIADD R5, R100, 0x1 ;  /* 0x0000000164057836 */ /* 0x002fe20000000000 */
[----:B------:R-:W-:Y:S01]  /*9d70*/  ISETP.NE.AND P0, PT, R19, 0x7fffffff, PT ;  /* 0x7fffffff1300780c */ /* 0x000fe20003f05270 */
[----:B------:R-:W-:Y:S01]  /*9d80*/  IMAD R7, R7, 0x300, R8 ;  /* 0x0000030007077824 */ /* 0x000fe200078e0208 */
[----:B------:R-:W-:Y:S02]  /*9d90*/  LOP3.LUT R24, R3, 0xffffffe, RZ, 0xc0, !PT ;  /* 0x0ffffffe03187812 */ /* 0x000fe400078ec0ff */
[----:B------:R0:W-:Y:S01]  /*9da0*/  STS.U16 [R30], R5 ;  /* 0x000000051e007388 */ /* 0x0001e20000000400 */
[----:B------:R-:W-:Y:S02]  /*9db0*/  SEL R4, R19, 0x80000000, P0 ;  /* 0x8000000013047807 */ /* 0x000fe40000000000 */
[----:B------:R-:W-:Y:S01]  /*9dc0*/  IMAD.IADD R24, R7, 0x1, R24 ;  /* 0x0000000107187824 */ /* 0x000fe200078e0218 */
[----:B------:R-:W1:Y:S01]  /*9dd0*/  LDS.U16 R99, [R28] ;  /* 0x000000001c637984 */ /* 0x000e620000000400 */
[----:B------:R-:W-:-:S02]  /*9de0*/  SHF.R.U32.HI R4, RZ, UR12, R4 ;  /* 0x0000000cff047c19 */ /* 0x000fc40008011604 */
[----:B------:R-:W-:Y:S02]  /*9df0*/  ISETP.GT.AND P0, PT, R16, -0x1, PT ;  /* 0xffffffff1000780c */ /* 0x000fe40003f04270 */
[----:B------:R-:W-:-:S04]  /*9e00*/  LOP3.LUT R4, R4, UR9, RZ, 0xc0, !PT ;  /* 0x0000000904047c12 */ /* 0x000fc8000f8ec0ff */
[----:B0-----:R-:W-:Y:S02]  /*9e10*/  LOP3.LUT R5, R4, 0x1f, RZ, 0xc0, !PT ;  /* 0x0000001f04057812 */ /* 0x001fe400078ec0ff */
        /* <DEDUP_REMOVED lines=10> */
[----:B------:R-:W-:-:S04]  /*9ec0*/  SEL R2, R16, 0x80000000, P0 ;  /* 0x8000000010027807 */ /* 0x000fc80000000000 */
        /* <DEDUP_REMOVED lines=8> */
[----:B0-----:R-:W-:-:S05]  /*9f50*/  LOP3.LUT R5, R2, 0xffffffe, RZ, 0xc0, !PT ;  /* 0x0ffffffe02057812 */ /* 0x001fca00078ec0ff */
[----:B------:R-:W-:Y:S02]  /*9f60*/  IMAD.IADD R22, R22, 0x1, R5 ;  /* 0x0000000116167824 */ /* 0x000fe400078e0205 */
[----:B-1----:R-:W-:-:S05]  /*9f70*/  VIADD R3, R97, 0x1 ;  /* 0x0000000161037836 */ /* 0x002fca0000000000 */
        /* <DEDUP_REMOVED lines=29> */
[----:B------:R-:W-:-:S03]  /*a150*/  IMAD.IADD R151, R151, 0x1, R152 ;  /* 0x0000000197977824 */ /* 0x000fc600078e0298 */
        /* <DEDUP_REMOVED lines=28> */
[----:B------:R1:W5:Y:S01]  /*a320*/  LDS R5, [R160+0x80] ;  /* 0x00008000a0057984 */ /* 0x0003620000000800 */
[----:B------:R-:W-:-:S04]  /*a330*/  IMAD.IADD R136, R136, 0x1, R137 ;  /* 0x0000000188887824 */ /* 0x000fc800078e0289 */
[----:B0-----:R-:W-:Y:S01]  /*a340*/  IMAD.IADD R135, R135, 0x1, R136 ;  /* 0x0000000187877824 */ /* 0x001fe200078e0288 */
[----:B-1----:R-:W0:Y:S03]  /*a350*/  S2R R160, SR_LANEID ;  /* 0x0000000000a07919 */ /* 0x002e260000000000 */
[----:B------:R-:W-:-:S04]  /*a360*/  IMAD.IADD R134, R134, 0x1, R135 ;  /* 0x0000000186867824 */ /* 0x000fc800078e0287 */
[----:B--2---:R-:W-:-:S04]  /*a370*/  IMAD.IADD R133, R133, 0x1, R134 ;  /* 0x0000000185857824 */ /* 0x004fc800078e0286 */
[----:B---3--:R-:W-:-:S04]  /*a380*/  IMAD.IADD R132, R132, 0x1, R133 ;  /* 0x0000000184847824 */ /* 0x008fc800078e0285 */
[----:B----4-:R-:W-:-:S04]  /*a390*/  IMAD.IADD R131, R131, 0x1, R132 ;  /* 0x0000000183837824 */ /* 0x010fc800078e0284 */
[----:B-----5:R-:W-:-:S04]  /*a3a0*/  IMAD.IADD R130, R130, 0x1, R131 ;  /* 0x0000000182827824 */ /* 0x020fc800078e0283 */
[----:B------:R-:W-:-:S04]  /*a3b0*/  IMAD.IADD R12, R3, 0x1, R130 ;  /* 0x00000001030c7824 */ /* 0x000fc800078e0282 */
[----:B------:R-:W-:-:S04]  /*a3c0*/  IMAD.IADD R129, R129, 0x1, R12 ;  /* 0x0000000181817824 */ /* 0x000fc800078e020c */
[----:B------:R-:W-:Y:S01]  /*a3d0*/  IMAD.IADD R128, R128, 0x1, R129 ;  /* 0x0000000180807824 */ /* 0x000fe200078e0281 */
[----:B0-----:R-:W-:-:S03]  /*a3e0*/  ISETP.NE.AND P1, PT, R160, 0x1f, PT ;  /* 0x0000001fa000780c */ /* 0x001fc60003f25270 */
[----:B------:R-:W-:-:S05]  /*a3f0*/  IMAD.IADD R158, R5, 0x1, R128 ;  /* 0x00000001059e7824 */ /* 0x000fca00078e0280 */
[----:B------:R-:W0:Y:S02]  /*a400*/  SHFL.UP P0, R3, R158, 0x1, RZ ;  /* 0x042000009e037989 */ /* 0x000e2400000000ff */
[----:B0-----:R-:W-:-:S05]  /*a410*/  @P0 IMAD.IADD R3, R158, 0x1, R3 ;  /* 0x000000019e030824 */ /* 0x001fca00078e0203 */
[----:B------:R-:W0:Y:S02]  /*a420*/  SHFL.UP P0, R2, R3, 0x2, RZ ;  /* 0x0440000003027989 */ /* 0x000e2400000000ff */
[----:B0-----:R-:W-:-:S05]  /*a430*/  @P0 IMAD.IADD R2, R3, 0x1, R2 ;  /* 0x0000000103020824 */ /* 0x001fca00078e0202 */
[----:B------:R-:W0:Y:S02]  /*a440*/  SHFL.UP P0, R5, R2, 0x4, RZ ;  /* 0x0480000002057989 */ /* 0x000e2400000000ff */
[----:B0-----:R-:W-:Y:S01]  /*a450*/  @P0 IMAD.IADD R5, R2, 0x1, R5 ;  /* 0x0000000102050824 */ /* 0x001fe200078e0205 */
[----:B------:R-:W-:-:S04]  /*a460*/  @!P1 SHF.R.U32.HI R2, RZ, 0x3, R17 ;  /* 0x00000003ff029819 */ /* 0x000fc80000011611 */
[----:B------:R-:W0:Y:S01]  /*a470*/  SHFL.UP P0, R10, R5, 0x8, RZ ;  /* 0x05000000050a7989 */ /* 0x000e2200000000ff */
[----:B------:R-:W-:Y:S01]  /*a480*/  @!P1 LOP3.LUT R2, R2, 0x7c, RZ, 0xc0, !PT ;  /* 0x0000007c02029812 */ /* 0x000fe200078ec0ff */
[----:B0-----:R-:W-:-:S05]  /*a490*/  @P0 IMAD.IADD R10, R5, 0x1, R10 ;  /* 0x00000001050a0824 */ /* 0x001fca00078e020a */
[----:B------:R-:W0:Y:S02]  /*a4a0*/  SHFL.UP P0, R159, R10, 0x10, RZ ;  /* 0x060000000a9f7989 */ /* 0x000e2400000000ff */
[----:B0-----:R-:W-:Y:S01]  /*a4b0*/  @P0 IMAD.IADD R159, R10, 0x1, R159 ;  /* 0x000000010a9f0824 */ /* 0x001fe200078e029f */
[----:B------:R-:W-:Y:S02]  /*a4c0*/  SHF.R.U32.HI R10, RZ, 0x5, R17 ;  /* 0x00000005ff0a7819 */ /* 0x000fe40000011611 */
[----:B------:R-:W-:Y:S02]  /*a4d0*/  ISETP.NE.AND P0, PT, R160, RZ, PT ;  /* 0x000000ffa000720c */ /* 0x000fe40003f05270 */
[----:B------:R-:W-:Y:S01]  /*a4e0*/  @!P1 STS [R2+UR4+0x6300], R159 ;  /* 0x0063009f02009988 */ /* 0x000fe20008000804 */
[----:B------:R-:W-:Y:S01]  /*a4f0*/  BAR.SYNC.DEFER_BLOCKING 0x0 ;  /* 0x0000000000007b1d */ /* 0x000fe20000010000 */
[----:B------:R-:W-:Y:S02]  /*a500*/  ISETP.GT.U32.AND P1, PT, R17, 0x3f, PT ;  /* 0x0000003f1100780c */ /* 0x000fe40003f24070 */
[----:B------:R-:W-:-:S11]  /*a510*/  ISETP.NE.AND P2, PT, R10, 0x1, PT ;  /* 0x000000010a00780c */ /* 0x000fd60003f45270 */
[----:B------:R-:W-:Y:S01]  /*a520*/  @!P1 LOP3.LUT R3, R17, 0x1f, RZ, 0xc0, !PT ;  /* 0x0000001f11039812 */ /* 0x000fe200078ec0ff */
[----:B------:R-:W-:Y:S01]  /*a530*/  @!P1 IMAD.MOV.U32 R9, RZ, RZ, 0x1d40 ;  /* 0x00001d40ff099424 */ /* 0x000fe200078e00ff */
[----:B------:R-:W-:-:S04]  /*a540*/  @!P1 SHF.R.U32.HI R160, RZ, 0x4, R17 ;  /* 0x00000004ffa09819 */ /* 0x000fc80000011611 */
[----:B------:R-:W-:Y:S01]  /*a550*/  @!P1 LOP3.LUT R161, R160, 0x3e, RZ, 0xc0, !PT ;  /* 0x0000003ea0a19812 */ /* 0x000fe200078ec0ff */
[----:B------:R-:W0:Y:S02]  /*a560*/  LDS.128 R4, [UR4+0x6300] ;  /* 0x00630004ff047984 */ /* 0x000e240008000c00 */
[C---:B0-----:R-:W-:Y:S01]  /*a570*/  SEL R157, R4.reuse, R157, !P2 ;  /* 0x0000009d049d7207 */ /* 0x041fe20005000000 */
[----:B------:R-:W-:Y:S01]  /*a580*/  IMAD.IADD R5, R4, 0x1, R5 ;  /* 0x0000000104057824 */ /* 0x000fe200078e0205 */
[----:B------:R-:W-:Y:S01]  /*a590*/  ISETP.NE.AND P2, PT, R10, 0x2, PT ;  /* 0x000000020a00780c */ /* 0x000fe20003f45270 */
[----:B------:R-:W-:Y:S02]  /*a5a0*/  IMAD.U32 R4, RZ, RZ, UR4 ;  /* 0x00000004ff047e24 */ /* 0x000fe4000f8e00ff */
[----:B------:R-:W-:Y:S01]  /*a5b0*/  IMAD.IADD R6, R6, 0x1, R5 ;  /* 0x0000000106067824 */ /* 0x000fe200078e0205 */
[----:B------:R-:W-:Y:S01]  /*a5c0*/  SEL R157, R5, R157, !P2 ;  /* 0x0000009d059d7207 */ /* 0x000fe20005000000 */
[----:B------:R-:W-:Y:S01]  /*a5d0*/  @!P1 IMAD R4, R3, 0x300, R4 ;  /* 0x0000030003049824 */ /* 0x000fe200078e0204 */
[----:B------:R-:W-:Y:S01]  /*a5e0*/  ISETP.NE.AND P2, PT, R10, 0x3, PT ;  /* 0x000000030a00780c */ /* 0x000fe20003f45270 */
[----:B------:R-:W0:Y:S01]  /*a5f0*/  LDS.64 R2, [UR4+0x6310] ;  /* 0x00631004ff027984 */ /* 0x000e220008000a00 */
[----:B------:R-:W-:Y:S01]  /*a600*/  IMAD.IADD R7, R7, 0x1, R6 ;  /* 0x0000000107077824 */ /* 0x000fe200078e0206 */
[----:B------:R-:W-:Y:S01]  /*a610*/  SEL R5, R81, 0x80000000, P3 ;  /* 0x8000000051057807 */ /* 0x000fe20001800000 */
[----:B------:R-:W-:Y:S01]  /*a620*/  @!P1 IMAD.IADD R4, R4, 0x1, R161 ;  /* 0x0000000104049824 */ /* 0x000fe200078e02a1 */
[----:B------:R-:W-:-:S02]  /*a630*/  SEL R157, R6, R157, !P2 ;  /* 0x0000009d069d7207 */ /* 0x000fc40005000000 */
[C---:B------:R-:W-:Y:S02]  /*a640*/  ISETP.NE.AND P2, PT, R10.reuse, 0x4, PT ;  /* 0x000000040a00780c */ /* 0x040fe40003f45270 */
[----:B------:R-:W-:Y:S02]  /*a650*/  ISETP.NE.AND P3, PT, R10, 0x5, PT ;  /* 0x000000050a00780c */ /* 0x000fe40003f65270 */
[----:B------:R-:W-:Y:S02]  /*a660*/  SEL R157, R7, R157, !P2 ;  /* 0x0000009d079d7207 */ /* 0x000fe40005000000 */
[----:B------:R-:W-:Y:S02]  /*a670*/  ISETP.GT.U32.AND P2, PT, R17, 0x1f, PT ;  /* 0x0000001f1100780c */ /* 0x000fe40003f44070 */
[----:B------:R-:W-:-:S04]  /*a680*/  SHF.R.U32.HI R5, RZ, UR12, R5 ;  /* 0x0000000cff057c19 */ /* 0x000fc80008011605 */
[----:B------:R-:W-:-:S04]  /*a690*/  LOP3.LUT R5, R5, UR9, RZ, 0xc0, !PT ;  /* 0x0000000905057c12 */ /* 0x000fc8000f8ec0ff */
[----:B------:R-:W-:Y:S02]  /*a6a0*/  LOP3.LUT R161, R5, 0x1f, RZ, 0xc0, !PT ;  /* 0x0000001f05a17812 */ /* 0x000fe400078ec0ff */
[----:B------:R-:W-:-:S03]  /*a6b0*/  SHF.R.U32.HI R6, RZ, 0x4, R5 ;  /* 0x00000004ff067819 */ /* 0x000fc60000011605 */
[----:B------:R-:W-:Y:S01]  /*a6c0*/  IMAD R5, R161, 0x300, R8 ;  /* 0x00000300a1057824 */ /* 0x000fe200078e0208 */
[----:B------:R-:W-:-:S05]  /*a6d0*/  LOP3.LUT R6, R6, 0xffffffe, RZ, 0xc0, !PT ;  /* 0x0ffffffe06067812 */ /* 0x000fca00078ec0ff */
[----:B------:R-:W-:Y:S02]  /*a6e0*/  IMAD.IADD R5, R5, 0x1, R6 ;  /* 0x0000000105057824 */ /* 0x000fe400078e0206 */
[----:B0-----:R-:W-:Y:S02]  /*a6f0*/  IMAD.IADD R2, R7, 0x1, R2 ;  /* 0x0000000107027824 */ /* 0x001fe400078e0202 */
[----:B------:R-:W-:Y:S02]  /*a700*/  IMAD.IADD R7, R159, 0x1, -R158 ;  /* 0x000000019f077824 */ /* 0x000fe400078e0a9e */
[----:B------:R-:W-:Y:S01]  /*a710*/  IMAD.IADD R3, R3, 0x1, R2 ;  /* 0x0000000103037824 */ /* 0x000fe200078e0202 */
[----:B------:R-:W-:Y:S02]  /*a720*/  SEL R157, R2, R157, !P3 ;  /* 0x0000009d029d7207 */ /* 0x000fe40005800000 */
[----:B------:R-:W-:Y:S02]  /*a730*/  ISETP.GT.U32.OR P3, PT, R17, 0x1f, P0 ;  /* 0x0000001f1100780c */ /* 0x000fe40000764470 */
[----:B------:R-:W-:-:S02]  /*a740*/  SEL R2, R7, RZ, P0 ;  /* 0x000000ff07027207 */ /* 0x000fc40000000000 */
[----:B------:R-:W-:-:S03]  /*a750*/  ISETP.NE.AND P0, PT, R17, RZ, PT ;  /* 0x000000ff1100720c */ /* 0x000fc60003f05270 */
[----:B------:R-:W-:Y:S01]  /*a760*/  @P2 IMAD.IADD R7, R157, 0x1, R2 ;  /* 0x000000019d072824 */ /* 0x000fe200078e0202 */
[----:B------:R-:W-:Y:S02]  /*a770*/  SEL R2, R87, 0x80000000, P4 ;  /* 0x8000000057027807 */ /* 0x000fe40002000000 */
[----:B------:R-:W-:Y:S02]  /*a780*/  ISETP.NE.AND P4, PT, R85, 0x7fffffff, PT ;  /* 0x7fffffff5500780c */ /* 0x000fe40003f85270 */
[----:B------:R-:W-:Y:S01]  /*a790*/  SHF.R.U32.HI R2, RZ, UR12, R2 ;  /* 0x0000000cff027c19 */ /* 0x000fe20008011602 */
[----:B------:R-:W-:Y:S01]  /*a7a0*/  @!P3 IMAD.U32 R7, R3, 0x10000, RZ ;  /* 0x000100000307b824 */ /* 0x000fe200078e00ff */
[----:B------:R-:W-:Y:S02]  /*a7b0*/  SEL R159, R85, 0x80000000, P4 ;  /* 0x80000000559f7807 */ /* 0x000fe40002000000 */
[----:B------:R-:W-:Y:S02]  /*a7c0*/  LOP3.LUT R2, R2, UR9, RZ, 0xc0, !PT ;  /* 0x0000000902027c12 */ /* 0x000fe4000f8ec0ff */
[----:B------:R-:W-:Y:S01]  /*a7d0*/  @!P3 STS [UR4+0x6320], R7 ;  /* 0x00632007ff00b988 */ /* 0x000fe20008000804 */
[----:B------:R-:W-:-:S02]  /*a7e0*/  SHF.R.U32.HI R159, RZ, UR12, R159 ;  /* 0x0000000cff9f7c19 */ /* 0x000fc4000801169f */
[----:B------:R-:W-:Y:S01]  /*a7f0*/  LOP3.LUT R3, R2, 0x1f, RZ, 0xc0, !PT ;  /* 0x0000001f02037812 */ /* 0x000fe200078ec0ff */
[----:B------:R-:W-:Y:S01]  /*a800*/  BAR.SYNC.DEFER_BLOCKING 0x0 ;  /* 0x0000000000007b1d */ /* 0x000fe20000010000 */
[----:B------:R-:W-:Y:S02]  /*a810*/  SHF.R.U32.HI R6, RZ, 0x4, R2 ;  /* 0x00000004ff067819 */ /* 0x000fe40000011602 */
[----:B------:R-:W-:Y:S01]  /*a820*/  ISETP.NE.AND P3, PT, R84, 0x7fffffff, PT ;  /* 0x7fffffff5400780c */ /* 0x000fe20003f65270 */
[----:B------:R-:W-:Y:S01]  /*a830*/  IMAD R2, R3, 0x300, R8 ;  /* 0x0000030003027824 */ /* 0x000fe200078e0208 */
[----:B------:R-:W-:Y:S02]  /*a840*/  LOP3.LUT R3, R6, 0xffffffe, RZ, 0xc0, !PT ;  /* 0x0ffffffe06037812 */ /* 0x000fe400078ec0ff */
[----:B------:R-:W-:Y:S02]  /*a850*/  LOP3.LUT R159, R159, UR9, RZ, 0xc0, !PT ;  /* 0x000000099f9f7c12 */ /* 0x000fe4000f8ec0ff */
[----:B------:R-:W-:Y:S01]  /*a860*/  SEL R160, R84, 0x80000000, P3 ;  /* 0x8000000054a07807 */ /* 0x000fe20001800000 */
[----:B------:R-:W-:Y:S01]  /*a870*/  IMAD.IADD R2, R2, 0x1, R3 ;  /* 0x0000000102027824 */ /* 0x000fe200078e0203 */
[----:B------:R-:W-:-:S02]  /*a880*/  LOP3.LUT R3, R159, 0x1f, RZ, 0xc0, !PT ;  /* 0x0000001f9f037812 */ /* 0x000fc400078ec0ff */
[----:B------:R-:W-:Y:S02]  /*a890*/  SHF.R.U32.HI R159, RZ, 0x4, R159 ;  /* 0x00000004ff9f7819 */ /* 0x000fe4000001169f */
[----:B------:R-:W-:Y:S01]  /*a8a0*/  SHF.R.U32.HI R160, RZ, UR12, R160 ;  /* 0x0000000cffa07c19 */ /* 0x000fe200080116a0 */
[----:B------:R-:W-:Y:S01]  /*a8b0*/  IMAD R3, R3, 0x300, R8 ;  /* 0x0000030003037824 */ /* 0x000fe200078e0208 */
[----:B------:R-:W-:Y:S02]  /*a8c0*/  LOP3.LUT R6, R159, 0xffffffe, RZ, 0xc0, !PT ;  /* 0x0ffffffe9f067812 */ /* 0x000fe400078ec0ff */
[----:B------:R-:W-:Y:S02]  /*a8d0*/  LOP3.LUT R160, R160, UR9, RZ, 0xc0, !PT ;  /* 0x00000009a0a07c12 */ /* 0x000fe4000f8ec0ff */
[----:B------:R-:W-:Y:S01]  /*a8e0*/  ISETP.NE.AND P3, PT, R77, 0x7fffffff, PT ;  /* 0x7fffffff4d00780c */ /* 0x000fe20003f65270 */
[----:B------:R-:W-:Y:S01]  /*a8f0*/  IMAD.IADD R3, R3, 0x1, R6 ;  /* 0x0000000103037824 */ /* 0x000fe200078e0206 */
[----:B------:R-:W-:Y:S01]  /*a900*/  LOP3.LUT R159, R160, 0x1f, RZ, 0xc0, !PT ;  /* 0x0000001fa09f7812 */ /* 0x000fe200078ec0ff */
[----:B------:R-:W0:Y:S01]  /*a910*/  @P0 LDS R158, [UR4+0x6320] ;  /* 0x00632004ff9e0984 */ /* 0x000e220008000800 */
[----:B------:R-:W-:-:S02]  /*a920*/  SEL R6, R77, 0x80000000, P3 ;  /* 0x800000004d067807 */ /* 0x000fc40001800000 */
[----:B------:R-:W-:Y:S01]  /*a930*/  SHF.R.U32.HI R161, RZ, 0x4, R160 ;  /* 0x00000004ffa17819 */ /* 0x000fe200000116a0 */
[----:B------:R-:W-:Y:S01]  /*a940*/  IMAD R160, R159, 0x300, R8 ;  /* 0x000003009fa07824 */ /* 0x000fe200078e0208 */
[----:B------:R-:W-:Y:S02]  /*a950*/  SHF.R.U32.HI R159, RZ, UR12, R6 ;  /* 0x0000000cff9f7c19 */ /* 0x000fe40008011606 */
[----:B------:R-:W-:Y:S02]  /*a960*/  LOP3.LUT R161, R161, 0xffffffe, RZ, 0xc0, !PT ;  /* 0x0ffffffea1a17812 */ /* 0x000fe400078ec0ff */
[----:B------:R-:W-:-:S03]  /*a970*/  LOP3.LUT R159, R159, UR9, RZ, 0xc0, !PT ;  /* 0x000000099f9f7c12 */ /* 0x000fc6000f8ec0ff */
[----:B------:R-:W-:Y:S01]  /*a980*/  IMAD.IADD R6, R160, 0x1, R161 ;  /* 0x00000001a0067824 */ /* 0x000fe200078e02a1 */
[----:B------:R-:W-:Y:S02]  /*a990*/  LOP3.LUT R161, R159, 0x1f, RZ, 0xc0, !PT ;  /* 0x0000001f9fa17812 */ /* 0x000fe400078ec0ff */
[----:B------:R-:W-:-:S04]  /*a9a0*/  SHF.R.U32.HI R159, RZ, 0x4, R159 ;  /* 0x00000004ff9f7819 */ /* 0x000fc8000001169f */
[----:B------:R-:W-:Y:S01]  /*a9b0*/  LOP3.LUT R159, R159, 0xffffffe, RZ, 0xc0, !PT ;  /* 0x0ffffffe9f9f7812 */ /* 0x000fe200078ec0ff */
[----:B0-----:R-:W-:Y:S01]  /*a9c0*/  @P0 IMAD.IADD R7, R7, 0x1, R158 ;  /* 0x0000000107070824 */ /* 0x001fe200078e029e */
[----:B------:R-:W-:Y:S01]  /*a9d0*/  ISETP.NE.AND P0, PT, R82, 0x7fffffff, PT ;  /* 0x7fffffff5200780c */ /* 0x000fe20003f05270 */
[----:B------:R-:W-:Y:S02]  /*a9e0*/  IMAD R158, R161, 0x300, R8 ;  /* 0x00000300a19e7824 */ /* 0x000fe400078e0208 */
[--C-:B------:R-:W-:Y:S01]  /*a9f0*/  IMAD.IADD R161, R152, 0x1, R7.reuse ;  /* 0x0000000198a17824 */ /* 0x100fe200078e0207 */
[----:B------:R-:W-:Y:S01]  /*aa00*/  SEL R160, R82, 0x80000000, P0 ;  /* 0x8000000052a07807 */ /* 0x000fe20000000000 */
[----:B------:R-:W-:Y:S01]  /*aa10*/  IMAD.IADD R152, R128, 0x1, R7 ;  /* 0x0000000180987824 */ /* 0x000fe200078e0207 */
[----:B------:R-:W-:Y:S01]  /*aa20*/  ISETP.NE.AND P0, PT, R80, 0x7fffffff, PT ;  /* 0x7fffffff5000780c */ /* 0x000fe20003f05270 */
[----:B------:R-:W-:Y:S01]  /*aa30*/  IMAD.IADD R158, R158, 0x1, R159 ;  /* 0x000000019e9e7824 */ /* 0x000fe200078e029f */
[----:B------:R-:W-:Y:S01]  /*aa40*/  SHF.R.U32.HI R160, RZ, UR12, R160 ;  /* 0x0000000cffa07c19 */ /* 0x000fe200080116a0 */
[--C-:B------:R-:W-:Y:S01]  /*aa50*/  IMAD.IADD R163, R150, 0x1, R7.reuse ;  /* 0x0000000196a37824 */ /* 0x100fe200078e0207 */
[----:B------:R-:W-:Y:S01]  /*aa60*/  SEL R128, R80, 0x80000000, P0 ;  /* 0x8000000050807807 */ /* 0x000fe20000000000 */
[--C-:B------:R-:W-:Y:S01]  /*aa70*/  IMAD.IADD R165, R148, 0x1, R7.reuse ;  /* 0x0000000194a57824 */ /* 0x100fe200078e0207 */
[----:B------:R-:W-:Y:S01]  /*aa80*/  LOP3.LUT R159, R160, UR9, RZ, 0xc0, !PT ;  /* 0x00000009a09f7c12 */ /* 0x000fe2000f8ec0ff */
[--C-:B------:R-:W-:Y:S01]  /*aa90*/  IMAD.IADD R156, R156, 0x1, R7.reuse ;  /* 0x000000019c9c7824 */ /* 0x100fe200078e0207 */
[----:B------:R-:W-:Y:S01]  /*aaa0*/  SHF.R.U32.HI R128, RZ, UR12, R128 ;  /* 0x0000000cff807c19 */ /* 0x000fe20008011680 */
[--C-:B------:R-:W-:Y:S01]  /*aab0*/  IMAD.IADD R155, R155, 0x1, R7.reuse ;  /* 0x000000019b9b7824 */ /* 0x100fe200078e0207 */
[----:B------:R-:W-:Y:S01]  /*aac0*/  ISETP.NE.AND P0, PT, R79, 0x7fffffff, PT ;  /* 0x7fffffff4f00780c */ /* 0x000fe20003f05270 */
[--C-:B------:R-:W-:Y:S01]  /*aad0*/  IMAD.IADD R86, R86, 0x1, R7.reuse ;  /* 0x0000000156567824 */ /* 0x100fe200078e0207 */
[----:B------:R-:W-:Y:S01]  /*aae0*/  LOP3.LUT R128, R128, UR9, RZ, 0xc0, !PT ;  /* 0x0000000980807c12 */ /* 0x000fe2000f8ec0ff */
        /* <DEDUP_REMOVED lines=23> */
[----:B------:R-:W-:Y:S02]  /*ac60*/  IMAD R160, R17, 0x80, R8 ;  /* 0x0000008011a07824 */ /* 0x000fe400078e0208 */
[----:B------:R-:W-:-:S02]  /*ac70*/  IMAD.IADD R148, R12, 0x1, R7 ;  /* 0x000000010c947824 */ /* 0x000fc400078e0207 */
[----:B------:R-:W-:Y:S01]  /*ac80*/  IMAD.IADD R150, R129, 0x1, R7 ;  /* 0x0000000181967824 */ /* 0x000fe200078e0207 */
[----:B------:R0:W-:Y:S01]  /*ac90*/  STS [R160], R7 ;  /* 0x00000007a0007388 */ /* 0x0001e20000000800 */
[----:B------:R-:W-:Y:S02]  /*aca0*/  LOP3.LUT R129, R159, 0x1f, RZ, 0xc0, !PT ;  /* 0x0000001f9f817812 */ /* 0x000fe400078ec0ff */
[----:B------:R-:W-:Y:S01]  /*acb0*/  SHF.R.U32.HI R159, RZ, 0x4, R159 ;  /* 0x00000004ff9f7819 */ /* 0x000fe2000001169f */
[----:B------:R1:W-:Y:S02]  /*acc0*/  STS [R160+0x4], R156 ;  /* 0x0000049ca0007388 */ /* 0x0003e40000000800 */
[----:B------:R-:W-:Y:S01]  /*acd0*/  IMAD R12, R129, 0x300, R8 ;  /* 0x00000300810c7824 */ /* 0x000fe200078e0208 */
[----:B------:R-:W-:Y:S01]  /*ace0*/  LOP3.LUT R159, R159, 0xffffffe, RZ, 0xc0, !PT ;  /* 0x0ffffffe9f9f7812 */ /* 0x000fe200078ec0ff */
[----:B------:R-:W-:Y:S01]  /*acf0*/  STS [R160+0x8], R155 ;  /* 0x0000089ba0007388 */ /* 0x000fe20000000800 */
[----:B0-----:R-:W-:-:S03]  /*ad00*/  LOP3.LUT R7, R128, 0x1f, RZ, 0xc0, !PT ;  /* 0x0000001f80077812 */ /* 0x001fc600078ec0ff */
[----:B------:R-:W-:Y:S01]  /*ad10*/  STS [R160+0xc], R86 ;  /* 0x00000c56a0007388 */ /* 0x000fe20000000800 */
[----:B------:R-:W-:Y:S01]  /*ad20*/  SHF.R.U32.HI R128, RZ, 0x4, R128 ;  /* 0x00000004ff807819 */ /* 0x000fe20000011680 */
[----:B------:R-:W-:Y:S02]  /*ad30*/  IMAD.IADD R12, R12, 0x1, R159 ;  /* 0x000000010c0c7824 */ /* 0x000fe400078e029f */
[----:B------:R-:W-:Y:S01]  /*ad40*/  STS [R160+0x10], R83 ;  /* 0x00001053a0007388 */ /* 0x000fe20000000800 */
[----:B------:R-:W-:Y:S01]  /*ad50*/  LOP3.LUT R128, R128, 0xffffffe, RZ, 0xc0, !PT ;  /* 0x0ffffffe80807812 */ /* 0x000fe200078ec0ff */
[----:B------:R-:W-:Y:S02]  /*ad60*/  IMAD R7, R7, 0x300, R8 ;  /* 0x0000030007077824 */ /* 0x000fe400078e0208 */
[----:B------:R-:W-:Y:S02]  /*ad70*/  STS [R160+0x14], R154 ;  /* 0x0000149aa0007388 */ /* 0x000fe40000000800 */
[----:B------:R-:W-:Y:S01]  /*ad80*/  IMAD.IADD R7, R7, 0x1, R128 ;  /* 0x0000000107077824 */ /* 0x000fe200078e0280 */
[----:B------:R-:W-:Y:S01]  /*ad90*/  SEL R128, R79, 0x80000000, P0 ;  /* 0x800000004f807807 */ /* 0x000fe20000000000 */
[----:B------:R-:W-:Y:S01]  /*ada0*/  STS [R160+0x18], R153 ;  /* 0x00001899a0007388 */ /* 0x000fe20000000800 */
[----:B------:R-:W-:-:S02]  /*adb0*/  ISETP.GT.U32.AND P0, PT, R17, 0x3e, PT ;  /* 0x0000003e1100780c */ /* 0x000fc40003f04070 */
[----:B------:R-:W-:Y:S01]  /*adc0*/  SHF.R.U32.HI R128, RZ, UR12, R128 ;  /* 0x0000000cff807c19 */ /* 0x000fe20008011680 */
[----:B------:R-:W-:Y:S03]  /*add0*/  STS [R160+0x1c], R161 ;  /* 0x00001ca1a0007388 */ /* 0x000fe60000000800 */
[----:B------:R-:W-:Y:S01]  /*ade0*/  LOP3.LUT R128, R128, UR9, RZ, 0xc0, !PT ;  /* 0x0000000980807c12 */ /* 0x000fe2000f8ec0ff */
[----:B------:R-:W-:Y:S03]  /*adf0*/  STS [R160+0x20], R151 ;  /* 0x00002097a0007388 */ /* 0x000fe60000000800 */
[----:B------:R-:W-:Y:S01]  /*ae00*/  LOP3.LUT R129, R128, 0x1f, RZ, 0xc0, !PT ;  /* 0x0000001f80817812 */ /* 0x000fe200078ec0ff */
[----:B------:R-:W-:Y:S01]  /*ae10*/  STS [R160+0x24], R163 ;  /* 0x000024a3a0007388 */ /* 0x000fe20000000800 */
[----:B-1----:R-:W-:-:S03]  /*ae20*/  SHF.R.U32.HI R156, RZ, 0x4, R128 ;  /* 0x00000004ff9c7819 */ /* 0x002fc60000011680 */
[----:B------:R-:W-:Y:S01]  /*ae30*/  STS [R160+0x28], R149 ;  /* 0x00002895a0007388 */ /* 0x000fe20000000800 */
[----:B------:R-:W-:Y:S01]  /*ae40*/  IMAD R128, R129, 0x300, R8 ;  /* 0x0000030081807824 */ /* 0x000fe200078e0208 */
[----:B------:R-:W-:Y:S02]  /*ae50*/  LOP3.LUT R129, R156, 0xffffffe, RZ, 0xc0, !PT ;  /* 0x0ffffffe9c817812 */ /* 0x000fe400078ec0ff */
[----:B------:R-:W-:Y:S03]  /*ae60*/  STS [R160+0x2c], R165 ;  /* 0x00002ca5a0007388 */ /* 0x000fe60000000800 */
[----:B------:R-:W-:Y:S01]  /*ae70*/  IMAD.IADD R128, R128, 0x1, R129 ;  /* 0x0000000180807824 */ /* 0x000fe200078e0281 */
        /* <DEDUP_REMOVED lines=22> */
[----:B------:R-:W-:Y:S04]  /*afe0*/  @!P1 LDS.U16 R13, [R4] ;  /* 0x00000000040d9984 */ /* 0x000fe80000000400 */
[----:B------:R-:W0:Y:S04]  /*aff0*/  LDS.U16 R149, [R26] ;  /* 0x000000001a957984 */ /* 0x000e280000000400 */
        /* <DEDUP_REMOVED lines=9> */
[----:B------:R-:W5:Y:S01]  /*b090*/  LDS.U16 R56, [R56] ;  /* 0x0000000038387984 */ /* 0x000f620000000400 */
[----:B0-----:R-:W-:-:S03]  /*b0a0*/  IMAD.IADD R149, R102, 0x1, R149 ;  /* 0x0000000166957824 */ /* 0x001fc600078e0295 */
[----:B------:R-:W0:Y:S01]  /*b0b0*/  LDS.U16 R135, [R62] ;  /* 0x000000003e877984 */ /* 0x000e220000000400 */
[----:B-1----:R-:W-:-:S03]  /*b0c0*/  IMAD.IADD R127, R126, 0x1, R127 ;  /* 0x000000017e7f7824 */ /* 0x002fc600078e027f */
[----:B------:R-:W1:Y:S01]  /*b0d0*/  LDS.U16 R60, [R60] ;  /* 0x000000003c3c7984 */ /* 0x000e620000000400 */
[----:B--2---:R-:W-:-:S03]  /*b0e0*/  IMAD.IADD R76, R125, 0x1, R76 ;  /* 0x000000017d4c7824 */ /* 0x004fc600078e024c */
[----:B------:R-:W2:Y:S01]  /*b0f0*/  LDS.U16 R137, [R58] ;  /* 0x000000003a897984 */ /* 0x000ea20000000400 */
[----:B---3--:R-:W-:Y:S01]  /*b100*/  IMAD.IADD R83, R124, 0x1, R83 ;  /* 0x000000017c537824 */ /* 0x008fe200078e0253 */
[----:B------:R-:W-:Y:S02]  /*b110*/  LEA R76, R76, UR4, 0x2 ;  /* 0x000000044c4c7c11 */ /* 0x000fe4000f8e10ff */
[----:B------:R-:W3:Y:S01]  /*b120*/  LDS.U16 R54, [R54] ;  /* 0x0000000036367984 */ /* 0x000ee20000000400 */
[----:B----4-:R-:W-:-:S03]  /*b130*/  IMAD.IADD R74, R123, 0x1, R74 ;  /* 0x000000017b4a7824 */ /* 0x010fc600078e024a */
[----:B------:R-:W4:Y:S01]  /*b140*/  LDS.U16 R139, [R46] ;  /* 0x000000002e8b7984 */ /* 0x000f220000000400 */
[----:B-----5:R-:W-:Y:S01]  /*b150*/  IMAD.IADD R129, R122, 0x1, R129 ;  /* 0x000000017a817824 */ /* 0x020fe200078e0281 */
[----:B------:R-:W-:Y:S02]  /*b160*/  LEA R74, R74, UR4, 0x2 ;  /* 0x000000044a4a7c11 */ /* 0x000fe4000f8e10ff */
[----:B------:R-:W5:Y:S01]  /*b170*/  LDS.U16 R52, [R52] ;  /* 0x0000000034347984 */ /* 0x000f620000000400 */
[----:B------:R-:W-:-:S03]  /*b180*/  IMAD.IADD R72, R121, 0x1, R72 ;  /* 0x0000000179487824 */ /* 0x000fc600078e0248 */
[----:B------:R-:W5:Y:S01]  /*b190*/  LDS.U16 R141, [R50] ;  /* 0x00000000328d7984 */ /* 0x000f620000000400 */
[----:B------:R-:W-:Y:S01]  /*b1a0*/  IMAD.IADD R131, R120, 0x1, R131 ;  /* 0x0000000178837824 */ /* 0x000fe200078e0283 */
        /* <DEDUP_REMOVED lines=9> */
[----:B0-----:R-:W-:Y:S01]  /*b240*/  IMAD.IADD R135, R116, 0x1, R135 ;  /* 0x0000000174877824 */ /* 0x001fe200078e0287 */
[----:B------:R-:W-:Y:S02]  /*b250*/  LEA R56, R56, UR4, 0x2 ;  /* 0x0000000438387c11 */ /* 0x000fe4000f8e10ff */
[----:B------:R-:W0:Y:S01]  /*b260*/  LDS.U16 R40, [R40] ;  /* 0x0000000028287984 */ /* 0x000e220000000400 */
[----:B-1----:R-:W-:-:S03]  /*b270*/  IMAD.IADD R60, R115, 0x1, R60 ;  /* 0x00000001733c7824 */ /* 0x002fc600078e023c */
[----:B------:R-:W1:Y:S01]  /*b280*/  LDS.U16 R147, [R38] ;  /* 0x0000000026937984 */ /* 0x000e620000000400 */
[----:B--2---:R-:W-:Y:S01]  /*b290*/  IMAD.IADD R137, R114, 0x1, R137 ;  /* 0x0000000172897824 */ /* 0x004fe200078e0289 */
[----:B------:R-:W-:Y:S02]  /*b2a0*/  LEA R60, R60, UR4, 0x2 ;  /* 0x000000043c3c7c11 */ /* 0x000fe4000f8e10ff */
[----:B------:R-:W2:Y:S01]  /*b2b0*/  LDS.U16 R34, [R34] ;  /* 0x0000000022227984 */ /* 0x000ea20000000400 */
[----:B---3--:R-:W-:-:S03]  /*b2c0*/  IMAD.IADD R54, R113, 0x1, R54 ;  /* 0x0000000171367824 */ /* 0x008fc600078e0236 */
[----:B------:R-:W3:Y:S01]  /*b2d0*/  LDS.U16 R32, [R32] ;  /* 0x0000000020207984 */ /* 0x000ee20000000400 */
[----:B----4-:R-:W-:Y:S01]  /*b2e0*/  IMAD.IADD R139, R112, 0x1, R139 ;  /* 0x00000001708b7824 */ /* 0x010fe200078e028b */
[----:B------:R-:W-:Y:S02]  /*b2f0*/  LEA R54, R54, UR4, 0x2 ;  /* 0x0000000436367c11 */ /* 0x000fe4000f8e10ff */
[----:B------:R-:W4:Y:S01]  /*b300*/  LDS.U16 R151, [R30] ;  /* 0x000000001e977984 */ /* 0x000f220000000400 */
[----:B-----5:R-:W-:-:S03]  /*b310*/  IMAD.IADD R52, R111, 0x1, R52 ;  /* 0x000000016f347824 */ /* 0x020fc600078e0234 */
[----:B------:R-:W5:Y:S01]  /*b320*/  LDS.U16 R28, [R28] ;  /* 0x000000001c1c7984 */ /* 0x000f620000000400 */
[----:B------:R-:W-:Y:S01]  /*b330*/  IMAD.IADD R141, R110, 0x1, R141 ;  /* 0x000000016e8d7824 */ /* 0x000fe200078e028d */
[----:B------:R-:W-:Y:S02]  /*b340*/  LEA R52, R52, UR4, 0x2 ;  /* 0x0000000434347c11 */ /* 0x000fe4000f8e10ff */
[----:B------:R0:W5:Y:S01]  /*b350*/  LDS.U16 R153, [R24] ;  /* 0x0000000018997984 */ /* 0x0001620000000400 */
[----:B------:R-:W-:-:S03]  /*b360*/  IMAD.IADD R48, R109, 0x1, R48 ;  /* 0x000000016d307824 */ /* 0x000fc600078e0230 */
[----:B------:R-:W5:Y:S01]  /*b370*/  LDS.U16 R18, [R18] ;  /* 0x0000000012127984 */ /* 0x000f620000000400 */
[----:B------:R-:W-:Y:S01]  /*b380*/  IMAD.IADD R143, R108, 0x1, R143 ;  /* 0x000000016c8f7824 */ /* 0x000fe200078e028f */
[----:B------:R-:W-:Y:S02]  /*b390*/  LEA R48, R48, UR4, 0x2 ;  /* 0x0000000430307c11 */ /* 0x000fe4000f8e10ff */
[----:B------:R-:W5:Y:S01]  /*b3a0*/  LDS.U16 R155, [R22] ;  /* 0x00000000169b7984 */ /* 0x000f620000000400 */
[----:B0-----:R-:W-:Y:S01]  /*b3b0*/  LEA R24, R127, UR4, 0x2 ;  /* 0x000000047f187c11 */ /* 0x001fe2000f8e10ff */
[----:B------:R-:W-:Y:S02]  /*b3c0*/  IMAD.IADD R36, R107, 0x1, R36 ;  /* 0x000000016b247824 */ /* 0x000fe400078e0224 */
[----:B------:R-:W0:Y:S01]  /*b3d0*/  LDS.U16 R158, [R158] ;  /* 0x000000009e9e7984 */ /* 0x000e220000000400 */
[----:B------:R-:W-:Y:S02]  /*b3e0*/  IMAD.IADD R145, R106, 0x1, R145 ;  /* 0x000000016a917824 */ /* 0x000fe400078e0291 */
[----:B------:R-:W-:Y:S01]  /*b3f0*/  LEA R36, R36, UR4, 0x2 ;  /* 0x0000000424247c11 */ /* 0x000fe2000f8e10ff */
[----:B------:R-:W0:Y:S01]  /*b400*/  LDS.U16 R5, [R5] ;  /* 0x0000000005057984 */ /* 0x000e220000000400 */
[----:B------:R-:W-:-:S03]  /*b410*/  IMAD.IADD R40, R105, 0x1, R40 ;  /* 0x0000000169287824 */ /* 0x000fc600078e0228 */
[----:B------:R-:W0:Y:S01]  /*b420*/  LDS.U16 R2, [R2] ;  /* 0x0000000002027984 */ /* 0x000e220000000400 */
[----:B-1----:R-:W-:Y:S01]  /*b430*/  IMAD.IADD R147, R104, 0x1, R147 ;  /* 0x0000000168937824 */ /* 0x002fe200078e0293 */
[----:B------:R-:W-:Y:S02]  /*b440*/  LEA R40, R40, UR4, 0x2 ;  /* 0x0000000428287c11 */ /* 0x000fe4000f8e10ff */
[----:B------:R-:W1:Y:S01]  /*b450*/  LDS.U16 R3, [R3] ;  /* 0x0000000003037984 */ /* 0x000e620000000400 */
[----:B--2---:R-:W-:-:S03]  /*b460*/  IMAD.IADD R34, R103, 0x1, R34 ;  /* 0x0000000167227824 */ /* 0x004fc600078e0222 */
[----:B------:R-:W2:Y:S01]  /*b470*/  LDS.U16 R6, [R6] ;  /* 0x0000000006067984 */ /* 0x000ea20000000400 */
[----:B---3--:R-:W-:Y:S01]  /*b480*/  IMAD.IADD R32, R101, 0x1, R32 ;  /* 0x0000000165207824 */ /* 0x008fe200078e0220 */
[----:B------:R-:W-:Y:S02]  /*b490*/  LEA R34, R34, UR4, 0x2 ;  /* 0x0000000422227c11 */ /* 0x000fe4000f8e10ff */
[----:B------:R3:W2:Y:S01]  /*b4a0*/  LDS.U16 R161, [R12] ;  /* 0x000000000ca17984 */ /* 0x0006a20000000400 */
[----:B----4-:R-:W-:Y:S01]  /*b4b0*/  IMAD.IADD R151, R100, 0x1, R151 ;  /* 0x0000000164977824 */ /* 0x010fe200078e0297 */
[----:B------:R-:W-:Y:S02]  /*b4c0*/  LEA R32, R32, UR4, 0x2 ;  /* 0x0000000420207c11 */ /* 0x000fe4000f8e10ff */
[----:B------:R-:W4:Y:S01]  /*b4d0*/  LDS.U16 R26, [R7] ;  /* 0x00000000071a7984 */ /* 0x000f220000000400 */
[----:B-----5:R-:W-:-:S03]  /*b4e0*/  IMAD.IADD R28, R99, 0x1, R28 ;  /* 0x00000001631c7824 */ /* 0x020fc600078e021c */
[----:B------:R-:W5:Y:S01]  /*b4f0*/  LDS.U16 R159, [R128] ;  /* 0x00000000809f7984 */ /* 0x000f620000000400 */
        /* <DEDUP_REMOVED lines=8> */
[----:B------:R-:W-:Y:S01]  /*b580*/  LEA R155, R155, UR4, 0x2 ;  /* 0x000000049b9b7c11 */ /* 0x000fe2000f8e10ff */
[----:B------:R-:W-:Y:S02]  /*b590*/  IMAD.IADD R5, R94, 0x1, R5 ;  /* 0x000000015e057824 */ /* 0x000fe400078e0205 */
[----:B------:R-:W-:Y:S01]  /*b5a0*/  LEA R158, R158, UR4, 0x2 ;  /* 0x000000049e9e7c11 */ /* 0x000fe2000f8e10ff */
[----:B------:R-:W-:Y:S02]  /*b5b0*/  IMAD.IADD R93, R93, 0x1, R2 ;  /* 0x000000015d5d7824 */ /* 0x000fe400078e0202 */
[----:B------:R-:W-:Y:S01]  /*b5c0*/  LEA R4, R5, UR4, 0x2 ;  /* 0x0000000405047c11 */ /* 0x000fe2000f8e10ff */
[----:B------:R-:W-:Y:S02]  /*b5d0*/  @!P1 IMAD.IADD R2, R11, 0x1, -R13 ;  /* 0x000000010b029824 */ /* 0x000fe400078e0a0d */
[----:B-1----:R-:W-:Y:S01]  /*b5e0*/  IMAD.IADD R3, R92, 0x1, R3 ;  /* 0x000000015c037824 */ /* 0x002fe200078e0203 */
[----:B---3--:R-:W-:Y:S01]  /*b5f0*/  LEA R12, R93, UR4, 0x2 ;  /* 0x000000045d0c7c11 */ /* 0x008fe2000f8e10ff */
[----:B------:R-:W-:Y:S01]  /*b600*/  @!P1 STS [R8], R13 ;  /* 0x0000000d08009388 */ /* 0x000fe20000000800 */
[----:B--2---:R-:W-:-:S02]  /*b610*/  IMAD.IADD R6, R91, 0x1, R6 ;  /* 0x000000015b067824 */ /* 0x004fc400078e0206 */
[----:B------:R-:W-:Y:S01]  /*b620*/  LEA R22, R3, UR4, 0x2 ;  /* 0x0000000403167c11 */ /* 0x000fe2000f8e10ff */
[----:B------:R-:W-:Y:S01]  /*b630*/  BAR.SYNC.DEFER_BLOCKING 0x0 ;  /* 0x0000000000007b1d */ /* 0x000fe20000010000 */
[----:B------:R-:W-:Y:S01]  /*b640*/  IMAD.IADD R161, R90, 0x1, R161 ;  /* 0x000000015aa17824 */ /* 0x000fe200078e02a1 */
[----:B------:R-:W-:Y:S01]  /*b650*/  LEA R3, R6, UR4, 0x2 ;  /* 0x0000000406037c11 */ /* 0x000fe2000f8e10ff */
[----:B----4-:R-:W-:-:S03]  /*b660*/  IMAD.IADD R26, R89, 0x1, R26 ;  /* 0x00000001591a7824 */ /* 0x010fc600078e021a */
[----:B------:R-:W-:Y:S01]  /*b670*/  LEA R161, R161, UR4, 0x2 ;  /* 0x00000004a1a17c11 */ /* 0x000fe2000f8e10ff */
[----:B-----5:R-:W-:Y:S01]  /*b680*/  IMAD.IADD R159, R88, 0x1, R159 ;  /* 0x00000001589f7824 */ /* 0x020fe200078e029f */
[----:B------:R-:W-:-:S04]  /*b690*/  LEA R5, R26, UR4, 0x2 ;  /* 0x000000041a057c11 */ /* 0x000fc8000f8e10ff */
[----:B------:R-:W-:Y:S01]  /*b6a0*/  LEA R6, R159, UR4, 0x2 ;  /* 0x000000049f067c11 */ /* 0x000fe2000f8e10ff */
[----:B------:R-:W0:Y:S01]  /*b6b0*/  @!P0 LDS R9, [R8+0x4] ;  /* 0x0000040008098984 */ /* 0x000e220000000800 */
[----:B------:R-:W-:Y:S06]  /*b6c0*/  BAR.SYNC.DEFER_BLOCKING 0x0 ;  /* 0x0000000000007b1d */ /* 0x000fec0000010000 */
[----:B------:R-:W-:Y:S02]  /*b6d0*/  @!P1 STS [R8+0x7500], R2 ;  /* 0x0075000208009388 */ /* 0x000fe40000000800 */
[----:B------:R-:W-:Y:S01]  /*b6e0*/  BAR.SYNC.DEFER_BLOCKING 0x0 ;  /* 0x0000000000007b1d */ /* 0x000fe20000010000 */
[----:B0-----:R-:W-:-:S05]  /*b6f0*/  @!P1 IMAD.IADD R11, R9, 0x1, R2 ;  /* 0x00000001090b9824 */ /* 0x001fca00078e0202 */
[----:B------:R0:W-:Y:S04]  /*b700*/  STS [R4], R81 ;  /* 0x0000005104007388 */ /* 0x0001e80000000800 */
[----:B------:R1:W-:Y:S04]  /*b710*/  STS [R12], R87 ;  /* 0x000000570c007388 */ /* 0x0003e80000000800 */
[----:B------:R2:W-:Y:S01]  /*b720*/  STS [R22], R85 ;  /* 0x0000005516007388 */ /* 0x0005e20000000800 */
[----:B0-----:R-:W-:-:S03]  /*b730*/  LEA R4, R83, UR4, 0x2 ;  /* 0x0000000453047c11 */ /* 0x001fc6000f8e10ff */
[----:B------:R-:W-:Y:S01]  /*b740*/  STS [R3], R84 ;  /* 0x0000005403007388 */ /* 0x000fe20000000800 */
[----:B-1----:R-:W-:-:S03]  /*b750*/  LEA R12, R129, UR4, 0x2 ;  /* 0x00000004810c7c11 */ /* 0x002fc6000f8e10ff */
[----:B------:R-:W-:Y:S01]  /*b760*/  STS [R161], R82 ;  /* 0x00000052a1007388 */ /* 0x000fe20000000800 */
[----:B--2---:R-:W-:-:S03]  /*b770*/  LEA R22, R133, UR4, 0x2 ;  /* 0x0000000485167c11 */ /* 0x004fc6000f8e10ff */
[----:B------:R-:W-:Y:S04]  /*b780*/  STS [R5], R80 ;  /* 0x0000005005007388 */ /* 0x000fe80000000800 */
[----:B------:R0:W-:Y:S04]  /*b790*/  STS [R6], R79 ;  /* 0x0000004f06007388 */ /* 0x0001e80000000800 */
[----:B------:R-:W-:Y:S04]  /*b7a0*/  STS [R158], R77 ;  /* 0x0000004d9e007388 */ /* 0x000fe80000000800 */
[----:B------:R1:W-:Y:S01]  /*b7b0*/  STS [R24], R75 ;  /* 0x0000004b18007388 */ /* 0x0003e20000000800 */
[----:B0-----:R-:W-:-:S03]  /*b7c0*/  LEA R6, R131, UR4, 0x2 ;  /* 0x0000000483067c11 */ /* 0x001fc6000f8e10ff */
[----:B------:R-:W-:Y:S04]  /*b7d0*/  STS [R76], R73 ;  /* 0x000000494c007388 */ /* 0x000fe80000000800 */
[----:B------:R0:W-:Y:S01]  /*b7e0*/  STS [R4], R71 ;  /* 0x0000004704007388 */ /* 0x0001e20000000800 */
[----:B-1----:R-:W-:-:S03]  /*b7f0*/  LEA R24, R135, UR4, 0x2 ;  /* 0x0000000487187c11 */ /* 0x002fc6000f8e10ff */
        /* <DEDUP_REMOVED lines=22> */
[----:B------:R-:W-:Y:S01]  /*b960*/  STS [R22], R39 ;  /* 0x0000002716007388 */ /* 0x000fe20000000800 */
[----:B-1----:R-:W-:-:S03]  /*b970*/  LEA R6, R151, UR4, 0x2 ;  /* 0x0000000497067c11 */ /* 0x002fc6000f8e10ff */
[----:B------:R-:W-:Y:S04]  /*b980*/  STS [R36], R37 ;  /* 0x0000002524007388 */ /* 0x000fe80000000800 */
        /* <DEDUP_REMOVED lines=10> */
[----:B------:R-:W-:Y:S01]  /*ba30*/  STS [R155], R16 ;  /* 0x000000109b007388 */ /* 0x000fe20000000800 */
[----:B------:R-:W-:Y:S06]  /*ba40*/  BAR.SYNC.DEFER_BLOCKING 0x0 ;  /* 0x0000000000007b1d */ /* 0x000fec0000010000 */
[----:B------:R-:W0:Y:S04]  /*ba50*/  LDS R7, [R8+0x300] ;  /* 0x0003000008077984 */ /* 0x000e280000000800 */
[----:B------:R-:W1:Y:S04]  /*ba60*/  LDS R4, [R8] ;  /* 0x0000000008047984 */ /* 0x000e680000000800 */
[----:B------:R-:W2:Y:S04]  /*ba70*/  LDS R22, [R8+0x600] ;  /* 0x0006000008167984 */ /* 0x000ea80000000800 */
[----:B------:R-:W3:Y:S04]  /*ba80*/  LDS R24, [R8+0x900] ;  /* 0x0009000008187984 */ /* 0x000ee80000000800 */
[----:B------:R-:W4:Y:S04]  /*ba90*/  LDS R26, [R8+0xc00] ;  /* 0x000c0000081a7984 */ /* 0x000f280000000800 */
[----:B------:R-:W5:Y:S04]  /*baa0*/  LDS R28, [R8+0xf00] ;  /* 0x000f0000081c7984 */ /* 0x000f680000000800 */
[----:B------:R-:W-:Y:S04]  /*bab0*/  LDS R34, [R8+0x1800] ;  /* 0x0018000008227984 */ /* 0x000fe80000000800 */
[----:B------:R-:W-:Y:S04]  /*bac0*/  LDS R32, [R8+0x1200] ;  /* 0x0012000008207984 */ /* 0x000fe80000000800 */
[----:B------:R-:W-:Y:S04]  /*bad0*/  LDS R33, [R8+0x1500] ;  /* 0x0015000008217984 */ /* 0x000fe80000000800 */
[----:B------:R-:W-:Y:S01]  /*bae0*/  LDS R35, [R8+0x1e00] ;  /* 0x001e000008237984 */ /* 0x000fe20000000800 */
[----:B0-----:R-:W-:-:S03]  /*baf0*/  ISETP.NE.AND P3, PT, R7, 0x7fffffff, PT ;  /* 0x7fffffff0700780c */ /* 0x001fc60003f65270 */
[----:B------:R-:W-:Y:S01]  /*bb00*/  LDS R36, [R8+0x2100] ;  /* 0x0021000008247984 */ /* 0x000fe20000000800 */
[----:B-1----:R-:W-:-:S03]  /*bb10*/  ISETP.NE.AND P0, PT, R4, 0x7fffffff, PT ;  /* 0x7fffffff0400780c */ /* 0x002fc60003f05270 */
[----:B------:R-:W-:Y:S01]  /*bb20*/  LDS R37, [R8+0x2400] ;  /* 0x0024000008257984 */ /* 0x000fe20000000800 */
[----:B------:R-:W-:Y:S02]  /*bb30*/  SEL R5, R7, 0x80000000, P3 ;  /* 0x8000000007057807 */ /* 0x000fe40001800000 */
[----:B--2---:R-:W-:Y:S01]  /*bb40*/  ISETP.NE.AND P4, PT, R22, 0x7fffffff, PT ;  /* 0x7fffffff1600780c */ /* 0x004fe20003f85270 */
[----:B------:R-:W-:Y:S01]  /*bb50*/  LDS R38, [R8+0x2700] ;  /* 0x0027000008267984 */ /* 0x000fe20000000800 */
[----:B------:R-:W-:Y:S02]  /*bb60*/  SEL R3, R4, 0x80000000, P0 ;  /* 0x8000000004037807 */ /* 0x000fe40000000000 */
[----:B------:R-:W-:Y:S01]  /*bb70*/  SEL R6, R22, 0x80000000, P4 ;  /* 0x8000000016067807 */ /* 0x000fe20002000000 */
[----:B------:R-:W-:Y:S01]  /*bb80*/  LDS R39, [R8+0x2a00] ;  /* 0x002a000008277984 */ /* 0x000fe20000000800 */
[----:B------:R-:W-:Y:S02]  /*bb90*/  SHF.R.U32.HI R5, RZ, UR12, R5 ;  /* 0x0000000cff057c19 */ /* 0x000fe40008011605 */
[----:B------:R-:W-:Y:S01]  /*bba0*/  SHF.R.U32.HI R3, RZ, UR12, R3 ;  /* 0x0000000cff037c19 */ /* 0x000fe20008011603 */
[----:B------:R-:W-:Y:S01]  /*bbb0*/  LDS R40, [R8+0x6300] ;  /* 0x0063000008287984 */ /* 0x000fe20000000800 */
[----:B------:R-:W-:-:S02]  /*bbc0*/  SHF.R.U32.HI R6, RZ, UR12, R6 ;  /* 0x0000000cff067c19 */ /* 0x000fc40008011606 */
[----:B------:R-:W-:Y:S01]  /*bbd0*/  LOP3.LUT R5, R5, UR9, RZ, 0xc0, !PT ;  /* 0x0000000905057c12 */ /* 0x000fe2000f8ec0ff */
[----:B------:R-:W-:Y:S01]  /*bbe0*/  LDS R41, [R8+0x6600] ;  /* 0x0066000008297984 */ /* 0x000fe20000000800 */
[----:B------:R-:W-:Y:S02]  /*bbf0*/  LOP3.LUT R3, R3, UR9, RZ, 0xc0, !PT ;  /* 0x0000000903037c12 */ /* 0x000fe4000f8ec0ff */
[----:B------:R-:W-:Y:S01]  /*bc00*/  LOP3.LUT R6, R6, UR9, RZ, 0xc0, !PT ;  /* 0x0000000906067c12 */ /* 0x000fe2000f8ec0ff */
[----:B------:R-:W-:Y:S01]  /*bc10*/  LDS R42, [R8+0x6900] ;  /* 0x00690000082a7984 */ /* 0x000fe20000000800 */
[----:B------:R-:W-:Y:S02]  /*bc20*/  LEA R12, R5, UR4, 0x2 ;  /* 0x00000004050c7c11 */ /* 0x000fe4000f8e10ff */
[----:B------:R-:W-:Y:S01]  /*bc30*/  LEA R16, R3, UR4, 0x2 ;  /* 0x0000000403107c11 */ /* 0x000fe2000f8e10ff */
[----:B------:R-:W-:Y:S01]  /*bc40*/  IMAD.MOV.U32 R3, RZ, RZ, -0x80000000 ;  /* 0x80000000ff037424 */ /* 0x000fe200078e00ff */
[----:B------:R-:W-:-:S02]  /*bc50*/  LEA R18, R6, UR4, 0x2 ;  /* 0x0000000406127c11 */ /* 0x000fc4000f8e10ff */
[----:B------:R-:W-:Y:S01]  /*bc60*/  LDS R12, [R12+0x7500] ;  /* 0x007500000c0c7984 */ /* 0x000fe20000000800 */
[----:B------:R-:W-:Y:S02]  /*bc70*/  ISETP.GT.AND P0, PT, R4, -0x1, PT ;  /* 0xffffffff0400780c */ /* 0x000fe40003f04270 */
[----:B---3--:R-:W-:Y:S01]  /*bc80*/  ISETP.NE.AND P3, PT, R24, 0x7fffffff, PT ;  /* 0x7fffffff1800780c */ /* 0x008fe20003f65270 */
[----:B------:R0:W1:Y:S01]  /*bc90*/  LDS R6, [R16+0x7500] ;  /* 0x0075000010067984 */ /* 0x0000620000000800 */
[----:B----4-:R-:W-:Y:S02]  /*bca0*/  ISETP.NE.AND P4, PT, R26, 0x7fffffff, PT ;  /* 0x7fffffff1a00780c */ /* 0x010fe40003f85270 */
[----:B------:R-:W-:Y:S01]  /*bcb0*/  SEL R5, R3, 0xffffffff, !P0 ;  /* 0xffffffff03057807 */ /* 0x000fe20004000000 */
[----:B------:R-:W2:Y:S01]  /*bcc0*/  LDS R18, [R18+0x7500] ;  /* 0x0075000012127984 */ /* 0x000ea20000000800 */
[----:B-----5:R-:W-:Y:S02]  /*bcd0*/  ISETP.NE.AND P5, PT, R28, 0x7fffffff, PT ;  /* 0x7fffffff1c00780c */ /* 0x020fe40003fa5270 */
[----:B------:R-:W-:-:S02]  /*bce0*/  SEL R20, R26, 0x80000000, P4 ;  /* 0x800000001a147807 */ /* 0x000fc40002000000 */
[----:B0-----:R-:W-:Y:S02]  /*bcf0*/  SEL R16, R24, 0x80000000, P3 ;  /* 0x8000000018107807 */ /* 0x001fe40001800000 */
[----:B------:R-:W-:Y:S02]  /*bd00*/  LOP3.LUT R23, R5, R4, RZ, 0x3c, !PT ;  /* 0x0000000405177212 */ /* 0x000fe400078e3cff */
[----:B------:R-:W-:Y:S01]  /*bd10*/  SHF.R.U32.HI R19, RZ, UR12, R16 ;  /* 0x0000000cff137c19 */ /* 0x000fe20008011610 */
[----:B------:R-:W0:Y:S01]  /*bd20*/  LDC.64 R4, c[0x0][0x388] ;  /* 0x0000e200ff047b82 */ /* 0x000e220000000a00 */
[----:B------:R-:W-:Y:S02]  /*bd30*/  ISETP.GT.AND P0, PT, R7, -0x1, PT ;  /* 0xffffffff0700780c */ /* 0x000fe40003f04270 */
[----:B------:R-:W-:Y:S02]  /*bd40*/  SEL R25, R28, 0x80000000, P5 ;  /* 0x800000001c197807 */ /* 0x000fe40002800000 */
[----:B------:R-:W-:-:S02]  /*bd50*/  SHF.R.U32.HI R21, RZ, UR12, R20 ;  /* 0x0000000cff157c19 */ /* 0x000fc40008011614 */
[----:B------:R-:W-:Y:S02]  /*bd60*/  LOP3.LUT R20, R19, UR9, RZ, 0xc0, !PT ;  /* 0x0000000913147c12 */ /* 0x000fe4000f8ec0ff */
[----:B------:R-:W-:Y:S02]  /*bd70*/  SEL R16, R3, 0xffffffff, !P0 ;  /* 0xffffffff03107807 */ /* 0x000fe40004000000 */
[----:B------:R-:W-:Y:S02]  /*bd80*/  SHF.R.U32.HI R25, RZ, UR12, R25 ;  /* 0x0000000cff197c19 */ /* 0x000fe40008011619 */
[----:B------:R-:W-:Y:S02]  /*bd90*/  ISETP.GT.AND P3, PT, R22, -0x1, PT ;  /* 0xffffffff1600780c */ /* 0x000fe40003f64270 */
[----:B------:R-:W-:Y:S02]  /*bda0*/  LOP3.LUT R21, R21, UR9, RZ, 0xc0, !PT ;  /* 0x0000000915157c12 */ /* 0x000fe4000f8ec0ff */
[----:B------:R-:W-:-:S02]  /*bdb0*/  LEA R29, R20, UR4, 0x2 ;  /* 0x00000004141d7c11 */ /* 0x000fc4000f8e10ff */
[----:B------:R-:W-:Y:S02]  /*bdc0*/  LOP3.LUT R27, R25, UR9, RZ, 0xc0, !PT ;  /* 0x00000009191b7c12 */ /* 0x000fe4000f8ec0ff */
[----:B------:R-:W-:Y:S02]  /*bdd0*/  SEL R19, R3, 0xffffffff, !P3 ;  /* 0xffffffff03137807 */ /* 0x000fe40005800000 */
[----:B------:R-:W-:Y:S02]  /*bde0*/  LOP3.LUT R25, R16, R7, RZ, 0x3c, !PT ;  /* 0x0000000710197212 */ /* 0x000fe400078e3cff */
[----:B------:R-:W-:Y:S01]  /*bdf0*/  LEA R31, R21, UR4, 0x2 ;  /* 0x00000004151f7c11 */ /* 0x000fe2000f8e10ff */
[----:B------:R-:W3:Y:S01]  /*be00*/  LDS R16, [R29+0x7500] ;  /* 0x007500001d107984 */ /* 0x000ee20000000800 */
[----:B------:R-:W-:Y:S01]  /*be10*/  ISETP.GT.AND P3, PT, R26, -0x1, PT ;  /* 0xffffffff1a00780c */ /* 0x000fe20003f64270 */
[----:B-1----:R-:W-:Y:S01]  /*be20*/  IMAD.IADD R7, R6, 0x1, R17 ;  /* 0x0000000106077824 */ /* 0x002fe200078e0211 */
[----:B------:R-:W-:-:S02]  /*be30*/  LEA R30, R27, UR4, 0x2 ;  /* 0x000000041b1e7c11 */ /* 0x000fc4000f8e10ff */
[----:B------:R-:W-:Y:S01]  /*be40*/  LOP3.LUT R27, R19, R22, RZ, 0x3c, !PT ;  /* 0x00000016131b7212 */ /* 0x000fe200078e3cff */
[----:B0-----:R-:W-:Y:S01]  /*be50*/  IMAD.WIDE.U32 R6, R7, 0x4, R4 ;  /* 0x0000000407067825 */ /* 0x001fe200078e0004 */
[----:B------:R0:W1:Y:S01]  /*be60*/  LDS R22, [R31+0x7500] ;  /* 0x007500001f167984 */ /* 0x0000620000000800 */
[C---:B------:R-:W-:Y:S02]  /*be70*/  IADD3 R19, PT, PT, R17.reuse, 0xc0, R12 ;  /* 0x000000c011137810 */ /* 0x040fe40007ffe00c */
[----:B--2---:R-:W-:Y:S01]  /*be80*/  IADD3 R21, PT, PT, R17, 0x180, R18 ;  /* 0x0000018011157810 */ /* 0x004fe20007ffe012 */
[----:B------:R-:W-:Y:S01]  /*be90*/  LDS R30, [R30+0x7500] ;  /* 0x007500001e1e7984 */ /* 0x000fe20000000800 */
[----:B------:R-:W-:Y:S01]  /*bea0*/  ISETP.NE.AND P5, PT, R34, 0x7fffffff, PT ;  /* 0x7fffffff2200780c */ /* 0x000fe20003fa5270 */
[--C-:B------:R-:W-:Y:S01]  /*beb0*/  IMAD.WIDE.U32 R18, R19, 0x4, R4.reuse ;  /* 0x0000000413127825 */ /* 0x100fe200078e0004 */
[----:B------:R-:W-:Y:S01]  /*bec0*/  ISETP.NE.AND P4, PT, R33, 0x7fffffff, PT ;  /* 0x7fffffff2100780c */ /* 0x000fe20003f85270 */
[----:B------:R2:W-:Y:S01]  /*bed0*/  STG.E desc[UR10][R6.64], R23 ;  /* 0x0000001706007986 */ /* 0x0005e2000c10190a */
[----:B0-----:R-:W-:Y:S01]  /*bee0*/  SEL R31, R3, 0xffffffff, !P3 ;  /* 0xffffffff031f7807 */ /* 0x001fe20005800000 */
[----:B------:R-:W-:Y:S01]  /*bef0*/  IMAD.WIDE.U32 R20, R21, 0x4, R4 ;  /* 0x0000000415147825 */ /* 0x000fe200078e0004 */
[----:B------:R-:W-:Y:S01]  /*bf00*/  ISETP.NE.AND P3, PT, R32, 0x7fffffff, PT ;  /* 0x7fffffff2000780c */ /* 0x000fe20003f65270 */
[----:B------:R0:W-:Y:S01]  /*bf10*/  STG.E desc[UR10][R18.64], R25 ;  /* 0x0000001912007986 */ /* 0x0001e2000c10190a */
[----:B------:R-:W-:-:S02]  /*bf20*/  LOP3.LUT R31, R31, R26, RZ, 0x3c, !PT ;  /* 0x0000001a1f1f7212 */ /* 0x000fc400078e3cff */
[----:B------:R-:W-:Y:S01]  /*bf30*/  ISETP.GT.AND P0, PT, R24, -0x1, PT ;  /* 0xffffffff1800780c */ /* 0x000fe20003f04270 */
[----:B------:R-:W4:Y:S01]  /*bf40*/  LDS R26, [R8+0x1b00] ;  /* 0x001b0000081a7984 */ /* 0x000f220000000800 */
[----:B------:R-:W-:Y:S02]  /*bf50*/  SEL R12, R33, 0x80000000, P4 ;  /* 0x80000000210c7807 */ /* 0x000fe40002000000 */
[----:B------:R-:W-:Y:S01]  /*bf60*/  SEL R29, R3, 0xffffffff, !P0 ;  /* 0xffffffff031d7807 */ /* 0x000fe20004000000 */
[----:B------:R5:W-:Y:S01]  /*bf70*/  STG.E desc[UR10][R20.64], R27 ;  /* 0x0000001b14007986 */ /* 0x000be2000c10190a */
[----:B--2---:R-:W-:Y:S02]  /*bf80*/  SEL R6, R32, 0x80000000, P3 ;  /* 0x8000000020067807 */ /* 0x004fe40001800000 */
[----:B------:R-:W-:Y:S02]  /*bf90*/  ISETP.GT.AND P0, PT, R28, -0x1, PT ;  /* 0xffffffff1c00780c */ /* 0x000fe40003f04270 */
[----:B0-----:R-:W-:-:S02]  /*bfa0*/  SEL R18, R34, 0x80000000, P5 ;  /* 0x8000000022127807 */ /* 0x001fc40002800000 */
[----:B------:R-:W-:Y:S02]  /*bfb0*/  SHF.R.U32.HI R6, RZ, UR12, R6 ;  /* 0x0000000cff067c19 */ /* 0x000fe40008011606 */
[----:B------:R-:W-:Y:S02]  /*bfc0*/  SHF.R.U32.HI R18, RZ, UR12, R18 ;  /* 0x0000000cff127c19 */ /* 0x000fe40008011612 */
[----:B------:R-:W-:Y:S02]  /*bfd0*/  SHF.R.U32.HI R12, RZ, UR12, R12 ;  /* 0x0000000cff0c7c19 */ /* 0x000fe4000801160c */
[----:B------:R-:W-:Y:S02]  /*bfe0*/  LOP3.LUT R18, R18, UR9, RZ, 0xc0, !PT ;  /* 0x0000000912127c12 */ /* 0x000fe4000f8ec0ff */
[----:B------:R-:W-:Y:S02]  /*bff0*/  LOP3.LUT R6, R6, UR9, RZ, 0xc0, !PT ;  /* 0x0000000906067c12 */ /* 0x000fe4000f8ec0ff */
[----:B------:R-:W-:-:S02]  /*c000*/  LOP3.LUT R29, R29, R24, RZ, 0x3c, !PT ;  /* 0x000000181d1d7212 */ /* 0x000fc400078e3cff */
[----:B------:R-:W-:Y:S02]  /*c010*/  SEL R7, R3, 0xffffffff, !P0 ;  /* 0xffffffff03077807 */ /* 0x000fe40004000000 */
[----:B------:R-:W-:Y:S02]  /*c020*/  LOP3.LUT R12, R12, UR9, RZ, 0xc0, !PT ;  /* 0x000000090c0c7c12 */ /* 0x000fe4000f8ec0ff */
[----:B------:R-:W-:Y:S02]  /*c030*/  LEA R24, R18, UR4, 0x2 ;  /* 0x0000000412187c11 */ /* 0x000fe4000f8e10ff */
[----:B-----5:R-:W-:Y:S02]  /*c040*/  LEA R27, R6, UR4, 0x2 ;  /* 0x00000004061b7c11 */ /* 0x020fe4000f8e10ff */
[----:B------:R-:W-:Y:S02]  /*c050*/  LOP3.LUT R23, R7, R28, RZ, 0x3c, !PT ;  /* 0x0000001c07177212 */ /* 0x000fe400078e3cff */
[----:B------:R-:W-:Y:S01]  /*c060*/  LEA R28, R12, UR4, 0x2 ;  /* 0x000000040c1c7c11 */ /* 0x000fe2000f8e10ff */
[----:B------:R-:W-:Y:S01]  /*c070*/  LDS R24, [R24+0x7500] ;  /* 0x0075000018187984 */ /* 0x000fe20000000800 */
[----:B---3--:R-:W-:-:S02]  /*c080*/  IADD3 R7, PT, PT, R17, 0x240, R16 ;  /* 0x0000024011077810 */ /* 0x008fc40007ffe010 */
[----:B------:R-:W-:Y:S01]  /*c090*/  ISETP.GT.AND P3, PT, R33, -0x1, PT ;  /* 0xffffffff2100780c */ /* 0x000fe20003f64270 */
[----:B------:R-:W0:Y:S01]  /*c0a0*/  LDS R12, [R27+0x7500] ;  /* 0x007500001b0c7984 */ /* 0x000e220000000800 */
[----:B-1----:R-:W-:Y:S01]  /*c0b0*/  IADD3 R19, PT, PT, R17, 0x300, R22 ;  /* 0x0000030011137810 */ /* 0x002fe20007ffe016 */
[--C-:B------:R-:W-:Y:S01]  /*c0c0*/  IMAD.WIDE.U32 R6, R7, 0x4, R4.reuse ;  /* 0x0000000407067825 */ /* 0x100fe200078e0004 */
[----:B------:R-:W-:Y:S01]  /*c0d0*/  SEL R22, R3, 0xffffffff, !P3 ;  /* 0xffffffff03167807 */ /* 0x000fe20005800000 */
[----:B------:R-:W1:Y:S01]  /*c0e0*/  LDS R16, [R28+0x7500] ;  /* 0x007500001c107984 */ /* 0x000e620000000800 */
[----:B----4-:R-:W-:Y:S01]  /*c0f0*/  ISETP.NE.AND P3, PT, R26, 0x7fffffff, PT ;  /* 0x7fffffff1a00780c */ /* 0x010fe20003f65270 */
[----:B------:R-:W-:Y:S01]  /*c100*/  IMAD.WIDE.U32 R18, R19, 0x4, R4 ;  /* 0x0000000413127825 */ /* 0x000fe200078e0004 */
[----:B------:R-:W-:Y:S01]  /*c110*/  IADD3 R21, PT, PT, R17, 0x3c0, R30 ;  /* 0x000003c011157810 */ /* 0x000fe20007ffe01e */
[----:B------:R2:W-:Y:S01]  /*c120*/  STG.E desc[UR10][R6.64], R29 ;  /* 0x0000001d06007986 */ /* 0x0005e2000c10190a */
[----:B------:R-:W-:-:S02]  /*c130*/  ISETP.NE.AND P4, PT, R35, 0x7fffffff, PT ;  /* 0x7fffffff2300780c */ /* 0x000fc40003f85270 */
[----:B------:R-:W-:Y:S01]  /*c140*/  ISETP.NE.AND P5, PT, R36, 0x7fffffff, PT ;  /* 0x7fffffff2400780c */ /* 0x000fe20003fa5270 */
[----:B------:R3:W-:Y:S01]  /*c150*/  STG.E desc[UR10][R18.64], R31 ;  /* 0x0000001f12007986 */ /* 0x0007e2000c10190a */
[----:B------:R-:W-:Y:S01]  /*c160*/  IMAD.WIDE.U32 R20, R21, 0x4, R4 ;  /* 0x0000000415147825 */ /* 0x000fe200078e0004 */
[----:B------:R-:W-:Y:S02]  /*c170*/  ISETP.GT.AND P0, PT, R32, -0x1, PT ;  /* 0xffffffff2000780c */ /* 0x000fe40003f04270 */
[----:B------:R-:W-:Y:S01]  /*c180*/  ISETP.NE.AND P6, PT, R37, 0x7fffffff, PT ;  /* 0x7fffffff2500780c */ /* 0x000fe20003fc5270 */
[----:B------:R-:W4:Y:S01]  /*c190*/  LDS R31, [R8+0x3300] ;  /* 0x00330000081f7984 */ /* 0x000f220000000800 */
[----:B------:R-:W-:Y:S02]  /*c1a0*/  SEL R25, R3, 0xffffffff, !P0 ;  /* 0xffffffff03197807 */ /* 0x000fe40004000000 */
[----:B--2---:R-:W-:Y:S01]  /*c1b0*/  SEL R6, R26, 0x80000000, P3 ;  /* 0x800000001a067807 */ /* 0x004fe20001800000 */
[----:B------:R2:W-:Y:S01]  /*c1c0*/  STG.E desc[UR10][R20.64], R23 ;  /* 0x0000001714007986 */ /* 0x0005e2000c10190a */
[----:B------:R-:W-:-:S02]  /*c1d0*/  LOP3.LUT R33, R22, R33, RZ, 0x3c, !PT ;  /* 0x0000002116217212 */ /* 0x000fc400078e3cff */
[----:B------:R-:W-:Y:S02]  /*c1e0*/  SHF.R.U32.HI R6, RZ, UR12, R6 ;  /* 0x0000000cff067c19 */ /* 0x000fe40008011606 */
[----:B---3--:R-:W-:Y:S02]  /*c1f0*/  SEL R18, R35, 0x80000000, P4 ;  /* 0x8000000023127807 */ /* 0x008fe40002000000 */
[----:B------:R-:W-:Y:S02]  /*c200*/  SEL R19, R36, 0x80000000, P5 ;  /* 0x8000000024137807 */ /* 0x000fe40002800000 */
[----:B------:R-:W-:Y:S02]  /*c210*/  LOP3.LUT R6, R6, UR9, RZ, 0xc0, !PT ;  /* 0x0000000906067c12 */ /* 0x000fe4000f8ec0ff */
[----:B------:R-:W-:Y:S02]  /*c220*/  SHF.R.U32.HI R18, RZ, UR12, R18 ;  /* 0x0000000cff127c19 */ /* 0x000fe40008011612 */
[----:B--2---:R-:W-:-:S02]  /*c230*/  SEL R20, R37, 0x80000000, P6 ;  /* 0x8000000025147807 */ /* 0x004fc40003000000 */
[----:B------:R-:W-:Y:S02]  /*c240*/  ISETP.GT.AND P0, PT, R34, -0x1, PT ;  /* 0xffffffff2200780c */ /* 0x000fe40003f04270 */
[----:B------:R-:W-:Y:S02]  /*c250*/  SHF.R.U32.HI R19, RZ, UR12, R19 ;  /* 0x0000000cff137c19 */ /* 0x000fe40008011613 */
[----:B------:R-:W-:Y:S02]  /*c260*/  LEA R22, R6, UR4, 0x2 ;  /* 0x0000000406167c11 */ /* 0x000fe4000f8e10ff */
[----:B------:R-:W-:Y:S02]  /*c270*/  LOP3.LUT R18, R18, UR9, RZ, 0xc0, !PT ;  /* 0x0000000912127c12 */ /* 0x000fe4000f8ec0ff */
[----:B------:R-:W-:Y:S02]  /*c280*/  SHF.R.U32.HI R20, RZ, UR12, R20 ;  /* 0x0000000cff147c19 */ /* 0x000fe40008011614 */
[----:B------:R-:W-:Y:S01]  /*c290*/  SEL R7, R3, 0xffffffff, !P0 ;  /* 0xffffffff03077807 */ /* 0x000fe20004000000 */
[----:B------:R-:W2:Y:S01]  /*c2a0*/  LDS R22, [R22+0x7500] ;  /* 0x0075000016167984 */ /* 0x000ea20000000800 */
[----:B------:R-:W-:-:S02]  /*c2b0*/  LOP3.LUT R19, R19, UR9, RZ, 0xc0, !PT ;  /* 0x0000000913137c12 */ /* 0x000fc4000f8ec0ff */
[----:B------:R-:W-:Y:S02]  /*c2c0*/  LEA R28, R18, UR4, 0x2 ;  /* 0x00000004121c7c11 */ /* 0x000fe4000f8e10ff */
[----:B------:R-:W-:Y:S02]  /*c2d0*/  ISETP.GT.AND P0, PT, R26, -0x1, PT ;  /* 0xffffffff1a00780c */ /* 0x000fe40003f04270 */
[----:B------:R-:W-:Y:S02]  /*c2e0*/  LOP3.LUT R20, R20, UR9, RZ, 0xc0, !PT ;  /* 0x0000000914147c12 */ /* 0x000fe4000f8ec0ff */
[----:B------:R-:W-:Y:S01]  /*c2f0*/  LEA R30, R19, UR4, 0x2 ;  /* 0x00000004131e7c11 */ /* 0x000fe2000f8e10ff */
[----:B------:R-:W3:Y:S01]  /*c300*/  LDS R28, [R28+0x7500] ;  /* 0x007500001c1c7984 */ /* 0x000ee20000000800 */
[----:B------:R-:W-:Y:S02]  /*c310*/  SEL R27, R3, 0xffffffff, !P0 ;  /* 0xffffffff031b7807 */ /* 0x000fe40004000000 */
[----:B------:R-:W-:-:S02]  /*c320*/  LOP3.LUT R25, R25, R32, RZ, 0x3c, !PT ;  /* 0x0000002019197212 */ /* 0x000fc400078e3cff */
[----:B------:R-:W-:Y:S01]  /*c330*/  LOP3.LUT R23, R7, R34, RZ, 0x3c, !PT ;  /* 0x0000002207177212 */ /* 0x000fe200078e3cff */
[----:B------:R-:W-:Y:S01]  /*c340*/  LDS R30, [R30+0x7500] ;  /* 0x007500001e1e7984 */ /* 0x000fe20000000800 */
[----:B------:R-:W-:Y:S02]  /*c350*/  LEA R32, R20, UR4, 0x2 ;  /* 0x0000000414207c11 */ /* 0x000fe4000f8e10ff */
[C---:B0-----:R-:W-:Y:S01]  /*c360*/  IADD3 R7, PT, PT, R17.reuse, 0x480, R12 ;  /* 0x0000048011077810 */ /* 0x041fe20007ffe00c */
[----:B------:R-:W-:Y:S01]  /*c370*/  LDS R34, [R8+0x3600] ;  /* 0x0036000008227984 */ /* 0x000fe20000000800 */
[----:B------:R-:W-:Y:S02]  /*c380*/  IADD3 R21, PT, PT, R17, 0x600, R24 ;  /* 0x0000060011157810 */ /* 0x000fe40007ffe018 */
[----:B------:R-:W-:Y:S01]  /*c390*/  LOP3.LUT R27, R27, R26, RZ, 0x3c, !PT ;  /* 0x0000001a1b1b7212 */ /* 0x000fe200078e3cff */
[----:B------:R-:W0:Y:S01]  /*c3a0*/  LDS R24, [R8+0x2d00] ;  /* 0x002d000008187984 */ /* 0x000e220000000800 */
[----:B------:R-:W-:Y:S01]  /*c3b0*/  ISETP.GT.AND P3, PT, R35, -0x1, PT ;  /* 0xffffffff2300780c */ /* 0x000fe20003f64270 */
[----:B------:R-:W-:Y:S01]  /*c3c0*/  IMAD.WIDE.U32 R6, R7, 0x4, R4 ;  /* 0x0000000407067825 */ /* 0x000fe200078e0004 */
[----:B-1----:R-:W-:Y:S01]  /*c3d0*/  IADD3 R19, PT, PT, R17, 0x540, R16 ;  /* 0x0000054011137810 */ /* 0x002fe20007ffe010 */
[----:B------:R-:W1:Y:S01]  /*c3e0*/  LDS R26, [R8+0x3000] ;  /* 0x00300000081a7984 */ /* 0x000e620000000800 */
[----:B------:R-:W-:Y:S01]  /*c3f0*/  SEL R12, R3, 0xffffffff, !P3 ;  /* 0xffffffff030c7807 */ /* 0x000fe20005800000 */
[--C-:B------:R-:W-:Y:S01]  /*c400*/  IMAD.WIDE.U32 R20, R21, 0x4, R4.reuse ;  /* 0x0000000415147825 */ /* 0x100fe200078e0004 */
[----:B------:R-:W-:Y:S01]  /*c410*/  ISETP.NE.AND P0, PT, R38, 0x7fffffff, PT ;  /* 0x7fffffff2600780c */ /* 0x000fe20003f05270 */
[----:B------:R-:W5:Y:S01]  /*c420*/  LDS R32, [R32+0x7500] ;  /* 0x0075000020207984 */ /* 0x000f620000000800 */
[----:B------:R-:W-:Y:S01]  /*c430*/  ISETP.NE.AND P3, PT, R39, 0x7fffffff, PT ;  /* 0x7fffffff2700780c */ /* 0x000fe20003f65270 */
[----:B------:R-:W-:Y:S01]  /*c440*/  IMAD.WIDE.U32 R18, R19, 0x4, R4 ;  /* 0x0000000413127825 */ /* 0x000fe200078e0004 */
[----:B------:R-:W-:Y:S01]  /*c450*/  LOP3.LUT R35, R12, R35, RZ, 0x3c, !PT ;  /* 0x000000230c237212 */ /* 0x000fe200078e3cff */
[----:B------:R2:W-:Y:S01]  /*c460*/  STG.E desc[UR10][R6.64], R25 ;  /* 0x0000001906007986 */ /* 0x0005e2000c10190a */
[----:B------:R-:W-:-:S02]  /*c470*/  SEL R12, R39, 0x80000000, P3 ;  /* 0x80000000270c7807 */ /* 0x000fc40001800000 */
[----:B------:R-:W-:Y:S01]  /*c480*/  ISETP.GT.AND P3, PT, R37, -0x1, PT ;  /* 0xffffffff2500780c */ /* 0x000fe20003f64270 */
[----:B------:R3:W-:Y:S01]  /*c490*/  STG.E desc[UR10][R18.64], R33 ;  /* 0x0000002112007986 */ /* 0x0007e2000c10190a */
[----:B------:R-:W-:Y:S02]  /*c4a0*/  SHF.R.U32.HI R16, RZ, UR12, R12 ;  /* 0x0000000cff107c19 */ /* 0x000fe4000801160c */
[----:B----4-:R-:W-:Y:S01]  /*c4b0*/  ISETP.NE.AND P5, PT, R31, 0x7fffffff, PT ;  /* 0x7fffffff1f00780c */ /* 0x010fe20003fa5270 */
[----:B------:R-:W4:Y:S01]  /*c4c0*/  LDS R33, [R8+0x3900] ;  /* 0x0039000008217984 */ /* 0x000f220000000800 */
[----:B------:R-:W-:Y:S02]  /*c4d0*/  LOP3.LUT R16, R16, UR9, RZ, 0xc0, !PT ;  /* 0x0000000910107c12 */ /* 0x000fe4000f8ec0ff */
[----:B--2---:R-:W-:Y:S01]  /*c4e0*/  SEL R6, R38, 0x80000000, P0 ;  /* 0x8000000026067807 */ /* 0x004fe20000000000 */
[----:B------:R2:W-:Y:S01]  /*c4f0*/  STG.E desc[UR10][R20.64], R23 ;  /* 0x0000001714007986 */ /* 0x0005e2000c10190a */
[----:B------:R-:W-:-:S02]  /*c500*/  LEA R16, R16, UR4, 0x2 ;  /* 0x0000000410107c11 */ /* 0x000fc4000f8e10ff */
[----:B------:R-:W-:Y:S02]  /*c510*/  SHF.R.U32.HI R6, RZ, UR12, R6 ;  /* 0x0000000cff067c19 */ /* 0x000fe40008011606 */
[----:B------:R-:W-:Y:S02]  /*c520*/  ISETP.GT.AND P0, PT, R36, -0x1, PT ;  /* 0xffffffff2400780c */ /* 0x000fe40003f04270 */
[----:B------:R-:W-:Y:S01]  /*c530*/  LOP3.LUT R12, R6, UR9, RZ, 0xc0, !PT ;  /* 0x00000009060c7c12 */ /* 0x000fe2000f8ec0ff */
[----:B------:R-:W-:Y:S01]  /*c540*/  LDS R16, [R16+0x7500] ;  /* 0x0075000010107984 */ /* 0x000fe20000000800 */
[----:B------:R-:W-:Y:S02]  /*c550*/  SEL R7, R3, 0xffffffff, !P0 ;  /* 0xffffffff03077807 */ /* 0x000fe40004000000 */
[----:B------:R-:W-:Y:S02]  /*c560*/  LEA R12, R12, UR4, 0x2 ;  /* 0x000000040c0c7c11 */ /* 0x000fe4000f8e10ff */
[----:B------:R-:W-:-:S02]  /*c570*/  LOP3.LUT R25, R7, R36, RZ, 0x3c, !PT ;  /* 0x0000002407197212 */ /* 0x000fc400078e3cff */
[----:B------:R-:W-:Y:S01]  /*c580*/  SEL R6, R3, 0xffffffff, !P3 ;  /* 0xffffffff03067807 */ /* 0x000fe20005800000 */
[----:B------:R-:W-:Y:S01]  /*c590*/  LDS R36, [R8+0x4200] ;  /* 0x0042000008247984 */ /* 0x000fe20000000800 */
[C---:B------:R-:W-:Y:S02]  /*c5a0*/  IADD3 R7, PT, PT, R17.reuse, 0x6c0, R22 ;  /* 0x000006c011077810 */ /* 0x040fe40007ffe016 */
[----:B------:R-:W-:Y:S01]  /*c5b0*/  LOP3.LUT R37, R6, R37, RZ, 0x3c, !PT ;  /* 0x0000002506257212 */ /* 0x000fe200078e3cff */
[----:B------:R-:W4:Y:S01]  /*c5c0*/  LDS R12, [R12+0x7500] ;  /* 0x007500000c0c7984 */ /* 0x000f220000000800 */
[----:B---3--:R-:W-:Y:S01]  /*c5d0*/  IADD3 R19, PT, PT, R17, 0x780, R28 ;  /* 0x0000078011137810 */ /* 0x008fe20007ffe01c */
[----:B------:R-:W-:Y:S01]  /*c5e0*/  IMAD.WIDE.U32 R6, R7, 0x4, R4 ;  /* 0x0000000407067825 */ /* 0x000fe200078e0004 */
[----:B0-----:R-:W-:Y:S02]  /*c5f0*/  ISETP.NE.AND P3, PT, R24, 0x7fffffff, PT ;  /* 0x7fffffff1800780c */ /* 0x001fe40003f65270 */
[----:B--2---:R-:W-:Y:S01]  /*c600*/  IADD3 R21, PT, PT, R17, 0x840, R30 ;  /* 0x0000084011157810 */ /* 0x004fe20007ffe01e */
[----:B------:R-:W-:Y:S01]  /*c610*/  IMAD.WIDE.U32 R18, R19, 0x4, R4 ;  /* 0x0000000413127825 */ /* 0x000fe200078e0004 */
[----:B-1----:R-:W-:Y:S01]  /*c620*/  ISETP.NE.AND P4, PT, R26, 0x7fffffff, PT ;  /* 0x7fffffff1a00780c */ /* 0x002fe20003f85270 */
[----:B------:R-:W0:Y:S01]  /*c630*/  LDS R30, [R8+0x3c00] ;  /* 0x003c0000081e7984 */ /* 0x000e220000000800 */
[----:B-----5:R-:W-:Y:S01]  /*c640*/  IADD3 R23, PT, PT, R17, 0x900, R32 ;  /* 0x0000090011177810 */ /* 0x020fe20007ffe020 */
[--C-:B------:R-:W-:Y:S01]  /*c650*/  IMAD.WIDE.U32 R20, R21, 0x4, R4.reuse ;  /* 0x0000000415147825 */ /* 0x100fe200078e0004 */
[----:B------:R-:W-:Y:S01]  /*c660*/  ISETP.GT.AND P0, PT, R38, -0x1, PT ;  /* 0xffffffff2600780c */ /* 0x000fe20003f04270 */
[----:B------:R1:W-:Y:S02]  /*c670*/  STG.E desc[UR10][R6.64], R27 ;  /* 0x0000001b06007986 */ /* 0x0003e4000c10190a */
[----:B------:R-:W-:Y:S01]  /*c680*/  IMAD.WIDE.U32 R22, R23, 0x4, R4 ;  /* 0x0000000417167825 */ /* 0x000fe200078e0004 */
[----:B------:R-:W-:Y:S01]  /*c690*/  SEL R29, R3, 0xffffffff, !P0 ;  /* 0xffffffff031d7807 */ /* 0x000fe20004000000 */
[----:B------:R-:W-:Y:S01]  /*c6a0*/  LDS R32, [R8+0x3f00] ;  /* 0x003f000008207984 */ /* 0x000fe20000000800 */
[----:B------:R-:W-:-:S02]  /*c6b0*/  ISETP.GT.AND P0, PT, R39, -0x1, PT ;  /* 0xffffffff2700780c */ /* 0x000fc40003f04270 */
[----:B------:R-:W-:Y:S01]  /*c6c0*/  LOP3.LUT R29, R29, R38, RZ, 0x3c, !PT ;  /* 0x000000261d1d7212 */ /* 0x000fe200078e3cff */
[----:B------:R2:W-:Y:S01]  /*c6d0*/  STG.E desc[UR10][R18.64], R35 ;  /* 0x0000002312007986 */ /* 0x0005e2000c10190a */
[----:B-1----:R-:W-:-:S03]  /*c6e0*/  SEL R6, R24, 0x80000000, P3 ;  /* 0x8000000018067807 */ /* 0x002fc60001800000 */
[----:B------:R1:W-:Y:S01]  /*c6f0*/  STG.E desc[UR10][R20.64], R25 ;  /* 0x0000001914007986 */ /* 0x0003e2000c10190a */
[----:B------:R-:W-:Y:S02]  /*c700*/  SEL R7, R26, 0x80000000, P4 ;  /* 0x800000001a077807 */ /* 0x000fe40002000000 */
[----:B------:R-:W-:Y:S01]  /*c710*/  SHF.R.U32.HI R6, RZ, UR12, R6 ;  /* 0x0000000cff067c19 */ /* 0x000fe20008011606 */
[----:B------:R3:W-:Y:S01]  /*c720*/  STG.E desc[UR10][R22.64], R37 ;  /* 0x0000002516007986 */ /* 0x0007e2000c10190a */
[----:B------:R-:W-:Y:S02]  /*c730*/  ISETP.NE.AND P3, PT, R34, 0x7fffffff, PT ;  /* 0x7fffffff2200780c */ /* 0x000fe40003f65270 */
[----:B--2---:R-:W-:Y:S01]  /*c740*/  SHF.R.U32.HI R18, RZ, UR12, R7 ;  /* 0x0000000cff127c19 */ /* 0x004fe20008011607 */
[----:B------:R-:W2:Y:S01]  /*c750*/  LDS R37, [R8+0x4500] ;  /* 0x0045000008257984 */ /* 0x000ea20000000800 */
[----:B------:R-:W-:Y:S02]  /*c760*/  SEL R19, R31, 0x80000000, P5 ;  /* 0x800000001f137807 */ /* 0x000fe40002800000 */
[----:B------:R-:W-:Y:S01]  /*c770*/  LOP3.LUT R7, R6, UR9, RZ, 0xc0, !PT ;  /* 0x0000000906077c12 */ /* 0x000fe2000f8ec0ff */
[----:B------:R-:W5:Y:S01]  /*c780*/  LDS R38, [R8+0x4800] ;  /* 0x0048000008267984 */ /* 0x000f620000000800 */
[----:B----4-:R-:W-:-:S02]  /*c790*/  ISETP.NE.AND P4, PT, R33, 0x7fffffff, PT ;  /* 0x7fffffff2100780c */ /* 0x010fc40003f85270 */
[----:B------:R-:W-:Y:S02]  /*c7a0*/  LOP3.LUT R18, R18, UR9, RZ, 0xc0, !PT ;  /* 0x0000000912127c12 */ /* 0x000fe4000f8ec0ff */
[----:B------:R-:W-:Y:S02]  /*c7b0*/  SHF.R.U32.HI R19, RZ, UR12, R19 ;  /* 0x0000000cff137c19 */ /* 0x000fe40008011613 */
[----:B-1----:R-:W-:Y:S02]  /*c7c0*/  LEA R20, R7, UR4, 0x2 ;  /* 0x0000000407147c11 */ /* 0x002fe4000f8e10ff */
[----:B------:R-:W-:Y:S02]  /*c7d0*/  SEL R7, R34, 0x80000000, P3 ;  /* 0x8000000022077807 */ /* 0x000fe40001800000 */
[----:B---3--:R-:W-:Y:S02]  /*c7e0*/  LEA R22, R18, UR4, 0x2 ;  /* 0x0000000412167c11 */ /* 0x008fe4000f8e10ff */
[----:B------:R-:W-:Y:S01]  /*c7f0*/  SEL R21, R33, 0x80000000, P4 ;  /* 0x8000000021157807 */ /* 0x000fe20002000000 */
[----:B------:R-:W-:Y:S01]  /*c800*/  LDS R20, [R20+0x7500] ;  /* 0x0075000014147984 */ /* 0x000fe20000000800 */
[----:B------:R-:W-:-:S02]  /*c810*/  LOP3.LUT R19, R19, UR9, RZ, 0xc0, !PT ;  /* 0x0000000913137c12 */ /* 0x000fc4000f8ec0ff */
[----:B------:R-:W-:Y:S01]  /*c820*/  SHF.R.U32.HI R18, RZ, UR12, R7 ;  /* 0x0000000cff127c19 */ /* 0x000fe20008011607 */
[----:B------:R-:W1:Y:S01]  /*c830*/  LDS R22, [R22+0x7500] ;  /* 0x0075000016167984 */ /* 0x000e620000000800 */
[----:B------:R-:W-:Y:S02]  /*c840*/  SHF.R.U32.HI R21, RZ, UR12, R21 ;  /* 0x0000000cff157c19 */ /* 0x000fe40008011615 */
[----:B------:R-:W-:Y:S02]  /*c850*/  LEA R28, R19, UR4, 0x2 ;  /* 0x00000004131c7c11 */ /* 0x000fe4000f8e10ff */
[----:B------:R-:W-:Y:S02]  /*c860*/  LOP3.LUT R18, R18, UR9, RZ, 0xc0, !PT ;  /* 0x0000000912127c12 */ /* 0x000fe4000f8ec0ff */
[----:B------:R-:W-:Y:S02]  /*c870*/  LOP3.LUT R21, R21, UR9, RZ, 0xc0, !PT ;  /* 0x0000000915157c12 */ /* 0x000fe4000f8ec0ff */
[C---:B------:R-:W-:Y:S01]  /*c880*/  IADD3 R7, PT, PT, R17.reuse, 0x9c0, R12 ;  /* 0x000009c011077810 */ /* 0x040fe20007ffe00c */
[----:B------:R-:W3:Y:S01]  /*c890*/  LDS R28, [R28+0x7500] ;  /* 0x007500001c1c7984 */ /* 0x000ee20000000800 */
[----:B------:R-:W-:-:S02]  /*c8a0*/  IADD3 R19, PT, PT, R17, 0xa80, R16 ;  /* 0x00000a8011137810 */ /* 0x000fc40007ffe010 */
[----:B------:R-:W-:Y:S02]  /*c8b0*/  LEA R12, R18, UR4, 0x2 ;  /* 0x00000004120c7c11 */ /* 0x000fe4000f8e10ff */
[----:B------:R-:W-:Y:S01]  /*c8c0*/  LEA R16, R21, UR4, 0x2 ;  /* 0x0000000415107c11 */ /* 0x000fe2000f8e10ff */
[--C-:B------:R-:W-:Y:S01]  /*c8d0*/  IMAD.WIDE.U32 R18, R19, 0x4, R4.reuse ;  /* 0x0000000413127825 */ /* 0x100fe200078e0004 */
[----:B------:R-:W-:Y:S02]  /*c8e0*/  SEL R6, R3, 0xffffffff, !P0 ;  /* 0xffffffff03067807 */ /* 0x000fe40004000000 */
[----:B------:R-:W-:Y:S01]  /*c8f0*/  ISETP.GT.AND P0, PT, R24, -0x1, PT ;  /* 0xffffffff1800780c */ /* 0x000fe20003f04270 */
[----:B------:R-:W4:Y:S01]  /*c900*/  LDS R12, [R12+0x7500] ;  /* 0x007500000c0c7984 */ /* 0x000f220000000800 */
[----:B------:R-:W-:Y:S01]  /*c910*/  LOP3.LUT R39, R6, R39, RZ, 0x3c, !PT ;  /* 0x0000002706277212 */ /* 0x000fe200078e3cff */
[----:B------:R-:W-:Y:S01]  /*c920*/  IMAD.WIDE.U32 R6, R7, 0x4, R4 ;  /* 0x0000000407067825 */ /* 0x000fe200078e0004 */
[----:B------:R-:W-:Y:S01]  /*c930*/  SEL R21, R3, 0xffffffff, !P0 ;  /* 0xffffffff03157807 */ /* 0x000fe20004000000 */
[----:B------:R-:W4:Y:S01]  /*c940*/  LDS R16, [R16+0x7500] ;  /* 0x0075000010107984 */ /* 0x000f220000000800 */
[----:B------:R-:W-:-:S02]  /*c950*/  ISETP.GT.AND P0, PT, R26, -0x1, PT ;  /* 0xffffffff1a00780c */ /* 0x000fc40003f04270 */
[----:B------:R-:W-:Y:S01]  /*c960*/  LOP3.LUT R23, R21, R24, RZ, 0x3c, !PT ;  /* 0x0000001815177212 */ /* 0x000fe200078e3cff */
[----:B------:R1:W-:Y:S01]  /*c970*/  STG.E desc[UR10][R6.64], R29 ;  /* 0x0000001d06007986 */ /* 0x0003e2000c10190a */
[----:B------:R-:W-:Y:S02]  /*c980*/  ISETP.GT.AND P3, PT, R31, -0x1, PT ;  /* 0xffffffff1f00780c */ /* 0x000fe40003f64270 */
[----:B------:R-:W-:Y:S01]  /*c990*/  SEL R21, R3, 0xffffffff, !P0 ;  /* 0xffffffff03157807 */ /* 0x000fe20004000000 */
[----:B------:R3:W-:Y:S01]  /*c9a0*/  STG.E desc[UR10][R18.64], R39 ;  /* 0x0000002712007986 */ /* 0x0007e2000c10190a */
[----:B0-----:R-:W-:Y:S02]  /*c9b0*/  ISETP.NE.AND P0, PT, R30, 0x7fffffff, PT ;  /* 0x7fffffff1e00780c */ /* 0x001fe40003f05270 */
[----:B------:R-:W-:Y:S01]  /*c9c0*/  LOP3.LUT R25, R21, R26, RZ, 0x3c, !PT ;  /* 0x0000001a15197212 */ /* 0x000fe200078e3cff */
[----:B------:R-:W-:Y:S01]  /*c9d0*/  LDS R39, [R8+0x5700] ;  /* 0x0057000008277984 */ /* 0x000fe20000000800 */
[----:B--2---:R-:W-:-:S02]  /*c9e0*/  ISETP.NE.AND P4, PT, R37, 0x7fffffff, PT ;  /* 0x7fffffff2500780c */ /* 0x004fc40003f85270 */
[----:B-----5:R-:W-:Y:S02]  /*c9f0*/  ISETP.NE.AND P5, PT, R38, 0x7fffffff, PT ;  /* 0x7fffffff2600780c */ /* 0x020fe40003fa5270 */
[----:B-1----:R-:W-:Y:S02]  /*ca00*/  SEL R6, R3, 0xffffffff, !P3 ;  /* 0xffffffff03067807 */ /* 0x002fe40005800000 */
[----:B------:R-:W-:Y:S02]  /*ca10*/  ISETP.NE.AND P3, PT, R32, 0x7fffffff, PT ;  /* 0x7fffffff2000780c */ /* 0x000fe40003f65270 */
[----:B------:R-:W-:Y:S02]  /*ca20*/  SEL R7, R30, 0x80000000, P0 ;  /* 0x800000001e077807 */ /* 0x000fe40000000000 */
[----:B------:R-:W-:Y:S02]  /*ca30*/  LOP3.LUT R31, R6, R31, RZ, 0x3c, !PT ;  /* 0x0000001f061f7212 */ /* 0x000fe400078e3cff */
[----:B------:R-:W-:-:S02]  /*ca40*/  SEL R6, R32, 0x80000000, P3 ;  /* 0x8000000020067807 */ /* 0x000fc40001800000 */
[----:B------:R-:W-:Y:S02]  /*ca50*/  SHF.R.U32.HI R7, RZ, UR12, R7 ;  /* 0x0000000cff077c19 */ /* 0x000fe40008011607 */
[----:B---3--:R-:W-:Y:S02]  /*ca60*/  SHF.R.U32.HI R18, RZ, UR12, R6 ;  /* 0x0000000cff127c19 */ /* 0x008fe40008011606 */
[----:B------:R-:W-:Y:S02]  /*ca70*/  LOP3.LUT R6, R7, UR9, RZ, 0xc0, !PT ;  /* 0x0000000907067c12 */ /* 0x000fe4000f8ec0ff */
[----:B------:R-:W-:Y:S02]  /*ca80*/  ISETP.GT.AND P3, PT, R33, -0x1, PT ;  /* 0xffffffff2100780c */ /* 0x000fe40003f64270 */
[----:B------:R-:W-:Y:S02]  /*ca90*/  LEA R24, R6, UR4, 0x2 ;  /* 0x0000000406187c11 */ /* 0x000fe4000f8e10ff */
[----:B------:R-:W-:-:S02]  /*caa0*/  LOP3.LUT R18, R18, UR9, RZ, 0xc0, !PT ;  /* 0x0000000912127c12 */ /* 0x000fc4000f8ec0ff */
[----:B------:R-:W-:Y:S02]  /*cab0*/  IADD3 R19, PT, PT, R17, 0xc00, R22 ;  /* 0x00000c0011137810 */ /* 0x000fe40007ffe016 */
[----:B------:R-:W-:Y:S01]  /*cac0*/  LEA R26, R18, UR4, 0x2 ;  /* 0x00000004121a7c11 */ /* 0x000fe2000f8e10ff */
[----:B------:R-:W0:Y:S01]  /*cad0*/  LDS R24, [R24+0x7500] ;  /* 0x0075000018187984 */ /* 0x000e220000000800 */
[----:B------:R-:W-:Y:S01]  /*cae0*/  SEL R22, R3, 0xffffffff, !P3 ;  /* 0xffffffff03167807 */ /* 0x000fe20005800000 */
[----:B------:R-:W-:Y:S01]  /*caf0*/  IMAD.WIDE.U32 R18, R19, 0x4, R4 ;  /* 0x0000000413127825 */ /* 0x000fe200078e0004 */
[----:B------:R-:W-:Y:S02]  /*cb00*/  ISETP.GT.AND P0, PT, R34, -0x1, PT ;  /* 0xffffffff2200780c */ /* 0x000fe40003f04270 */
[----:B------:R-:W-:Y:S01]  /*cb10*/  IADD3 R7, PT, PT, R17, 0xb40, R20 ;  /* 0x00000b4011077810 */ /* 0x000fe20007ffe014 */
[----:B------:R-:W1:Y:S01]  /*cb20*/  LDS R26, [R26+0x7500] ;  /* 0x007500001a1a7984 */ /* 0x000e620000000800 */
[----:B------:R-:W-:-:S02]  /*cb30*/  LOP3.LUT R33, R22, R33, RZ, 0x3c, !PT ;  /* 0x0000002116217212 */ /* 0x000fc400078e3cff */
[----:B------:R-:W-:Y:S01]  /*cb40*/  IADD3 R21, PT, PT, R17, 0xcc0, R28 ;  /* 0x00000cc011157810 */ /* 0x000fe20007ffe01c */
[----:B------:R-:W2:Y:S01]  /*cb50*/  LDS R22, [R8+0x4b00] ;  /* 0x004b000008167984 */ /* 0x000ea20000000800 */
[----:B------:R-:W-:Y:S01]  /*cb60*/  SEL R27, R3, 0xffffffff, !P0 ;  /* 0xffffffff031b7807 */ /* 0x000fe20004000000 */
[----:B------:R-:W-:Y:S01]  /*cb70*/  IMAD.WIDE.U32 R6, R7, 0x4, R4 ;  /* 0x0000000407067825 */ /* 0x000fe200078e0004 */
[----:B------:R-:W-:Y:S01]  /*cb80*/  ISETP.NE.AND P0, PT, R36, 0x7fffffff, PT ;  /* 0x7fffffff2400780c */ /* 0x000fe20003f05270 */
[----:B------:R-:W3:Y:S01]  /*cb90*/  LDS R28, [R8+0x4e00] ;  /* 0x004e0000081c7984 */ /* 0x000ee20000000800 */
[----:B----4-:R-:W-:Y:S01]  /*cba0*/  IADD3 R29, PT, PT, R17, 0xd80, R12 ;  /* 0x00000d80111d7810 */ /* 0x010fe20007ffe00c */
[----:B------:R-:W-:Y:S01]  /*cbb0*/  IMAD.WIDE.U32 R20, R21, 0x4, R4 ;  /* 0x0000000415147825 */ /* 0x000fe200078e0004 */
[----:B------:R-:W-:Y:S01]  /*cbc0*/  IADD3 R35, PT, PT, R17, 0xe40, R16 ;  /* 0x00000e4011237810 */ /* 0x000fe20007ffe010 */
[----:B------:R4:W-:Y:S01]  /*cbd0*/  STG.E desc[UR10][R6.64], R23 ;  /* 0x0000001706007986 */ /* 0x0009e2000c10190a */
[----:B------:R-:W-:-:S02]  /*cbe0*/  SEL R16, R37, 0x80000000, P4 ;  /* 0x8000000025107807 */ /* 0x000fc40002000000 */
[----:B------:R-:W-:Y:S01]  /*cbf0*/  LOP3.LUT R27, R27, R34, RZ, 0x3c, !PT ;  /* 0x000000221b1b7212 */ /* 0x000fe200078e3cff */
[----:B------:R5:W-:Y:S01]  /*cc00*/  STG.E desc[UR10][R18.64], R25 ;  /* 0x0000001912007986 */ /* 0x000be2000c10190a */
[----:B------:R-:W-:Y:S02]  /*cc10*/  SEL R12, R36, 0x80000000, P0 ;  /* 0x80000000240c7807 */ /* 0x000fe40000000000 */
[----:B------:R-:W-:Y:S01]  /*cc20*/  SHF.R.U32.HI R16, RZ, UR12, R16 ;  /* 0x0000000cff107c19 */ /* 0x000fe20008011610 */
[----:B------:R-:W3:Y:S01]  /*cc30*/  LDS R34, [R8+0x5100] ;  /* 0x0051000008227984 */ /* 0x000ee20000000800 */
[----:B------:R-:W-:Y:S02]  /*cc40*/  SHF.R.U32.HI R12, RZ, UR12, R12 ;  /* 0x0000000cff0c7c19 */ /* 0x000fe4000801160c */
[----:B------:R-:W-:Y:S01]  /*cc50*/  LOP3.LUT R16, R16, UR9, RZ, 0xc0, !PT ;  /* 0x0000000910107c12 */ /* 0x000fe2000f8ec0ff */
[----:B----4-:R-:W-:Y:S01]  /*cc60*/  IMAD.WIDE.U32 R6, R29, 0x4, R4 ;  /* 0x000000041d067825 */ /* 0x010fe200078e0004 */
[----:B------:R4:W-:Y:S01]  /*cc70*/  STG.E desc[UR10][R20.64], R31 ;  /* 0x0000001f14007986 */ /* 0x0009e2000c10190a */
[----:B------:R-:W-:-:S02]  /*cc80*/  LOP3.LUT R12, R12, UR9, RZ, 0xc0, !PT ;  /* 0x000000090c0c7c12 */ /* 0x000fc4000f8ec0ff */
[----:B-----5:R-:W-:Y:S01]  /*cc90*/  IMAD.WIDE.U32 R18, R35, 0x4, R4 ;  /* 0x0000000423127825 */ /* 0x020fe200078e0004 */
[----:B------:R5:W-:Y:S01]  /*cca0*/  STG.E desc[UR10][R6.64], R27 ;  /* 0x0000001b06007986 */ /* 0x000be2000c10190a */
[----:B------:R-:W-:Y:S02]  /*ccb0*/  LEA R16, R16, UR4, 0x2 ;  /* 0x0000000410107c11 */ /* 0x000fe4000f8e10ff */
[----:B------:R-:W-:Y:S01]  /*ccc0*/  LEA R12, R12, UR4, 0x2 ;  /* 0x000000040c0c7c11 */ /* 0x000fe2000f8e10ff */
[----:B------:R-:W3:Y:S01]  /*ccd0*/  LDS R35, [R8+0x5400] ;  /* 0x0054000008237984 */ /* 0x000ee20000000800 */
[----:B------:R-:W-:Y:S02]  /*cce0*/  ISETP.GT.AND P3, PT, R32, -0x1, PT ;  /* 0xffffffff2000780c */ /* 0x000fe40003f64270 */
[----:B------:R-:W-:Y:S01]  /*ccf0*/  ISETP.GT.AND P0, PT, R30, -0x1, PT ;  /* 0xffffffff1e00780c */ /* 0x000fe20003f04270 */
[----:B------:R-:W3:Y:S03]  /*cd00*/  LDS R16, [R16+0x7500] ;  /* 0x0075000010107984 */ /* 0x000ee60000000800 */
[----:B----4-:R-:W-:Y:S01]  /*cd10*/  SEL R21, R3, 0xffffffff, !P0 ;  /* 0xffffffff03157807 */ /* 0x010fe20004000000 */
[----:B------:R-:W4:Y:S01]  /*cd20*/  LDS R12, [R12+0x7500] ;  /* 0x007500000c0c7984 */ /* 0x000f220000000800 */
[----:B-----5:R-:W-:-:S02]  /*cd30*/  SEL R6, R38, 0x80000000, P5 ;  /* 0x8000000026067807 */ /* 0x020fc40002800000 */
[----:B------:R-:W-:Y:S01]  /*cd40*/  SEL R7, R3, 0xffffffff, !P3 ;  /* 0xffffffff03077807 */ /* 0x000fe20005800000 */
[----:B------:R1:W-:Y:S01]  /*cd50*/  STG.E desc[UR10][R18.64], R33 ;  /* 0x0000002112007986 */ /* 0x0003e2000c10190a */
[----:B------:R-:W-:Y:S02]  /*cd60*/  SHF.R.U32.HI R6, RZ, UR12, R6 ;  /* 0x0000000cff067c19 */ /* 0x000fe40008011606 */
[----:B------:R-:W-:Y:S01]  /*cd70*/  LOP3.LUT R23, R7, R32, RZ, 0x3c, !PT ;  /* 0x0000002007177212 */ /* 0x000fe200078e3cff */
[----:B------:R-:W-:Y:S01]  /*cd80*/  LDS R33, [R8+0x5d00] ;  /* 0x005d000008217984 */ /* 0x000fe20000000800 */
[----:B------:R-:W-:Y:S02]  /*cd90*/  LOP3.LUT R20, R6, UR9, RZ, 0xc0, !PT ;  /* 0x0000000906147c12 */ /* 0x000fe4000f8ec0ff */
[----:B0-----:R-:W-:Y:S02]  /*cda0*/  IADD3 R7, PT, PT, R17, 0xf00, R24 ;  /* 0x00000f0011077810 */ /* 0x001fe40007ffe018 */
[----:B------:R-:W-:-:S02]  /*cdb0*/  LEA R20, R20, UR4, 0x2 ;  /* 0x0000000414147c11 */ /* 0x000fc4000f8e10ff */
[----:B------:R-:W-:Y:S01]  /*cdc0*/  LOP3.LUT R21, R21, R30, RZ, 0x3c, !PT ;  /* 0x0000001e15157212 */ /* 0x000fe200078e3cff */
[----:B------:R-:W-:Y:S01]  /*cdd0*/  IMAD.WIDE.U32 R6, R7, 0x4, R4 ;  /* 0x0000000407067825 */ /* 0x000fe200078e0004 */
[----:B-1----:R-:W-:Y:S02]  /*cde0*/  IADD3 R19, PT, PT, R17, 0xfc0, R26 ;  /* 0x00000fc011137810 */ /* 0x002fe40007ffe01a */
[----:B------:R-:W0:Y:S01]  /*cdf0*/  LDS R20, [R20+0x7500] ;  /* 0x0075000014147984 */ /* 0x000e220000000800 */
[----:B--2---:R-:W-:Y:S02]  /*ce00*/  ISETP.NE.AND P3, PT, R22, 0x7fffffff, PT ;  /* 0x7fffffff1600780c */ /* 0x004fe40003f65270 */
[----:B---3--:R-:W-:Y:S01]  /*ce10*/  ISETP.NE.AND P6, PT, R28, 0x7fffffff, PT ;  /* 0x7fffffff1c00780c */ /* 0x008fe20003fc5270 */
[----:B------:R1:W-:Y:S01]  /*ce20*/  STG.E desc[UR10][R6.64], R21 ;  /* 0x0000001506007986 */ /* 0x0003e2000c10190a */
[----:B------:R-:W-:Y:S01]  /*ce30*/  SEL R24, R22, 0x80000000, P3 ;  /* 0x8000000016187807 */ /* 0x000fe20001800000 */
[----:B------:R-:W-:Y:S01]  /*ce40*/  IMAD.WIDE.U32 R18, R19, 0x4, R4 ;  /* 0x0000000413127825 */ /* 0x000fe200078e0004 */
[----:B------:R-:W-:-:S02]  /*ce50*/  ISETP.NE.AND P3, PT, R39, 0x7fffffff, PT ;  /* 0x7fffffff2700780c */ /* 0x000fc40003f65270 */
[----:B------:R-:W-:Y:S02]  /*ce60*/  ISETP.NE.AND P5, PT, R34, 0x7fffffff, PT ;  /* 0x7fffffff2200780c */ /* 0x000fe40003fa5270 */
[----:B------:R-:W-:Y:S01]  /*ce70*/  SHF.R.U32.HI R24, RZ, UR12, R24 ;  /* 0x0000000cff187c19 */ /* 0x000fe20008011618 */
[----:B------:R2:W-:Y:S01]  /*ce80*/  STG.E desc[UR10][R18.64], R23 ;  /* 0x0000001712007986 */ /* 0x0005e2000c10190a */
[----:B------:R-:W-:Y:S02]  /*ce90*/  ISETP.NE.AND P4, PT, R35, 0x7fffffff, PT ;  /* 0x7fffffff2300780c */ /* 0x000fe40003f85270 */
[----:B------:R-:W-:Y:S02]  /*cea0*/  LOP3.LUT R24, R24, UR9, RZ, 0xc0, !PT ;  /* 0x0000000918187c12 */ /* 0x000fe4000f8ec0ff */
[----:B-1----:R-:W-:Y:S02]  /*ceb0*/  SEL R6, R28, 0x80000000, P6 ;  /* 0x800000001c067807 */ /* 0x002fe40003000000 */
[----:B------:R-:W-:-:S02]  /*cec0*/  SEL R7, R34, 0x80000000, P5 ;  /* 0x8000000022077807 */ /* 0x000fc40002800000 */
[----:B------:R-:W-:Y:S02]  /*ced0*/  SHF.R.U32.HI R6, RZ, UR12, R6 ;  /* 0x0000000cff067c19 */ /* 0x000fe40008011606 */
[----:B------:R-:W-:Y:S02]  /*cee0*/  ISETP.GT.AND P0, PT, R36, -0x1, PT ;  /* 0xffffffff2400780c */ /* 0x000fe40003f04270 */
[----:B--2---:R-:W-:Y:S02]  /*cef0*/  SEL R19, R39, 0x80000000, P3 ;  /* 0x8000000027137807 */ /* 0x004fe40001800000 */
[----:B------:R-:W-:Y:S02]  /*cf00*/  LOP3.LUT R6, R6, UR9, RZ, 0xc0, !PT ;  /* 0x0000000906067c12 */ /* 0x000fe4000f8ec0ff */
[----:B------:R-:W-:Y:S02]  /*cf10*/  SHF.R.U32.HI R19, RZ, UR12, R19 ;  /* 0x0000000cff137c19 */ /* 0x000fe40008011613 */
[----:B------:R-:W-:-:S02]  /*cf20*/  SEL R18, R35, 0x80000000, P4 ;  /* 0x8000000023127807 */ /* 0x000fc40002000000 */
[----:B------:R-:W-:Y:S02]  /*cf30*/  SHF.R.U32.HI R7, RZ, UR12, R7 ;  /* 0x0000000cff077c19 */ /* 0x000fe40008011607 */
[----:B------:R-:W-:Y:S02]  /*cf40*/  LEA R24, R24, UR4, 0x2 ;  /* 0x0000000418187c11 */ /* 0x000fe4000f8e10ff */
[----:B------:R-:W-:Y:S02]  /*cf50*/  LEA R26, R6, UR4, 0x2 ;  /* 0x00000004061a7c11 */ /* 0x000fe4000f8e10ff */
[----:B------:R-:W-:Y:S02]  /*cf60*/  SEL R25, R3, 0xffffffff, !P0 ;  /* 0xffffffff03197807 */ /* 0x000fe40004000000 */
[----:B------:R-:W-:Y:S01]  /*cf70*/  LOP3.LUT R19, R19, UR9, RZ, 0xc0, !PT ;  /* 0x0000000913137c12 */ /* 0x000fe2000f8ec0ff */
[----:B------:R-:W1:Y:S01]  /*cf80*/  LDS R24, [R24+0x7500] ;  /* 0x0075000018187984 */ /* 0x000e620000000800 */
[----:B------:R-:W-:-:S02]  /*cf90*/  SHF.R.U32.HI R18, RZ, UR12, R18 ;  /* 0x0000000cff127c19 */ /* 0x000fc40008011612 */
[----:B------:R-:W-:Y:S01]  /*cfa0*/  LOP3.LUT R7, R7, UR9, RZ, 0xc0, !PT ;  /* 0x0000000907077c12 */ /* 0x000fe2000f8ec0ff */
[----:B------:R-:W2:Y:S01]  /*cfb0*/  LDS R26, [R26+0x7500] ;  /* 0x007500001a1a7984 */ /* 0x000ea20000000800 */
[----:B------:R-:W-:Y:S02]  /*cfc0*/  ISETP.GT.AND P6, PT, R38, -0x1, PT ;  /* 0xffffffff2600780c */ /* 0x000fe40003fc4270 */
[----:B------:R-:W-:Y:S02]  /*cfd0*/  LOP3.LUT R25, R25, R36, RZ, 0x3c, !PT ;  /* 0x0000002419197212 */ /* 0x000fe400078e3cff */
[----:B------:R-:W-:Y:S02]  /*cfe0*/  LEA R36, R19, UR4, 0x2 ;  /* 0x0000000413247c11 */ /* 0x000fe4000f8e10ff */
[----:B------:R-:W-:Y:S02]  /*cff0*/  LOP3.LUT R18, R18, UR9, RZ, 0xc0, !PT ;  /* 0x0000000912127c12 */ /* 0x000fe4000f8ec0ff */
[----:B------:R-:W-:-:S02]  /*d000*/  LEA R30, R7, UR4, 0x2 ;  /* 0x00000004071e7c11 */ /* 0x000fc4000f8e10ff */
[C---:B------:R-:W-:Y:S01]  /*d010*/  IADD3 R19, PT, PT, R17.reuse, 0x1140, R16 ;  /* 0x0000114011137810 */ /* 0x040fe20007ffe010 */
[----:B------:R-:W-:Y:S01]  /*d020*/  LDS R36, [R36+0x7500] ;  /* 0x0075000024247984 */ /* 0x000fe20000000800 */
[----:B----4-:R-:W-:Y:S02]  /*d030*/  IADD3 R7, PT, PT, R17, 0x1080, R12 ;  /* 0x0000108011077810 */ /* 0x010fe40007ffe00c */
[----:B------:R-:W-:Y:S01]  /*d040*/  SEL R21, R3, 0xffffffff, !P6 ;  /* 0xffffffff03157807 */ /* 0x000fe20007000000 */
[----:B------:R-:W3:Y:S01]  /*d050*/  LDS R16, [R8+0x5a00] ;  /* 0x005a000008107984 */ /* 0x000ee20000000800 */
[----:B------:R-:W-:Y:S01]  /*d060*/  ISETP.GT.AND P0, PT, R37, -0x1, PT ;  /* 0xffffffff2500780c */ /* 0x000fe20003f04270 */
[--C-:B------:R-:W-:Y:S01]  /*d070*/  IMAD.WIDE.U32 R6, R7, 0x4, R4.reuse ;  /* 0x0000000407067825 */ /* 0x100fe200078e0004 */
[----:B------:R-:W-:Y:S01]  /*d080*/  LEA R32, R18, UR4, 0x2 ;  /* 0x0000000412207c11 */ /* 0x000fe2000f8e10ff */
[----:B------:R-:W-:Y:S01]  /*d090*/  LDS R30, [R30+0x7500] ;  /* 0x007500001e1e7984 */ /* 0x000fe20000000800 */
[----:B------:R-:W-:Y:S01]  /*d0a0*/  LOP3.LUT R23, R21, R38, RZ, 0x3c, !PT ;  /* 0x0000002615177212 */ /* 0x000fe200078e3cff */
[----:B------:R-:W-:Y:S01]  /*d0b0*/  IMAD.WIDE.U32 R18, R19, 0x4, R4 ;  /* 0x0000000413127825 */ /* 0x000fe200078e0004 */
[----:B------:R-:W-:Y:S01]  /*d0c0*/  SEL R12, R3, 0xffffffff, !P0 ;  /* 0xffffffff030c7807 */ /* 0x000fe20004000000 */
[----:B------:R-:W4:Y:S01]  /*d0d0*/  LDS R38, [R8+0x6000] ;  /* 0x0060000008267984 */ /* 0x000f220000000800 */
[----:B------:R-:W-:-:S02]  /*d0e0*/  ISETP.GT.AND P0, PT, R22, -0x1, PT ;  /* 0xffffffff1600780c */ /* 0x000fc40003f04270 */
[----:B0-----:R-:W-:Y:S01]  /*d0f0*/  IADD3 R27, PT, PT, R17, 0x1200, R20 ;  /* 0x00001200111b7810 */ /* 0x001fe20007ffe014 */
[----:B------:R-:W0:Y:S01]  /*d100*/  LDS R32, [R32+0x7500] ;  /* 0x0075000020207984 */ /* 0x000e220000000800 */
[----:B------:R-:W-:Y:S02]  /*d110*/  LOP3.LUT R37, R12, R37, RZ, 0x3c, !PT ;  /* 0x000000250c257212 */ /* 0x000fe400078e3cff */
[----:B------:R-:W-:Y:S01]  /*d120*/  ISETP.GT.AND P3, PT, R34, -0x1, PT ;  /* 0xffffffff2200780c */ /* 0x000fe20003f64270 */
[----:B------:R5:W-:Y:S01]  /*d130*/  STG.E desc[UR10][R6.64], R25 ;  /* 0x0000001906007986 */ /* 0x000be2000c10190a */
[----:B------:R-:W-:Y:S01]  /*d140*/  IMAD.WIDE.U32 R20, R27, 0x4, R4 ;  /* 0x000000041b147825 */ /* 0x000fe200078e0004 */
[----:B------:R-:W-:Y:S02]  /*d150*/  ISETP.GT.AND P4, PT, R35, -0x1, PT ;  /* 0xffffffff2300780c */ /* 0x000fe40003f84270 */
[----:B------:R1:W-:Y:S01]  /*d160*/  STG.E desc[UR10][R18.64], R37 ;  /* 0x0000002512007986 */ /* 0x0003e2000c10190a */
[----:B------:R-:W-:-:S03]  /*d170*/  ISETP.NE.AND P5, PT, R33, 0x7fffffff, PT ;  /* 0x7fffffff2100780c */ /* 0x000fc60003fa5270 */
[----:B------:R-:W-:Y:S01]  /*d180*/  LDS R37, [R8+0x7200] ;  /* 0x0072000008257984 */ /* 0x000fe20000000800 */
[----:B-----5:R-:W-:-:S03]  /*d190*/  SEL R7, R3, 0xffffffff, !P0 ;  /* 0xffffffff03077807 */ /* 0x020fc60004000000 */
[----:B------:R5:W-:Y:S01]  /*d1a0*/  STG.E desc[UR10][R20.64], R23 ;  /* 0x0000001714007986 */ /* 0x000be2000c10190a */
[----:B------:R-:W-:Y:S02]  /*d1b0*/  ISETP.GT.AND P0, PT, R28, -0x1, PT ;  /* 0xffffffff1c00780c */ /* 0x000fe40003f04270 */
[----:B------:R-:W-:Y:S02]  /*d1c0*/  LOP3.LUT R27, R7, R22, RZ, 0x3c, !PT ;  /* 0x00000016071b7212 */ /* 0x000fe400078e3cff */
[C---:B------:R-:W-:Y:S02]  /*d1d0*/  SEL R7, R3.reuse, 0xffffffff, !P0 ;  /* 0xffffffff03077807 */ /* 0x040fe40004000000 */
[----:B-1----:R-:W-:Y:S02]  /*d1e0*/  SEL R19, R3, 0xffffffff, !P3 ;  /* 0xffffffff03137807 */ /* 0x002fe40005800000 */
[----:B------:R-:W-:Y:S02]  /*d1f0*/  LOP3.LUT R29, R7, R28, RZ, 0x3c, !PT ;  /* 0x0000001c071d7212 */ /* 0x000fe400078e3cff */
[----:B------:R-:W1:Y:S01]  /*d200*/  LDS R28, [R8+0x6c00] ;  /* 0x006c0000081c7984 */ /* 0x000e620000000800 */
[----:B------:R-:W-:-:S02]  /*d210*/  LOP3.LUT R31, R19, R34, RZ, 0x3c, !PT ;  /* 0x00000022131f7212 */ /* 0x000fc400078e3cff */
[----:B------:R-:W-:Y:S01]  /*d220*/  ISETP.GT.AND P0, PT, R39, -0x1, PT ;  /* 0xffffffff2700780c */ /* 0x000fe20003f04270 */
[----:B------:R-:W1:Y:S01]  /*d230*/  LDS R34, [R8+0x6f00] ;  /* 0x006f000008227984 */ /* 0x000e620000000800 */
[----:B------:R-:W-:Y:S02]  /*d240*/  SEL R6, R3, 0xffffffff, !P4 ;  /* 0xffffffff03067807 */ /* 0x000fe40006000000 */
[C---:B------:R-:W-:Y:S02]  /*d250*/  IADD3 R7, PT, PT, R17.reuse, 0x12c0, R24 ;  /* 0x000012c011077810 */ /* 0x040fe40007ffe018 */
[----:B--2---:R-:W-:Y:S02]  /*d260*/  IADD3 R19, PT, PT, R17, 0x1380, R26 ;  /* 0x0000138011137810 */ /* 0x004fe40007ffe01a */
[----:B------:R-:W-:Y:S02]  /*d270*/  SEL R12, R3, 0xffffffff, !P0 ;  /* 0xffffffff030c7807 */ /* 0x000fe40004000000 */
[----:B---3--:R-:W-:Y:S01]  /*d280*/  ISETP.NE.AND P3, PT, R16, 0x7fffffff, PT ;  /* 0x7fffffff1000780c */ /* 0x008fe20003f65270 */
[----:B------:R-:W-:Y:S01]  /*d290*/  IMAD.WIDE.U32 R18, R19, 0x4, R4 ;  /* 0x0000000413127825 */ /* 0x000fe200078e0004 */
[----:B------:R-:W-:-:S02]  /*d2a0*/  LOP3.LUT R35, R6, R35, RZ, 0x3c, !PT ;  /* 0x0000002306237212 */ /* 0x000fc400078e3cff */
[----:B------:R-:W-:Y:S01]  /*d2b0*/  LOP3.LUT R39, R12, R39, RZ, 0x3c, !PT ;  /* 0x000000270c277212 */ /* 0x000fe200078e3cff */
[----:B------:R-:W-:Y:S01]  /*d2c0*/  IMAD.WIDE.U32 R6, R7, 0x4, R4 ;  /* 0x0000000407067825 */ /* 0x000fe200078e0004 */
[----:B------:R-:W-:Y:S02]  /*d2d0*/  SEL R12, R16, 0x80000000, P3 ;  /* 0x80000000100c7807 */ /* 0x000fe40001800000 */
[----:B----4-:R-:W-:Y:S02]  /*d2e0*/  ISETP.NE.AND P4, PT, R38, 0x7fffffff, PT ;  /* 0x7fffffff2600780c */ /* 0x010fe40003f85270 */
[----:B------:R-:W-:Y:S01]  /*d2f0*/  ISETP.NE.AND P3, PT, R40, 0x7fffffff, PT ;  /* 0x7fffffff2800780c */ /* 0x000fe20003f65270 */
[----:B------:R2:W-:Y:S01]  /*d300*/  STG.E desc[UR10][R6.64], R27 ;  /* 0x0000001b06007986 */ /* 0x0005e2000c10190a */
[C---:B-----5:R-:W-:Y:S02]  /*d310*/  IADD3 R21, PT, PT, R17.reuse, 0x1440, R30 ;  /* 0x0000144011157810 */ /* 0x060fe40007ffe01e */
[----:B0-----:R-:W-:Y:S01]  /*d320*/  IADD3 R23, PT, PT, R17, 0x1500, R32 ;  /* 0x0000150011177810 */ /* 0x001fe20007ffe020 */
[----:B------:R0:W-:Y:S01]  /*d330*/  STG.E desc[UR10][R18.64], R29 ;  /* 0x0000001d12007986 */ /* 0x0001e2000c10190a */
[----:B------:R-:W-:Y:S01]  /*d340*/  SHF.R.U32.HI R12, RZ, UR12, R12 ;  /* 0x0000000cff0c7c19 */ /* 0x000fe2000801160c */
[----:B------:R-:W-:Y:S01]  /*d350*/  IMAD.WIDE.U32 R20, R21, 0x4, R4 ;  /* 0x0000000415147825 */ /* 0x000fe200078e0004 */
[----:B------:R-:W-:-:S02]  /*d360*/  IADD3 R25, PT, PT, R17, 0x15c0, R36 ;  /* 0x000015c011197810 */ /* 0x000fc40007ffe024 */
[----:B------:R-:W-:Y:S01]  /*d370*/  LOP3.LUT R12, R12, UR9, RZ, 0xc0, !PT ;  /* 0x000000090c0c7c12 */ /* 0x000fe2000f8ec0ff */
[--C-:B------:R-:W-:Y:S01]  /*d380*/  IMAD.WIDE.U32 R22, R23, 0x4, R4.reuse ;  /* 0x0000000417167825 */ /* 0x100fe200078e0004 */
[----:B------:R-:W-:Y:S01]  /*d390*/  STG.E desc[UR10][R20.64], R31 ;  /* 0x0000001f14007986 */ /* 0x000fe2000c10190a */
[----:B--2---:R-:W-:Y:S02]  /*d3a0*/  SEL R6, R33, 0x80000000, P5 ;  /* 0x8000000021067807 */ /* 0x004fe40002800000 */
[----:B------:R-:W-:Y:S01]  /*d3b0*/  SEL R7, R38, 0x80000000, P4 ;  /* 0x8000000026077807 */ /* 0x000fe20002000000 */
[----:B------:R2:W-:Y:S01]  /*d3c0*/  STG.E desc[UR10][R22.64], R35 ;  /* 0x0000002316007986 */ /* 0x0005e2000c10190a */
[----:B0-----:R-:W-:Y:S01]  /*d3d0*/  SEL R18, R40, 0x80000000, P3 ;  /* 0x8000000028127807 */ /* 0x001fe20001800000 */
[----:B------:R-:W-:Y:S01]  /*d3e0*/  IMAD.WIDE.U32 R24, R25, 0x4, R4 ;  /* 0x0000000419187825 */ /* 0x000fe200078e0004 */
[----:B------:R-:W-:Y:S02]  /*d3f0*/  SHF.R.U32.HI R6, RZ, UR12, R6 ;  /* 0x0000000cff067c19 */ /* 0x000fe40008011606 */
[----:B------:R-:W-:-:S02]  /*d400*/  SHF.R.U32.HI R7, RZ, UR12, R7 ;  /* 0x0000000cff077c19 */ /* 0x000fc40008011607 */
[----:B------:R-:W-:Y:S01]  /*d410*/  SHF.R.U32.HI R18, RZ, UR12, R18 ;  /* 0x0000000cff127c19 */ /* 0x000fe20008011612 */
[----:B------:R-:W-:Y:S01]  /*d420*/  STG.E desc[UR10][R24.64], R39 ;  /* 0x0000002718007986 */ /* 0x000fe2000c10190a */
[----:B------:R-:W-:Y:S02]  /*d430*/  LOP3.LUT R6, R6, UR9, RZ, 0xc0, !PT ;  /* 0x0000000906067c12 */ /* 0x000fe4000f8ec0ff */
[----:B------:R-:W-:Y:S02]  /*d440*/  LOP3.LUT R7, R7, UR9, RZ, 0xc0, !PT ;  /* 0x0000000907077c12 */ /* 0x000fe4000f8ec0ff */
[----:B------:R-:W-:Y:S02]  /*d450*/  LOP3.LUT R18, R18, UR9, RZ, 0xc0, !PT ;  /* 0x0000000912127c12 */ /* 0x000fe4000f8ec0ff */
[----:B------:R-:W-:Y:S02]  /*d460*/  ISETP.GT.AND P6, PT, R16, -0x1, PT ;  /* 0xffffffff1000780c */ /* 0x000fe40003fc4270 */
[----:B------:R-:W-:-:S02]  /*d470*/  ISETP.NE.AND P5, PT, R41, 0x7fffffff, PT ;  /* 0x7fffffff2900780c */ /* 0x000fc40003fa5270 */
[----:B------:R-:W-:Y:S02]  /*d480*/  ISETP.NE.AND P4, PT, R42, 0x7fffffff, PT ;  /* 0x7fffffff2a00780c */ /* 0x000fe40003f85270 */
[----:B--2---:R-:W-:Y:S02]  /*d490*/  LEA R23, R12, UR4, 0x2 ;  /* 0x000000040c177c11 */ /* 0x004fe4000f8e10ff */
[----:B-1----:R-:W-:Y:S02]  /*d4a0*/  ISETP.NE.AND P3, PT, R28, 0x7fffffff, PT ;  /* 0x7fffffff1c00780c */ /* 0x002fe40003f65270 */
[----:B------:R-:W-:Y:S02]  /*d4b0*/  LEA R12, R6, UR4, 0x2 ;  /* 0x00000004060c7c11 */ /* 0x000fe4000f8e10ff */
[----:B------:R-:W-:Y:S01]  /*d4c0*/  LEA R20, R7, UR4, 0x2 ;  /* 0x0000000407147c11 */ /* 0x000fe2000f8e10ff */
[----:B------:R0:W1:Y:S01]  /*d4d0*/  LDS R6, [R23+0x7500] ;  /* 0x0075000017067984 */ /* 0x0000620000000800 */
[----:B------:R-:W-:-:S02]  /*d4e0*/  LEA R22, R18, UR4, 0x2 ;  /* 0x0000000412167c11 */ /* 0x000fc4000f8e10ff */
[----:B------:R-:W-:Y:S01]  /*d4f0*/  SEL R7, R3, 0xffffffff, !P6 ;  /* 0xffffffff03077807 */ /* 0x000fe20007000000 */
[----:B------:R-:W2:Y:S01]  /*d500*/  LDS R12, [R12+0x7500] ;  /* 0x007500000c0c7984 */ /* 0x000ea20000000800 */
[----:B------:R-:W-:Y:S02]  /*d510*/  SEL R18, R41, 0x80000000, P5 ;  /* 0x8000000029127807 */ /* 0x000fe40002800000 */
[----:B------:R-:W-:Y:S01]  /*d520*/  ISETP.NE.AND P6, PT, R34, 0x7fffffff, PT ;  /* 0x7fffffff2200780c */ /* 0x000fe20003fc5270 */
[----:B------:R-:W3:Y:S01]  /*d530*/  LDS R20, [R20+0x7500] ;  /* 0x0075000014147984 */ /* 0x000ee20000000800 */
[----:B------:R-:W-:Y:S02]  /*d540*/  ISETP.NE.AND P5, PT, R37, 0x7fffffff, PT ;  /* 0x7fffffff2500780c */ /* 0x000fe40003fa5270 */
[----:B------:R-:W-:Y:S01]  /*d550*/  SEL R19, R42, 0x80000000, P4 ;  /* 0x800000002a137807 */ /* 0x000fe20002000000 */
[----:B------:R-:W4:Y:S01]  /*d560*/  LDS R22, [R22+0x7500] ;  /* 0x0075000016167984 */ /* 0x000f220000000800 */
[----:B------:R-:W-:-:S02]  /*d570*/  SEL R21, R28, 0x80000000, P3 ;  /* 0x800000001c157807 */ /* 0x000fc40001800000 */
[----:B0-----:R-:W-:Y:S02]  /*d580*/  SEL R23, R34, 0x80000000, P6 ;  /* 0x8000000022177807 */ /* 0x001fe40003000000 */
[----:B------:R-:W-:Y:S02]  /*d590*/  SEL R24, R37, 0x80000000, P5 ;  /* 0x8000000025187807 */ /* 0x000fe40002800000 */
[----:B------:R-:W-:Y:S02]  /*d5a0*/  SHF.R.U32.HI R18, RZ, UR12, R18 ;  /* 0x0000000cff127c19 */ /* 0x000fe40008011612 */
[----:B------:R-:W-:Y:S02]  /*d5b0*/  SHF.R.U32.HI R19, RZ, UR12, R19 ;  /* 0x0000000cff137c19 */ /* 0x000fe40008011613 */
[----:B------:R-:W-:Y:S02]  /*d5c0*/  SHF.R.U32.HI R21, RZ, UR12, R21 ;  /* 0x0000000cff157c19 */ /* 0x000fe40008011615 */
[----:B------:R-:W-:-:S02]  /*d5d0*/  SHF.R.U32.HI R23, RZ, UR12, R23 ;  /* 0x0000000cff177c19 */ /* 0x000fc40008011617 */
[----:B------:R-:W-:Y:S02]  /*d5e0*/  SHF.R.U32.HI R24, RZ, UR12, R24 ;  /* 0x0000000cff187c19 */ /* 0x000fe40008011618 */
[----:B------:R-:W-:Y:S02]  /*d5f0*/  LOP3.LUT R18, R18, UR9, RZ, 0xc0, !PT ;  /* 0x0000000912127c12 */ /* 0x000fe4000f8ec0ff */
[----:B------:R-:W-:Y:S02]  /*d600*/  LOP3.LUT R19, R19, UR9, RZ, 0xc0, !PT ;  /* 0x0000000913137c12 */ /* 0x000fe4000f8ec0ff */
[----:B------:R-:W-:Y:S02]  /*d610*/  LOP3.LUT R21, R21, UR9, RZ, 0xc0, !PT ;  /* 0x0000000915157c12 */ /* 0x000fe4000f8ec0ff */
[----:B------:R-:W-:Y:S02]  /*d620*/  LOP3.LUT R23, R23, UR9, RZ, 0xc0, !PT ;  /* 0x0000000917177c12 */ /* 0x000fe4000f8ec0ff */
[----:B------:R-:W-:-:S02]  /*d630*/  LOP3.LUT R24, R24, UR9, RZ, 0xc0, !PT ;  /* 0x0000000918187c12 */ /* 0x000fc4000f8ec0ff */
[----:B------:R-:W-:Y:S02]  /*d640*/  LEA R27, R18, UR4, 0x2 ;  /* 0x00000004121b7c11 */ /* 0x000fe4000f8e10ff */
[----:B------:R-:W-:Y:S02]  /*d650*/  LEA R26, R19, UR4, 0x2 ;  /* 0x00000004131a7c11 */ /* 0x000fe4000f8e10ff */
[----:B------:R-:W-:Y:S02]  /*d660*/  LEA R30, R21, UR4, 0x2 ;  /* 0x00000004151e7c11 */ /* 0x000fe4000f8e10ff */
[----:B------:R-:W-:Y:S02]  /*d670*/  LEA R23, R23, UR4, 0x2 ;  /* 0x0000000417177c11 */ /* 0x000fe4000f8e10ff */
[----:B------:R-:W-:Y:S01]  /*d680*/  LEA R36, R24, UR4, 0x2 ;  /* 0x0000000418247c11 */ /* 0x000fe2000f8e10ff */
[----:B------:R-:W0:Y:S01]  /*d690*/  LDS R26, [R26+0x7500] ;  /* 0x007500001a1a7984 */ /* 0x000e220000000800 */
[----:B------:R-:W-:-:S02]  /*d6a0*/  ISETP.GT.AND P4, PT, R38, -0x1, PT ;  /* 0xffffffff2600780c */ /* 0x000fc40003f84270 */
[----:B------:R-:W-:Y:S01]  /*d6b0*/  ISETP.GT.AND P3, PT, R40, -0x1, PT ;  /* 0xffffffff2800780c */ /* 0x000fe20003f64270 */
[----:B------:R5:W-:Y:S01]  /*d6c0*/  LDS R24, [R27+0x7500] ;  /* 0x007500001b187984 */ /* 0x000be20000000800 */
[----:B------:R-:W-:Y:S02]  /*d6d0*/  SEL R19, R3, 0xffffffff, !P4 ;  /* 0xffffffff03137807 */ /* 0x000fe40006000000 */
[----:B------:R-:W-:Y:S01]  /*d6e0*/  ISETP.GT.AND P0, PT, R33, -0x1, PT ;  /* 0xffffffff2100780c */ /* 0x000fe20003f04270 */
[----:B------:R-:W0:Y:S01]  /*d6f0*/  LDS R30, [R30+0x7500] ;  /* 0x007500001e1e7984 */ /* 0x000e220000000800 */
[----:B------:R-:W-:Y:S02]  /*d700*/  SEL R21, R3, 0xffffffff, !P3 ;  /* 0xffffffff03157807 */ /* 0x000fe40005800000 */
[----:B------:R-:W-:Y:S01]  /*d710*/  LOP3.LUT R25, R7, R16, RZ, 0x3c, !PT ;  /* 0x0000001007197212 */ /* 0x000fe200078e3cff */
[----:B------:R4:W0:Y:S01]  /*d720*/  LDS R32, [R23+0x7500] ;  /* 0x0075000017207984 */ /* 0x0008220000000800 */
[----:B-1----:R-:W-:-:S02]  /*d730*/  IADD3 R7, PT, PT, R17, 0x1680, R6 ;  /* 0x0000168011077810 */ /* 0x002fc40007ffe006 */
[----:B-----5:R-:W-:Y:S01]  /*d740*/  LOP3.LUT R27, R19, R38, RZ, 0x3c, !PT ;  /* 0x00000026131b7212 */ /* 0x020fe200078e3cff */
[----:B------:R-:W1:Y:S01]  /*d750*/  LDS R36, [R36+0x7500] ;  /* 0x0075000024247984 */ /* 0x000e620000000800 */
[----:B------:R-:W-:Y:S01]  /*d760*/  SEL R18, R3, 0xffffffff, !P0 ;  /* 0xffffffff03127807 */ /* 0x000fe20004000000 */
[----:B------:R-:W-:Y:S01]  /*d770*/  IMAD.WIDE.U32 R6, R7, 0x4, R4 ;  /* 0x0000000407067825 */ /* 0x000fe200078e0004 */
[----:B------:R-:W-:Y:S02]  /*d780*/  LOP3.LUT R29, R21, R40, RZ, 0x3c, !PT ;  /* 0x00000028151d7212 */ /* 0x000fe400078e3cff */
[C---:B--2---:R-:W-:Y:S02]  /*d790*/  IADD3 R19, PT, PT, R17.reuse, 0x1740, R12 ;  /* 0x0000174011137810 */ /* 0x044fe40007ffe00c */
[C---:B---3--:R-:W-:Y:S01]  /*d7a0*/  IADD3 R21, PT, PT, R17.reuse, 0x1800, R20 ;  /* 0x0000180011157810 */ /* 0x048fe20007ffe014 */
[----:B------:R2:W-:Y:S01]  /*d7b0*/  STG.E desc[UR10][R6.64], R25 ;  /* 0x0000001906007986 */ /* 0x0005e2000c10190a */
[----:B----4-:R-:W-:-:S02]  /*d7c0*/  IADD3 R23, PT, PT, R17, 0x18c0, R22 ;  /* 0x000018c011177810 */ /* 0x010fc40007ffe016 */
[----:B------:R-:W-:Y:S01]  /*d7d0*/  LOP3.LUT R33, R18, R33, RZ, 0x3c, !PT ;  /* 0x0000002112217212 */ /* 0x000fe200078e3cff */
[--C-:B------:R-:W-:Y:S01]  /*d7e0*/  IMAD.WIDE.U32 R18, R19, 0x4, R4.reuse ;  /* 0x0000000413127825 */ /* 0x100fe200078e0004 */
[----:B------:R-:W-:Y:S02]  /*d7f0*/  ISETP.GT.AND P0, PT, R41, -0x1, PT ;  /* 0xffffffff2900780c */ /* 0x000fe40003f04270 */
[----:B------:R-:W-:Y:S01]  /*d800*/  ISETP.GT.AND P3, PT, R28, -0x1, PT ;  /* 0xffffffff1c00780c */ /* 0x000fe20003f64270 */
[--C-:B------:R-:W-:Y:S01]  /*d810*/  IMAD.WIDE.U32 R20, R21, 0x4, R4.reuse ;  /* 0x0000000415147825 */ /* 0x100fe200078e0004 */
[----:B------:R-:W-:Y:S01]  /*d820*/  SEL R12, R3, 0xffffffff, !P0 ;  /* 0xffffffff030c7807 */ /* 0x000fe20004000000 */
[----:B------:R3:W-:Y:S01]  /*d830*/  STG.E desc[UR10][R18.64], R33 ;  /* 0x0000002112007986 */ /* 0x0007e2000c10190a */
[----:B------:R-:W-:Y:S01]  /*d840*/  ISETP.GT.AND P0, PT, R42, -0x1, PT ;  /* 0xffffffff2a00780c */ /* 0x000fe20003f04270 */
[----:B------:R-:W-:Y:S01]  /*d850*/  IMAD.WIDE.U32 R22, R23, 0x4, R4 ;  /* 0x0000000417167825 */ /* 0x000fe200078e0004 */
[----:B--2---:R-:W-:Y:S01]  /*d860*/  SEL R7, R3, 0xffffffff, !P3 ;  /* 0xffffffff03077807 */ /* 0x004fe20005800000 */
[----:B------:R2:W-:Y:S01]  /*d870*/  STG.E desc[UR10][R20.64], R27 ;  /* 0x0000001b14007986 */ /* 0x0005e2000c10190a */
[----:B------:R-:W-:-:S02]  /*d880*/  ISETP.GT.AND P4, PT, R34, -0x1, PT ;  /* 0xffffffff2200780c */ /* 0x000fc40003f84270 */
[----:B------:R-:W-:Y:S01]  /*d890*/  ISETP.GT.AND P5, PT, R37, -0x1, PT ;  /* 0xffffffff2500780c */ /* 0x000fe20003fa4270 */
[----:B------:R4:W-:Y:S01]  /*d8a0*/  STG.E desc[UR10][R22.64], R29 ;  /* 0x0000001d16007986 */ /* 0x0009e2000c10190a */
[C---:B------:R-:W-:Y:S02]  /*d8b0*/  SEL R31, R3.reuse, 0xffffffff, !P0 ;  /* 0xffffffff031f7807 */ /* 0x040fe40004000000 */
[C---:B------:R-:W-:Y:S02]  /*d8c0*/  SEL R25, R3.reuse, 0xffffffff, !P4 ;  /* 0xffffffff03197807 */ /* 0x040fe40006000000 */
[----:B------:R-:W-:Y:S02]  /*d8d0*/  SEL R6, R3, 0xffffffff, !P5 ;  /* 0xffffffff03067807 */ /* 0x000fe40006800000 */
[C---:B0-----:R-:W-:Y:S02]  /*d8e0*/  IADD3 R3, PT, PT, R17.reuse, 0x1a40, R26 ;  /* 0x00001a4011037810 */ /* 0x041fe40007ffe01a */
[----:B---3--:R-:W-:-:S02]  /*d8f0*/  IADD3 R19, PT, PT, R17, 0x1b00, R30 ;  /* 0x00001b0011137810 */ /* 0x008fc40007ffe01e */
[----:B--2---:R-:W-:Y:S02]  /*d900*/  IADD3 R21, PT, PT, R17, 0x1bc0, R32 ;  /* 0x00001bc011157810 */ /* 0x004fe40007ffe020 */
[----:B----4-:R-:W-:Y:S01]  /*d910*/  LOP3.LUT R23, R7, R28, RZ, 0x3c, !PT ;  /* 0x0000001c07177212 */ /* 0x010fe200078e3cff */
[----:B------:R-:W-:Y:S01]  /*d920*/  IMAD.WIDE.U32 R18, R19, 0x4, R4 ;  /* 0x0000000413127825 */ /* 0x000fe200078e0004 */
[----:B------:R-:W-:Y:S02]  /*d930*/  IADD3 R7, PT, PT, R17, 0x1980, R24 ;  /* 0x0000198011077810 */ /* 0x000fe40007ffe018 */
[----:B------:R-:W-:Y:S01]  /*d940*/  ISETP.GT.AND P0, PT, R14, 0x1d3f, PT ;  /* 0x00001d3f0e00780c */ /* 0x000fe20003f04270 */
[----:B------:R-:W-:Y:S01]  /*d950*/  IMAD.WIDE.U32 R20, R21, 0x4, R4 ;  /* 0x0000000415147825 */ /* 0x000fe200078e0004 */
[----:B------:R-:W-:Y:S02]  /*d960*/  LOP3.LUT R37, R6, R37, RZ, 0x3c, !PT ;  /* 0x0000002506257212 */ /* 0x000fe400078e3cff */
[----:B-1----:R-:W-:Y:S01]  /*d970*/  IADD3 R27, PT, PT, R17, 0x1c80, R36 ;  /* 0x00001c80111b7810 */ /* 0x002fe20007ffe024 */
[----:B------:R-:W-:Y:S01]  /*d980*/  IMAD.WIDE.U32 R6, R7, 0x4, R4 ;  /* 0x0000000407067825 */ /* 0x000fe200078e0004 */
[----:B------:R-:W-:-:S02]  /*d990*/  LOP3.LUT R41, R12, R41, RZ, 0x3c, !PT ;  /* 0x000000290c297212 */ /* 0x000fc400078e3cff */
[----:B------:R-:W-:Y:S01]  /*d9a0*/  LOP3.LUT R31, R31, R42, RZ, 0x3c, !PT ;  /* 0x0000002a1f1f7212 */ /* 0x000fe200078e3cff */
[--C-:B------:R-:W-:Y:S01]  /*d9b0*/  IMAD.WIDE.U32 R16, R3, 0x4, R4.reuse ;  /* 0x0000000403107825 */ /* 0x100fe200078e0004 */
[----:B------:R-:W-:Y:S01]  /*d9c0*/  LOP3.LUT R25, R25, R34, RZ, 0x3c, !PT ;  /* 0x0000002219197212 */ /* 0x000fe200078e3cff */
[----:B------:R0:W-:Y:S02]  /*d9d0*/  STG.E desc[UR10][R6.64], R41 ;  /* 0x0000002906007986 */ /* 0x0001e4000c10190a */
[----:B------:R-:W-:Y:S02]  /*d9e0*/  IMAD.WIDE.U32 R4, R27, 0x4, R4 ;  /* 0x000000041b047825 */ /* 0x000fe400078e0004 */
[----:B------:R0:W-:Y:S04]  /*d9f0*/  STG.E desc[UR10][R16.64], R31 ;  /* 0x0000001f10007986 */ /* 0x0001e8000c10190a */
[----:B------:R0:W-:Y:S04]  /*da00*/  STG.E desc[UR10][R18.64], R23 ;  /* 0x0000001712007986 */ /* 0x0001e8000c10190a */
[----:B------:R0:W-:Y:S04]  /*da10*/  STG.E desc[UR10][R20.64], R25 ;  /* 0x0000001914007986 */ /* 0x0001e8000c10190a */
[----:B------:R0:W-:Y:S01]  /*da20*/  STG.E desc[UR10][R4.64], R37 ;  /* 0x0000002504007986 */ /* 0x0001e2000c10190a */
[----:B------:R-:W-:Y:S06]  /*da30*/  BAR.SYNC.DEFER_BLOCKING 0x0 ;  /* 0x0000000000007b1d */ /* 0x000fec0000010000 */
[----:B------:R-:W-:Y:S05]  /*da40*/  @P0 BRA `(.L_x_80) ;  /* 0xffffff9400980947 */ /* 0x000fea000383ffff */
.L_x_79:
[----:B------:R-:W-:-:S13]  /*da50*/  ISETP.GE.AND P0, PT, R15, R0, PT ;  /* 0x000000000f00720c */ /* 0x000fda0003f06270 */
[----:B--2-4-:R-:W-:Y:S05]  /*da60*/  @P0 EXIT ;  /* 0x000000000000094d */ /* 0x014fea0003800000 */
[----:B------:R-:W0:Y:S01]  /*da70*/  S2R R9, SR_TID.X ;  /* 0x0000000000097919 */ /* 0x000e220000002100 */
[----:B------:R-:W-:Y:S05]  /*da80*/  WARPSYNC.ALL ;  /* 0x0000000000007948 */ /* 0x000fea0003800000 */
[----:B------:R-:W1:Y:S01]  /*da90*/  SHFL.IDX PT, R0, R14, RZ, 0x1f ;  /* 0x00001fff0e007589 */ /* 0x000e6200000e0000 */
[----:B------:R-:W2:Y:S01]  /*daa0*/  LDCU.64 UR4, c[0x0][0x380] ;  /* 0x00007000ff0477ac */ /* 0x000ea20008000a00 */
[C---:B0-----:R-:W-:Y:S01]  /*dab0*/  IADD3 R4, P0, PT, R9.reuse, R15, RZ ;  /* 0x0000000f09047210 */ /* 0x041fe20007f1e0ff */
[C---:B------:R-:W-:Y:S02]  /*dac0*/  VIADD R3, R9.reuse, 0xc0 ;  /* 0x000000c009037836 */ /* 0x040fe40000000000 */
[----:B------:R-:W-:Y:S01]  /*dad0*/  VIADD R5, R9, 0x180 ;  /* 0x0000018009057836 */ /* 0x000fe20000000000 */
[----:B------:R-:W-:Y:S01]  /*dae0*/  LEA.HI.X.SX32 R15, R15, RZ, 0x1, P0 ;  /* 0x000000ff0f0f7211 */ /* 0x000fe200000f0eff */
[----:B------:R-:W-:-:S02]  /*daf0*/  VIADD R7, R9, 0x240 ;  /* 0x0000024009077836 */ /* 0x000fc40000000000 */
[C---:B------:R-:W-:Y:S02]  /*db00*/  VIADD R13, R9.reuse, 0x300 ;  /* 0x00000300090d7836 */ /* 0x040fe40000000000 */
[C---:B------:R-:W-:Y:S02]  /*db10*/  VIADD R17, R9.reuse, 0x480 ;  /* 0x0000048009117836 */ /* 0x040fe40000000000 */
[C---:B------:R-:W-:Y:S02]  /*db20*/  VIADD R19, R9.reuse, 0x540 ;  /* 0x0000054009137836 */ /* 0x040fe40000000000 */
[C---:B------:R-:W-:Y:S02]  /*db30*/  VIADD R23, R9.reuse, 0x6c0 ;  /* 0x000006c009177836 */ /* 0x040fe40000000000 */
[----:B------:R-:W-:Y:S02]  /*db40*/  IMAD.MOV.U32 R21, RZ, RZ, 0x7fffffff ;  /* 0x7fffffffff157424 */ /* 0x000fe400078e00ff */
[C---:B---3--:R-:W-:Y:S01]  /*db50*/  VIADD R25, R9.reuse, 0x780 ;  /* 0x0000078009197836 */ /* 0x048fe20000000000 */
[----:B--2---:R-:W-:Y:S01]  /*db60*/  LEA R2, P3, R4, UR4, 0x2 ;  /* 0x0000000404027c11 */ /* 0x004fe2000f8610ff */
[----:B------:R-:W-:-:S02]  /*db70*/  VIADD R29, R9, 0x900 ;  /* 0x00000900091d7836 */ /* 0x000fc40000000000 */
[----:B------:R-:W-:Y:S01]  /*db80*/  IMAD.MOV.U32 R27, RZ, RZ, 0x7fffffff ;  /* 0x7fffffffff1b7424 */ /* 0x000fe200078e00ff */
[CC--:B-1----:R-:W-:Y:S01]  /*db90*/  ISETP.GE.AND P5, PT, R9.reuse, R0.reuse, PT ;  /* 0x000000000900720c */ /* 0x0c2fe20003fa6270 */
[----:B------:R-:W-:Y:S01]  /*dba0*/  VIADD R31, R9, 0x9c0 ;  /* 0x000009c0091f7836 */ /* 0x000fe20000000000 */
[-C--:B------:R-:W-:Y:S01]  /*dbb0*/  ISETP.GE.AND P6, PT, R3, R0.reuse, PT ;  /* 0x000000000300720c */ /* 0x080fe20003fc6270 */
[----:B------:R-:W-:Y:S01]  /*dbc0*/  VIADD R35, R9, 0xb40 ;  /* 0x00000b4009237836 */ /* 0x000fe20000000000 */
[-C--:B------:R-:W-:Y:S01]  /*dbd0*/  ISETP.GE.AND P0, PT, R5, R0.reuse, PT ;  /* 0x000000000500720c */ /* 0x080fe20003f06270 */
[----:B------:R-:W-:Y:S01]  /*dbe0*/  IMAD.MOV.U32 R5, RZ, RZ, 0x7fffffff ;  /* 0x7fffffffff057424 */ /* 0x000fe200078e00ff */
[----:B------:R-:W-:Y:S01]  /*dbf0*/  LEA.HI.X R3, R4, UR5, R15, 0x2, P3 ;  /* 0x0000000504037c11 */ /* 0x000fe200098f140f */
[----:B------:R-:W-:Y:S01]  /*dc00*/  IMAD.MOV.U32 R33, RZ, RZ, 0x7fffffff ;  /* 0x7fffffffff217424 */ /* 0x000fe200078e00ff */
[-C--:B------:R-:W-:Y:S01]  /*dc10*/  ISETP.GE.AND P3, PT, R7, R0.reuse, PT ;  /* 0x000000000700720c */ /* 0x080fe20003f66270 */
[----:B------:R-:W-:Y:S01]  /*dc20*/  VIADD R7, R9, 0x3c0 ;  /* 0x000003c009077836 */ /* 0x000fe20000000000 */
[-C--:B------:R-:W-:Y:S01]  /*dc30*/  ISETP.GE.AND P4, PT, R13, R0.reuse, PT ;  /* 0x000000000d00720c */ /* 0x080fe20003f86270 */
[C---:B------:R-:W-:Y:S01]  /*dc40*/  VIADD R41, R9.reuse, 0xd80 ;  /* 0x00000d8009297836 */ /* 0x040fe20000000000 */
[----:B------:R-:W-:Y:S01]  /*dc50*/  LOP3.LUT R37, R9, 0xc00, RZ, 0xfc, !PT ;  /* 0x00000c0009257812 */ /* 0x000fe200078efcff */
[----:B------:R-:W2:Y:S01]  /*dc60*/  @!P5 LDG.E R5, desc[UR10][R2.64] ;  /* 0x0000000a0205d981 */ /* 0x000ea2000c1e1900 */
[----:B------:R-:W-:Y:S01]  /*dc70*/  ISETP.GE.AND P5, PT, R7, R0, PT ;  /* 0x000000000700720c */ /* 0x000fe20003fa6270 */
[----:B------:R-:W-:Y:S01]  /*dc80*/  IMAD.MOV.U32 R7, RZ, RZ, 0x7fffffff ;  /* 0x7fffffffff077424 */ /* 0x000fe200078e00ff */
[----:B------:R-:W0:Y:S01]  /*dc90*/  LDCU UR4, c[0x0][0x3b8] ;  /* 0x00007700ff0477ac */ /* 0x000e220008000800 */
[----:B------:R-:W-:-:S02]  /*dca0*/  IMAD.MOV.U32 R15, RZ, RZ, 0x7fffffff ;  /* 0x7fffffffff0f7424 */ /* 0x000fc400078e00ff */
[----:B------:R-:W-:Y:S01]  /*dcb0*/  IMAD.MOV.U32 R13, RZ, RZ, 0x7fffffff ;  /* 0x7fffffffff0d7424 */ /* 0x000fe200078e00ff */
[----:B------:R-:W1:Y:S01]  /*dcc0*/  LDCU UR7, c[0x0][0x3b4] ;  /* 0x00007680ff0777ac */ /* 0x000e620008000800 */
[----:B------:R-:W3:Y:S01]  /*dcd0*/  @!P6 LDG.E R7, desc[UR10][R2.64+0x300] ;  /* 0x0003000a0207e981 */ /* 0x000ee2000c1e1900 */
[-C--:B------:R-:W-:Y:S01]  /*dce0*/  ISETP.GE.AND P6, PT, R17, R0.reuse, PT ;  /* 0x000000001100720c */ /* 0x080fe20003fc6270 */
[----:B------:R-:W-:Y:S02]  /*dcf0*/  VIADD R17, R9, 0x600 ;  /* 0x0000060009117836 */ /* 0x000fe40000000000 */
[----:B------:R-:W4:Y:S03]  /*dd00*/  @!P3 LDG.E R15, desc[UR10][R2.64+0x900] ;  /* 0x0009000a020fb981 */ /* 0x000f26000c1e1900 */
[-C--:B------:R-:W-:Y:S01]  /*dd10*/  ISETP.GE.AND P3, PT, R17, R0.reuse, PT ;  /* 0x000000001100720c */ /* 0x080fe20003f66270 */
[----:B------:R-:W-:Y:S01]  /*dd20*/  IMAD.MOV.U32 R17, RZ, RZ, 0x7fffffff ;  /* 0x7fffffffff117424 */ /* 0x000fe200078e00ff */
[----:B------:R-:W5:Y:S01]  /*dd30*/  @!P0 LDG.E R13, desc[UR10][R2.64+0x600] ;  /* 0x0006000a020d8981 */ /* 0x000f62000c1e1900 */
[----:B------:R-:W-:-:S04]  /*dd40*/  ISETP.GE.AND P0, PT, R19, R0, PT ;  /* 0x000000001300720c */ /* 0x000fc80003f06270 */
[----:B------:R-:W5:Y:S01]  /*dd50*/  @!P4 LDG.E R17, desc[UR10][R2.64+0xc00] ;  /* 0x000c000a0211c981 */ /* 0x000f62000c1e1900 */
[-C--:B------:R-:W-:Y:S01]  /*dd60*/  ISETP.GE.AND P4, PT, R23, R0.reuse, PT ;  /* 0x000000001700720c */ /* 0x080fe20003f86270 */
[----:B------:R-:W-:Y:S02]  /*dd70*/  VIADD R23, R9, 0x840 ;  /* 0x0000084009177836 */ /* 0x000fe40000000000 */
[----:B------:R-:W5:Y:S01]  /*dd80*/  @!P6 LDG.E R21, desc[UR10][R2.64+0x1200] ;  /* 0x0012000a0215e981 */ /* 0x000f62000c1e1900 */
[----:B------:R-:W-:Y:S02]  /*dd90*/  IMAD.MOV.U32 R19, RZ, RZ, 0x7fffffff ;  /* 0x7fffffffff137424 */ /* 0x000fe400078e00ff */
[----:B------:R-:W-:Y:S01]  /*dda0*/  ISETP.GE.AND P6, PT, R23, R0, PT ;  /* 0x000000001700720c */ /* 0x000fe20003fc6270 */
[----:B------:R-:W-:-:S03]  /*ddb0*/  IMAD.MOV.U32 R23, RZ, RZ, 0x7fffffff ;  /* 0x7fffffffff177424 */ /* 0x000fc600078e00ff */
[----:B------:R-:W5:Y:S01]  /*ddc0*/  @!P5 LDG.E R19, desc[UR10][R2.64+0xf00] ;  /* 0x000f000a0213d981 */ /* 0x000f62000c1e1900 */
[----:B------:R-:W-:-:S03]  /*ddd0*/  ISETP.GE.AND P5, PT, R25, R0, PT ;  /* 0x000000001900720c */ /* 0x000fc60003fa6270 */
        /* <DEDUP_REMOVED lines=14> */
[-C--:B------:R-:W-:Y:S01]  /*dec0*/  ISETP.GE.AND P0, PT, R35, R0.reuse, PT ;  /* 0x000000002300720c */ /* 0x080fe20003f06270 */
[----:B------:R-:W-:Y:S02]  /*ded0*/  IMAD.MOV.U32 R35, RZ, RZ, 0x7fffffff ;  /* 0x7fffffffff237424 */ /* 0x000fe400078e00ff */
[----:B------:R-:W-:Y:S01]  /*dee0*/  IMAD.MOV.U32 R39, RZ, RZ, 0x7fffffff ;  /* 0x7fffffffff277424 */ /* 0x000fe200078e00ff */
        /* <DEDUP_REMOVED lines=8> */
[----:B------:R-:W-:Y:S02]  /*df70*/  IMAD.MOV.U32 R41, RZ, RZ, 0x7fffffff ;  /* 0x7fffffffff297424 */ /* 0x000fe400078e00ff */
[C---:B------:R-:W-:Y:S01]  /*df80*/  VIADD R43, R9.reuse, 0xe40 ;  /* 0x00000e40092b7836 */ /* 0x040fe20000000000 */
[----:B------:R-:W5:Y:S01]  /*df90*/  @!P4 LDG.E R37, desc[UR10][R2.64+0x2a00] ;  /* 0x002a000a0225c981 */ /* 0x000f62000c1e1900 */
[----:B------:R-:W-:-:S02]  /*dfa0*/  VIADD R47, R9, 0xfc0 ;  /* 0x00000fc0092f7836 */ /* 0x000fc40000000000 */
[----:B------:R-:W-:Y:S01]  /*dfb0*/  IMAD.MOV.U32 R45, RZ, RZ, 0x7fffffff ;  /* 0x7fffffffff2d7424 */ /* 0x000fe200078e00ff */
[----:B------:R-:W5:Y:S01]  /*dfc0*/  @!P6 LDG.E R41, desc[UR10][R2.64+0x3000] ;  /* 0x0030000a0229e981 */ /* 0x000f62000c1e1900 */
[-C--:B------:R-:W-:Y:S02]  /*dfd0*/  ISETP.GE.AND P4, PT, R43, R0.reuse, PT ;  /* 0x000000002b00720c */ /* 0x080fe40003f86270 */
[----:B------:R-:W-:Y:S01]  /*dfe0*/  ISETP.GE.AND P6, PT, R47, R0, PT ;  /* 0x000000002f00720c */ /* 0x000fe20003fc6270 */
[----:B------:R-:W-:Y:S01]  /*dff0*/  VIADD R47, R9, 0x1140 ;  /* 0x00001140092f7836 */ /* 0x000fe20000000000 */
[----:B------:R-:W5:Y:S01]  /*e000*/  @!P3 LDG.E R45, desc[UR10][R2.64+0x3600] ;  /* 0x0036000a022db981 */ /* 0x000f62000c1e1900 */
[----:B------:R-:W-:-:S03]  /*e010*/  IMAD.MOV.U32 R43, RZ, RZ, 0x7fffffff ;  /* 0x7fffffffff2b7424 */ /* 0x000fc600078e00ff */
[-C--:B------:R-:W-:Y:S01]  /*e020*/  ISETP.GE.AND P3, PT, R47, R0.reuse, PT ;  /* 0x000000002f00720c */ /* 0x080fe20003f66270 */
[----:B------:R-:W-:Y:S02]  /*e030*/  IMAD.MOV.U32 R47, RZ, RZ, 0x7fffffff ;  /* 0x7fffffffff2f7424 */ /* 0x000fe400078e00ff */
[C---:B------:R-:W-:Y:S01]  /*e040*/  VIADD R49, R9.reuse, 0x1080 ;  /* 0x0000108009317836 */ /* 0x040fe20000000000 */
[----:B------:R-:W5:Y:S01]  /*e050*/  @!P0 LDG.E R43, desc[UR10][R2.64+0x3300] ;  /* 0x0033000a022b8981 */ /* 0x000f62000c1e1900 */
[----:B------:R-:W-:Y:S02]  /*e060*/  VIADD R53, R9, 0x1200 ;  /* 0x0000120009357836 */ /* 0x000fe40000000000 */
        /* <DEDUP_REMOVED lines=25> */
[-C--:B------:R-:W-:Y:S01]  /*e200*/  ISETP.GE.AND P3, PT, R61, R0.reuse, PT ;  /* 0x000000003d00720c */ /* 0x080fe20003f66270 */
[----:B------:R-:W5:Y:S01]  /*e210*/  @!P5 LDG.E R59, desc[UR10][R2.64+0x4b00] ;  /* 0x004b000a023bd981 */ /* 0x000f62000c1e1900 */
[----:B------:R-:W-:-:S02]  /*e220*/  ISETP.GE.AND P5, PT, R65, R0, PT ;  /* 0x000000004100720c */ /* 0x000fc40003fa6270 */
[----:B------:R-:W-:Y:S01]  /*e230*/  LOP3.LUT R65, R9, 0x1800, RZ, 0xfc, !PT ;  /* 0x0000180009417812 */ /* 0x000fe200078efcff */
[----:B------:R-:W5:Y:S01]  /*e240*/  @!P0 LDG.E R63, desc[UR10][R2.64+0x5100] ;  /* 0x0051000a023f8981 */ /* 0x000f62000c1e1900 */
[----:B------:R-:W-:Y:S02]  /*e250*/  IMAD.MOV.U32 R61, RZ, RZ, 0x7fffffff ;  /* 0x7fffffffff3d7424 */ /* 0x000fe400078e00ff */
[-C--:B------:R-:W-:Y:S01]  /*e260*/  ISETP.GE.AND P0, PT, R65, R0.reuse, PT ;  /* 0x000000004100720c */ /* 0x080fe20003f06270 */
[----:B------:R-:W-:Y:S02]  /*e270*/  IMAD.MOV.U32 R65, RZ, RZ, 0x7fffffff ;  /* 0x7fffffffff417424 */ /* 0x000fe400078e00ff */
[C---:B------:R-:W-:Y:S01]  /*e280*/  VIADD R67, R9.reuse, 0x1740 ;  /* 0x0000174009437836 */ /* 0x040fe20000000000 */
[----:B------:R-:W5:Y:S01]  /*e290*/  @!P6 LDG.E R61, desc[UR10][R2.64+0x4e00] ;  /* 0x004e000a023de981 */ /* 0x000f62000c1e1900 */
[----:B------:R-:W-:Y:S02]  /*e2a0*/  VIADD R71, R9, 0x18c0 ;  /* 0x000018c009477836 */ /* 0x000fe40000000000 */
[----:B------:R-:W-:Y:S01]  /*e2b0*/  IMAD.MOV.U32 R69, RZ, RZ, 0x7fffffff ;  /* 0x7fffffffff457424 */ /* 0x000fe200078e00ff */
[----:B------:R-:W5:Y:S01]  /*e2c0*/  @!P3 LDG.E R65, desc[UR10][R2.64+0x5400] ;  /* 0x0054000a0241b981 */ /* 0x000f62000c1e1900 */
[----:B------:R-:W-:-:S02]  /*e2d0*/  ISETP.GE.AND P6, PT, R67, R0, PT ;  /* 0x000000004300720c */ /* 0x000fc40003fc6270 */
[-C--:B------:R-:W-:Y:S01]  /*e2e0*/  ISETP.GE.AND P3, PT, R71, R0.reuse, PT ;  /* 0x000000004700720c */ /* 0x080fe20003f66270 */
[C---:B------:R-:W-:Y:S01]  /*e2f0*/  VIADD R71, R9.reuse, 0x1a40 ;  /* 0x00001a4009477836 */ /* 0x040fe20000000000 */
[----:B------:R-:W5:Y:S01]  /*e300*/  @!P5 LDG.E R69, desc[UR10][R2.64+0x5a00] ;  /* 0x005a000a0245d981 */ /* 0x000f62000c1e1900 */
[----:B------:R-:W-:Y:S02]  /*e310*/  IMAD.MOV.U32 R67, RZ, RZ, 0x7fffffff ;  /* 0x7fffffffff437424 */ /* 0x000fe400078e00ff */
[----:B------:R-:W-:Y:S01]  /*e320*/  VIADD R73, R9, 0x1980 ;  /* 0x0000198009497836 */ /* 0x000fe20000000000 */
[-C--:B------:R-:W-:Y:S01]  /*e330*/  ISETP.GE.AND P5, PT, R71, R0.reuse, PT ;  /* 0x000000004700720c */ /* 0x080fe20003fa6270 */
[----:B------:R-:W-:Y:S02]  /*e340*/  IMAD.MOV.U32 R71, RZ, RZ, 0x7fffffff ;  /* 0x7fffffffff477424 */ /* 0x000fe400078e00ff */
[----:B------:R-:W-:Y:S01]  /*e350*/  VIADD R77, R9, 0x1b00 ;  /* 0x00001b00094d7836 */ /* 0x000fe20000000000 */
[----:B------:R-:W5:Y:S01]  /*e360*/  @!P4 LDG.E R67, desc[UR10][R2.64+0x5700] ;  /* 0x0057000a0243c981 */ /* 0x000f62000c1e1900 */
[----:B------:R-:W-:Y:S01]  /*e370*/  ISETP.GE.AND P4, PT, R73, R0, PT ;  /* 0x000000004900720c */ /* 0x000fe20003f86270 */
[----:B------:R-:W-:-:S02]  /*e380*/  IMAD.MOV.U32 R73, RZ, RZ, 0x7fffffff ;  /* 0x7fffffffff497424 */ /* 0x000fc400078e00ff */
[----:B------:R-:W-:Y:S01]  /*e390*/  IMAD.MOV.U32 R75, RZ, RZ, 0x7fffffff ;  /* 0x7fffffffff4b7424 */ /* 0x000fe200078e00ff */
[----:B------:R-:W5:Y:S01]  /*e3a0*/  @!P6 LDG.E R71, desc[UR10][R2.64+0x5d00] ;  /* 0x005d000a0247e981 */ /* 0x000f62000c1e1900 */
[-C--:B------:R-:W-:Y:S01]  /*e3b0*/  ISETP.GE.AND P6, PT, R77, R0.reuse, PT ;  /* 0x000000004d00720c */ /* 0x080fe20003fc6270 */
[C---:B------:R-:W-:Y:S02]  /*e3c0*/  VIADD R79, R9.reuse, 0x1bc0 ;  /* 0x00001bc0094f7836 */ /* 0x040fe40000000000 */
[----:B------:R-:W-:Y:S01]  /*e3d0*/  VIADD R77, R9, 0x1c80 ;  /* 0x00001c80094d7836 */ /* 0x000fe20000000000 */
[----:B------:R-:W5:Y:S02]  /*e3e0*/  @!P0 LDG.E R73, desc[UR10][R2.64+0x6000] ;  /* 0x0060000a02498981 */ /* 0x000f64000c1e1900 */
[-C--:B------:R-:W-:Y:S02]  /*e3f0*/  ISETP.GE.AND P0, PT, R79, R0.reuse, PT ;  /* 0x000000004f00720c */ /* 0x080fe40003f06270 */
[----:B------:R-:W5:Y:S01]  /*e400*/  @!P3 LDG.E R75, desc[UR10][R2.64+0x6300] ;  /* 0x0063000a024bb981 */ /* 0x000f62000c1e1900 */
[----:B------:R-:W-:Y:S01]  /*e410*/  ISETP.GE.AND P3, PT, R77, R0, PT ;  /* 0x000000004d00720c */ /* 0x000fe20003f66270 */
[----:B------:R-:W-:-:S02]  /*e420*/  IMAD.MOV.U32 R77, RZ, RZ, 0x7fffffff ;  /* 0x7fffffffff4d7424 */ /* 0x000fc400078e00ff */
[----:B------:R-:W-:Y:S02]  /*e430*/  IMAD.MOV.U32 R79, RZ, RZ, 0x7fffffff ;  /* 0x7fffffffff4f7424 */ /* 0x000fe400078e00ff */
[----:B------:R-:W-:Y:S02]  /*e440*/  IMAD.MOV.U32 R81, RZ, RZ, 0x7fffffff ;  /* 0x7fffffffff517424 */ /* 0x000fe400078e00ff */
[----:B------:R-:W-:Y:S01]  /*e450*/  IMAD.MOV.U32 R85, RZ, RZ, 0x7fffffff ;  /* 0x7fffffffff557424 */ /* 0x000fe200078e00ff */
[----:B------:R-:W5:Y:S01]  /*e460*/  @!P4 LDG.E R77, desc[UR10][R2.64+0x6600] ;  /* 0x0066000a024dc981 */ /* 0x000f62000c1e1900 */
[----:B------:R-:W-:-:S03]  /*e470*/  IMAD.MOV.U32 R87, RZ, RZ, 0x7fffffff ;  /* 0x7fffffffff577424 */ /* 0x000fc600078e00ff */
[----:B------:R-:W5:Y:S04]  /*e480*/  @!P5 LDG.E R79, desc[UR10][R2.64+0x6900] ;  /* 0x0069000a024fd981 */ /* 0x000f68000c1e1900 */
[----:B------:R-:W5:Y:S04]  /*e490*/  @!P6 LDG.E R81, desc[UR10][R2.64+0x6c00] ;  /* 0x006c000a0251e981 */ /* 0x000f68000c1e1900 */
[----:B------:R-:W5:Y:S04]  /*e4a0*/  @!P0 LDG.E R85, desc[UR10][R2.64+0x6f00] ;  /* 0x006f000a02558981 */ /* 0x000f68000c1e1900 */
[----:B------:R-:W5:Y:S01]  /*e4b0*/  @!P3 LDG.E R87, desc[UR10][R2.64+0x7200] ;  /* 0x0072000a0257b981 */ /* 0x000f62000c1e1900 */
[----:B------:R-:W-:Y:S01]  /*e4c0*/  IMAD.MOV.U32 R0, RZ, RZ, -0x80000000 ;  /* 0x80000000ff007424 */ /* 0x000fe200078e00ff */
[----:B0-----:R-:W-:-:S02]  /*e4d0*/  UBMSK UR4, URZ, UR4 ;  /* 0x00000004ff04729b */ /* 0x001fc40008000000 */
[----:B--2---:R0:W-:Y:S04]  /*e4e0*/  STS [R8], R5 ;  /* 0x0000000508007388 */ /* 0x0041e80000000800 */
[----:B---3--:R-:W-:Y:S04]  /*e4f0*/  STS [R8+0x300], R7 ;  /* 0x0003000708007388 */ /* 0x008fe80000000800 */
[----:B----4-:R-:W-:Y:S04]  /*e500*/  STS [R8+0x900], R15 ;  /* 0x0009000f08007388 */ /* 0x010fe80000000800 */
        /* <DEDUP_REMOVED lines=36> */
[----:B0-----:R-:W-:Y:S01]  /*e750*/  IMAD R5, R9, 0x98, R8 ;  /* 0x0000009809057824 */ /* 0x001fe200078e0208 */
[----:B------:R-:W-:Y:S06]  /*e760*/  BAR.SYNC.DEFER_BLOCKING 0x0 ;  /* 0x0000000000007b1d */ /* 0x000fec0000010000 */
[----:B------:R-:W0:Y:S04]  /*e770*/  LDS R83, [R5] ;  /* 0x0000000005537984 */ /* 0x000e280000000800 */
[----:B------:R-:W2:Y:S04]  /*e780*/  LDS R81, [R5+0x4] ;  /* 0x0000040005517984 */ /* 0x000ea80000000800 */
        /* <DEDUP_REMOVED lines=16> */
[----:B------:R-:W-:-:S03]  /*e890*/  SEL R2, R83, 0x80000000, P0 ;  /* 0x8000000053027807 */ /* 0x000fc60000000000 */
[----:B------:R-:W-:Y:S01]  /*e8a0*/  LDS R58, [R5+0x38] ;  /* 0x00003800053a7984 */ /* 0x000fe20000000800 */
[----:B-1----:R-:W-:-:S03]  /*e8b0*/  SHF.R.U32.HI R2, RZ, UR7, R2 ;  /* 0x00000007ff027c19 */ /* 0x002fc60008011602 */
[----:B------:R-:W-:Y:S01]  /*e8c0*/  LDS R56, [R5+0x3c] ;  /* 0x00003c0005387984 */ /* 0x000fe20000000800 */
[----:B------:R-:W-:-:S03]  /*e8d0*/  LOP3.LUT R2, R2, UR4, RZ, 0xc0, !PT ;  /* 0x0000000402027c12 */ /* 0x000fc6000f8ec0ff */
[----:B------:R-:W-:Y:S01]  /*e8e0*/  LDS R54, [R5+0x40] ;  /* 0x0000400005367984 */ /* 0x000fe20000000800 */
[----:B------:R-:W-:-:S03]  /*e8f0*/  LOP3.LUT R3, R2, 0x1f, RZ, 0xc0, !PT ;  /* 0x0000001f02037812 */ /* 0x000fc600078ec0ff */
[----:B------:R-:W-:Y:S01]  /*e900*/  LDS R52, [R5+0x44] ;  /* 0x0000440005347984 */ /* 0x000fe20000000800 */
[----:B------:R-:W-:-:S03]  /*e910*/  SHF.R.U32.HI R4, RZ, 0x4, R2 ;  /* 0x00000004ff047819 */ /* 0x000fc60000011602 */
[----:B------:R-:W-:Y:S04]  /*e920*/  LDS R50, [R5+0x48] ;  /* 0x0000480005327984 */ /* 0x000fe80000000800 */
        /* <DEDUP_REMOVED lines=19> */
[----:B------:R0:W-:Y:S01]  /*ea60*/  LDS R2, [R5+0x98] ;  /* 0x0000980005027984 */ /* 0x0001e20000000800 */
[----:B------:R-:W-:Y:S01]  /*ea70*/  BAR.SYNC.DEFER_BLOCKING 0x0 ;  /* 0x0000000000007b1d */ /* 0x000fe20000010000 */
[----:B------:R-:W-:Y:S01]  /*ea80*/  LOP3.LUT R4, R4, 0xffffffe, RZ, 0xc0, !PT ;  /* 0x0ffffffe04047812 */ /* 0x000fe200078ec0ff */
[----:B------:R-:W-:-:S04]  /*ea90*/  IMAD R3, R3, 0x300, R8 ;  /* 0x0000030003037824 */ /* 0x000fc800078e0208 */
[----:B------:R-:W-:Y:S01]  /*eaa0*/  IMAD.IADD R125, R3, 0x1, R4 ;  /* 0x00000001037d7824 */ /* 0x000fe200078e0204 */
[----:B--2---:R-:W-:-:S04]  /*eab0*/  ISETP.GT.AND P0, PT, R81, -0x1, PT ;  /* 0xffffffff5100780c */ /* 0x004fc80003f04270 */
[----:B------:R-:W-:Y:S01]  /*eac0*/  SEL R4, R0, 0xffffffff, P0 ;  /* 0xffffffff00047807 */ /* 0x000fe20000000000 */
        /* <DEDUP_REMOVED lines=33> */
[----:B------:R-:W1:Y:S01]  /*ece0*/  LDS.U16 R123, [R125] ;  /* 0x000000007d7b7984 */ /* 0x000e620000000400 */
[----:B------:R-:W-:-:S04]  /*ecf0*/  LOP3.LUT R81, R4, R81, RZ, 0x3c, !PT ;  /* 0x0000005104517212 */ /* 0x000fc800078e3cff */
[----:B------:R-:W-:-:S04]  /*ed00*/  ISETP.NE.AND P0, PT, R81, 0x7fffffff, PT ;  /* 0x7fffffff5100780c */ /* 0x000fc80003f05270 */
[----:B------:R-:W-:-:S04]  /*ed10*/  SEL R3, R81, 0x80000000, P0 ;  /* 0x8000000051037807 */ /* 0x000fc80000000000 */
[----:B------:R-:W-:-:S04]  /*ed20*/  SHF.R.U32.HI R3, RZ, UR7, R3 ;  /* 0x00000007ff037c19 */ /* 0x000fc80008011603 */
[----:B------:R-:W-:-:S04]  /*ed30*/  LOP3.LUT R3, R3, UR4, RZ, 0xc0, !PT ;  /* 0x0000000403037c12 */ /* 0x000fc8000f8ec0ff */
[----:B0-----:R-:W-:Y:S02]  /*ed40*/  LOP3.LUT R5, R3, 0x1f, RZ, 0xc0, !PT ;  /* 0x0000001f03057812 */ /* 0x001fe400078ec0ff */
[----:B------:R-:W-:-:S03]  /*ed50*/  SHF.R.U32.HI R3, RZ, 0x4, R3 ;  /* 0x00000004ff037819 */ /* 0x000fc60000011603 */
[----:B------:R-:W-:Y:S01]  /*ed60*/  IMAD R5, R5, 0x300, R8 ;  /* 0x0000030005057824 */ /* 0x000fe200078e0208 */
[----:B------:R-:W-:-:S05]  /*ed70*/  LOP3.LUT R124, R3, 0xffffffe, RZ, 0xc0, !PT ;  /* 0x0ffffffe037c7812 */ /* 0x000fca00078ec0ff */
[----:B------:R-:W-:Y:S02]  /*ed80*/  IMAD.IADD R124, R5, 0x1, R124 ;  /* 0x00000001057c7824 */ /* 0x000fe400078e027c */
[----:B-1----:R-:W-:Y:S01]  /*ed90*/  VIADD R4, R123, 0x1 ;  /* 0x000000017b047836 */ /* 0x002fe20000000000 */
[----:B------:R-:W-:-:S04]  /*eda0*/  ISETP.GT.AND P0, PT, R80, -0x1, PT ;  /* 0xffffffff5000780c */ /* 0x000fc80003f04270 */
[----:B------:R-:W-:Y:S04]  /*edb0*/  STS.U16 [R125], R4 ;  /* 0x000000047d007388 */ /* 0x000fe80000000400 */
        /* <DEDUP_REMOVED lines=495> */
[----:B------:R-:W1:Y:S01]  /*10cb0*/  LDS.U16 R92, [R25] ;  /* 0x00000000195c7984 */ /* 0x000e620000000400 */
        /* <DEDUP_REMOVED lines=117> */
[----:B------:R-:W-:-:S04]  /*11410*/  IMAD.IADD R136, R136, 0x1, R137 ;  /* 0x0000000188887824 */ /* 0x000fc800078e0289 */
[----:B0-----:R-:W-:-:S04]  /*11420*/  IMAD.IADD R135, R135, 0x1, R136 ;  /* 0x0000000187877824 */ /* 0x001fc800078e0288 */
[----:B-1----:R-:W-:-:S04]  /*11430*/  IMAD.IADD R134, R134, 0x1, R135 ;  /* 0x0000000186867824 */ /* 0x002fc800078e0287 */
[----:B--2---:R-:W-:-:S04]  /*11440*/  IMAD.IADD R133, R133, 0x1, R134 ;  /* 0x0000000185857824 */ /* 0x004fc800078e0286 */
[----:B---3--:R-:W-:-:S04]  /*11450*/  IMAD.IADD R132, R132, 0x1, R133 ;  /* 0x0000000184847824 */ /* 0x008fc800078e0285 */
[----:B----4-:R-:W-:-:S04]  /*11460*/  IMAD.IADD R131, R131, 0x1, R132 ;  /* 0x0000000183837824 */ /* 0x010fc800078e0284 */
[----:B-----5:R-:W-:-:S04]  /*11470*/  IMAD.IADD R130, R130, 0x1, R131 ;  /* 0x0000000182827824 */ /* 0x020fc800078e0283 */
[----:B------:R-:W-:-:S04]  /*11480*/  IMAD.IADD R129, R129, 0x1, R130 ;  /* 0x0000000181817824 */ /* 0x000fc800078e0282 */
[----:B------:R-:W-:-:S04]  /*11490*/  IMAD.IADD R128, R128, 0x1, R129 ;  /* 0x0000000180807824 */ /* 0x000fc800078e0281 */
[----:B------:R-:W-:-:S04]  /*114a0*/  IMAD.IADD R127, R127, 0x1, R128 ;  /* 0x000000017f7f7824 */ /* 0x000fc800078e0280 */
[----:B------:R-:W-:-:S05]  /*114b0*/  IMAD.IADD R157, R2, 0x1, R127 ;  /* 0x00000001029d7824 */ /* 0x000fca00078e027f */
[----:B------:R-:W0:Y:S02]  /*114c0*/  SHFL.UP P0, R2, R157, 0x1, RZ ;  /* 0x042000009d027989 */ /* 0x000e2400000000ff */
[----:B0-----:R-:W-:-:S05]  /*114d0*/  @P0 IMAD.IADD R2, R157, 0x1, R2 ;  /* 0x000000019d020824 */ /* 0x001fca00078e0202 */
[----:B------:R-:W0:Y:S02]  /*114e0*/  SHFL.UP P0, R3, R2, 0x2, RZ ;  /* 0x0440000002037989 */ /* 0x000e2400000000ff */
[----:B0-----:R-:W-:-:S05]  /*114f0*/  @P0 IMAD.IADD R3, R2, 0x1, R3 ;  /* 0x0000000102030824 */ /* 0x001fca00078e0203 */
[----:B------:R-:W0:Y:S01]  /*11500*/  SHFL.UP P0, R4, R3, 0x4, RZ ;  /* 0x0480000003047989 */ /* 0x000e2200000000ff */
[----:B------:R-:W1:Y:S01]  /*11510*/  S2R R159, SR_LANEID ;  /* 0x00000000009f7919 */ /* 0x000e620000000000 */
[----:B0-----:R-:W-:-:S05]  /*11520*/  @P0 IMAD.IADD R4, R3, 0x1, R4 ;  /* 0x0000000103040824 */ /* 0x001fca00078e0204 */
[----:B------:R-:W0:Y:S01]  /*11530*/  SHFL.UP P0, R161, R4, 0x8, RZ ;  /* 0x0500000004a17989 */ /* 0x000e2200000000ff */
[----:B------:R-:W2:Y:S01]  /*11540*/  S2UR UR6, SR_CgaCtaId ;  /* 0x00000000000679c3 */ /* 0x000ea20000008800 */
[----:B-1----:R-:W-:Y:S01]  /*11550*/  ISETP.NE.AND P3, PT, R159, 0x1f, PT ;  /* 0x0000001f9f00780c */ /* 0x002fe20003f65270 */
[----:B0-----:R-:W-:-:S05]  /*11560*/  @P0 IMAD.IADD R161, R4, 0x1, R161 ;  /* 0x0000000104a10824 */ /* 0x001fca00078e02a1 */
[----:B------:R-:W0:Y:S01]  /*11570*/  SHFL.UP P0, R162, R161, 0x10, RZ ;  /* 0x06000000a1a27989 */ /* 0x000e2200000000ff */
[----:B------:R-:W-:-:S06]  /*11580*/  UMOV UR5, 0x400 ;  /* 0x0000040000057882 */ /* 0x000fcc0000000000 */
[----:B------:R-:W-:Y:S01]  /*11590*/  @!P3 SHF.R.U32.HI R2, RZ, 0x3, R9 ;  /* 0x00000003ff02b819 */ /* 0x000fe20000011609 */
[----:B--2---:R-:W-:-:S03]  /*115a0*/  ULEA UR5, UR6, UR5, 0x18 ;  /* 0x0000000506057291 */ /* 0x004fc6000f8ec0ff */
[----:B------:R-:W-:Y:S01]  /*115b0*/  @!P3 LOP3.LUT R163, R2, 0x7c, RZ, 0xc0, !PT ;  /* 0x0000007c02a3b812 */ /* 0x000fe200078ec0ff */
[----:B0-----:R-:W-:-:S05]  /*115c0*/  @P0 IMAD.IADD R162, R161, 0x1, R162 ;  /* 0x00000001a1a20824 */ /* 0x001fca00078e02a2 */
[----:B------:R-:W-:Y:S01]  /*115d0*/  @!P3 STS [R163+UR5+0x6300], R162 ;  /* 0x006300a2a300b988 */ /* 0x000fe20008000805 */
[----:B------:R-:W-:Y:S06]  /*115e0*/  BAR.SYNC.DEFER_BLOCKING 0x0 ;  /* 0x0000000000007b1d */ /* 0x000fec0000010000 */
[----:B------:R-:W0:Y:S04]  /*115f0*/  LDS.128 R4, [UR5+0x6300] ;  /* 0x00630005ff047984 */ /* 0x000e280008000c00 */
[----:B------:R-:W1:Y:S01]  /*11600*/  LDS.64 R2, [UR5+0x6310] ;  /* 0x00631005ff027984 */ /* 0x000e620008000a00 */
[----:B------:R-:W-:-:S02]  /*11610*/  ISETP.NE.AND P0, PT, R10, 0x2, PT ;  /* 0x000000020a00780c */ /* 0x000fc40003f05270 */
[----:B------:R-:W-:Y:S02]  /*11620*/  ISETP.NE.AND P4, PT, R159, RZ, PT ;  /* 0x000000ff9f00720c */ /* 0x000fe40003f85270 */
        /* <DEDUP_REMOVED lines=8> */
[----:B-1----:R-:W-:-:S03]  /*116b0*/  IMAD.IADD R2, R7, 0x1, R2 ;  /* 0x0000000107027824 */ /* 0x002fc600078e0202 */
[----:B------:R-:W-:Y:S02]  /*116c0*/  SEL R4, R7, R4, !P0 ;  /* 0x0000000407047207 */ /* 0x000fe40004000000 */
[----:B------:R-:W-:Y:S01]  /*116d0*/  ISETP.GT.U32.OR P0, PT, R9, 0x1f, P4 ;  /* 0x0000001f0900780c */ /* 0x000fe20002704470 */
[----:B------:R-:W-:Y:S01]  /*116e0*/  IMAD.IADD R5, R162, 0x1, -R157 ;  /* 0x00000001a2057824 */ /* 0x000fe200078e0a9d */
[----:B------:R-:W-:Y:S01]  /*116f0*/  SEL R4, R2, R4, !P3 ;  /* 0x0000000402047207 */ /* 0x000fe20005800000 */
[----:B------:R-:W-:-:S03]  /*11700*/  IMAD.IADD R3, R3, 0x1, R2 ;  /* 0x0000000103037824 */ /* 0x000fc600078e0202 */
[----:B------:R-:W-:-:S05]  /*11710*/  SEL R7, R5, RZ, P4 ;  /* 0x000000ff05077207 */ /* 0x000fca0002000000 */
[----:B------:R-:W-:Y:S02]  /*11720*/  @P2 IMAD.IADD R5, R4, 0x1, R7 ;  /* 0x0000000104052824 */ /* 0x000fe400078e0207 */
[----:B------:R-:W-:-:S05]  /*11730*/  @!P0 IMAD.U32 R5, R3, 0x10000, RZ ;  /* 0x0001000003058824 */ /* 0x000fca00078e00ff */
[----:B------:R-:W-:Y:S01]  /*11740*/  @!P0 STS [UR5+0x6320], R5 ;  /* 0x00632005ff008988 */ /* 0x000fe20008000805 */
[----:B------:R-:W-:Y:S01]  /*11750*/  BAR.SYNC.DEFER_BLOCKING 0x0 ;  /* 0x0000000000007b1d */ /* 0x000fe20000010000 */
[----:B------:R-:W-:-:S13]  /*11760*/  ISETP.NE.AND P2, PT, R9, RZ, PT ;  /* 0x000000ff0900720c */ /* 0x000fda0003f45270 */
[----:B------:R-:W0:Y:S01]  /*11770*/  @P2 LDS R4, [UR5+0x6320] ;  /* 0x00632005ff042984 */ /* 0x000e220008000800 */
[----:B------:R-:W-:-:S04]  /*11780*/  ISETP.NE.AND P0, PT, R78, 0x7fffffff, PT ;  /* 0x7fffffff4e00780c */ /* 0x000fc80003f05270 */
[----:B------:R-:W-:Y:S01]  /*11790*/  SEL R2, R78, 0x80000000, P0 ;  /* 0x800000004e027807 */ /* 0x000fe20000000000 */
[----:B------:R-:W-:-:S03]  /*117a0*/  IMAD.U32 R7, RZ, RZ, UR5 ;  /* 0x00000005ff077e24 */ /* 0x000fc6000f8e00ff */
[----:B------:R-:W-:Y:S02]  /*117b0*/  SHF.R.U32.HI R3, RZ, UR7, R2 ;  /* 0x00000007ff037c19 */ /* 0x000fe40008011602 */
[----:B------:R-:W-:Y:S02]  /*117c0*/  @!P1 LOP3.LUT R2, R9, 0x1f, RZ, 0xc0, !PT ;  /* 0x0000001f09029812 */ /* 0x000fe400078ec0ff */
[----:B------:R-:W-:Y:S02]  /*117d0*/  LOP3.LUT R6, R3, UR4, RZ, 0xc0, !PT ;  /* 0x0000000403067c12 */ /* 0x000fe4000f8ec0ff */
[----:B------:R-:W-:Y:S01]  /*117e0*/  @!P1 SHF.R.U32.HI R3, RZ, 0x4, R9 ;  /* 0x00000004ff039819 */ /* 0x000fe20000011609 */
[----:B------:R-:W-:Y:S01]  /*117f0*/  @!P1 IMAD R2, R2, 0x300, R7 ;  /* 0x0000030002029824 */ /* 0x000fe200078e0207 */
[----:B------:R-:W-:Y:S02]  /*11800*/  LOP3.LUT R7, R6, 0x1f, RZ, 0xc0, !PT ;  /* 0x0000001f06077812 */ /* 0x000fe400078ec0ff */
[----:B------:R-:W-:-:S02]  /*11810*/  SHF.R.U32.HI R6, RZ, 0x4, R6 ;  /* 0x00000004ff067819 */ /* 0x000fc40000011606 */
[----:B------:R-:W-:Y:S02]  /*11820*/  @!P1 LOP3.LUT R3, R3, 0x3e, RZ, 0xc0, !PT ;  /* 0x0000003e03039812 */ /* 0x000fe400078ec0ff */
[C---:B------:R-:W-:Y:S02]  /*11830*/  ISETP.NE.AND P0, PT, R75.reuse, 0x7fffffff, PT ;  /* 0x7fffffff4b00780c */ /* 0x040fe40003f05270 */
[----:B------:R-:W-:Y:S01]  /*11840*/  LOP3.LUT R162, R6, 0xffffffe, RZ, 0xc0, !PT ;  /* 0x0ffffffe06a27812 */ /* 0x000fe200078ec0ff */
[----:B------:R-:W-:Y:S01]  /*11850*/  @!P1 IMAD.IADD R6, R2, 0x1, R3 ;  /* 0x0000000102069824 */ /* 0x000fe200078e0203 */
[----:B------:R-:W-:Y:S01]  /*11860*/  SEL R3, R75, 0x80000000, P0 ;  /* 0x800000004b037807 */ /* 0x000fe20000000000 */
[----:B0-----:R-:W-:Y:S01]  /*11870*/  @P2 IMAD.IADD R5, R5, 0x1, R4 ;  /* 0x0000000105052824 */ /* 0x001fe200078e0204 */
[----:B------:R-:W-:-:S04]  /*11880*/  ISETP.NE.AND P2, PT, R77, 0x7fffffff, PT ;  /* 0x7fffffff4d00780c */ /* 0x000fc80003f45270 */
[----:B------:R-:W-:-:S04]  /*11890*/  SEL R4, R77, 0x80000000, P2 ;  /* 0x800000004d047807 */ /* 0x000fc80001000000 */
[----:B------:R-:W-:Y:S02]  /*118a0*/  SHF.R.U32.HI R4, RZ, UR7, R4 ;  /* 0x00000007ff047c19 */ /* 0x000fe40008011604 */
[----:B------:R-:W-:Y:S02]  /*118b0*/  SHF.R.U32.HI R3, RZ, UR7, R3 ;  /* 0x00000007ff037c19 */ /* 0x000fe40008011603 */
[----:B------:R-:W-:Y:S01]  /*118c0*/  LOP3.LUT R4, R4, UR4, RZ, 0xc0, !PT ;  /* 0x0000000404047c12 */ /* 0x000fe2000f8ec0ff */
[----:B------:R-:W-:Y:S01]  /*118d0*/  IMAD R7, R7, 0x300, R8 ;  /* 0x0000030007077824 */ /* 0x000fe200078e0208 */
[----:B------:R-:W-:Y:S02]  /*118e0*/  LOP3.LUT R3, R3, UR4, RZ, 0xc0, !PT ;  /* 0x0000000403037c12 */ /* 0x000fe4000f8ec0ff */
[----:B------:R-:W-:Y:S02]  /*118f0*/  LOP3.LUT R157, R4, 0x1f, RZ, 0xc0, !PT ;  /* 0x0000001f049d7812 */ /* 0x000fe400078ec0ff */
[----:B------:R-:W-:Y:S01]  /*11900*/  SHF.R.U32.HI R159, RZ, 0x4, R4 ;  /* 0x00000004ff9f7819 */ /* 0x000fe20000011604 */
[----:B------:R-:W-:Y:S01]  /*11910*/  IMAD.IADD R2, R7, 0x1, R162 ;  /* 0x0000000107027824 */ /* 0x000fe200078e02a2 */
[----:B------:R-:W-:Y:S01]  /*11920*/  LOP3.LUT R7, R3, 0x1f, RZ, 0xc0, !PT ;  /* 0x0000001f03077812 */ /* 0x000fe200078ec0ff */
[----:B------:R-:W-:Y:S01]  /*11930*/  IMAD R157, R157, 0x300, R8 ;  /* 0x000003009d9d7824 */ /* 0x000fe200078e0208 */
[----:B------:R-:W-:-:S02]  /*11940*/  SHF.R.U32.HI R4, RZ, 0x4, R3 ;  /* 0x00000004ff047819 */ /* 0x000fc40000011603 */
[----:B------:R-:W-:Y:S01]  /*11950*/  LOP3.LUT R164, R159, 0xffffffe, RZ, 0xc0, !PT ;  /* 0x0ffffffe9fa47812 */ /* 0x000fe200078ec0ff */
[----:B------:R-:W-:Y:S01]  /*11960*/  IMAD R3, R7, 0x300, R8 ;  /* 0x0000030007037824 */ /* 0x000fe200078e0208 */
[----:B------:R-:W-:Y:S01]  /*11970*/  LOP3.LUT R162, R4, 0xffffffe, RZ, 0xc0, !PT ;  /* 0x0ffffffe04a27812 */ /* 0x000fe200078ec0ff */
[--C-:B------:R-:W-:Y:S02]  /*11980*/  IMAD.IADD R7, R160, 0x1, R5.reuse ;  /* 0x00000001a0077824 */ /* 0x100fe400078e0205 */
[----:B------:R-:W-:Y:S02]  /*11990*/  IMAD.IADD R4, R157, 0x1, R164 ;  /* 0x000000019d047824 */ /* 0x000fe400078e02a4 */
        /* <DEDUP_REMOVED lines=64> */
[----:B------:R-:W-:Y:S01]  /*11da0*/  BAR.SYNC.DEFER_BLOCKING 0x0 ;  /* 0x0000000000007b1d */ /* 0x000fe20000010000 */
[----:B------:R-:W-:-:S05]  /*11db0*/  IMAD.IADD R3, R3, 0x1, R162 ;  /* 0x0000000103037824 */ /* 0x000fca00078e02a2 */
[----:B------:R-:W0:Y:S04]  /*11dc0*/  @!P1 LDS.U16 R10, [R6] ;  /* 0x00000000060a9984 */ /* 0x000e280000000400 */
[----:B------:R-:W-:Y:S04]  /*11dd0*/  LDS.U16 R5, [R124] ;  /* 0x000000007c057984 */ /* 0x000fe80000000400 */
[----:B------:R-:W-:Y:S04]  /*11de0*/  LDS.U16 R131, [R76] ;  /* 0x000000004c837984 */ /* 0x000fe80000000400 */
[----:B------:R-:W-:Y:S04]  /*11df0*/  LDS.U16 R129, [R72] ;  /* 0x0000000048817984 */ /* 0x000fe80000000400 */
[----:B------:R-:W1:Y:S04]  /*11e00*/  LDS.U16 R136, [R125] ;  /* 0x000000007d887984 */ /* 0x000e680000000400 */
[----:B------:R-:W2:Y:S04]  /*11e10*/  LDS.U16 R84, [R84] ;  /* 0x0000000054547984 */ /* 0x000ea80000000400 */
[----:B------:R-:W-:Y:S04]  /*11e20*/  LDS.U16 R79, [R79] ;  /* 0x000000004f4f7984 */ /* 0x000fe80000000400 */
        /* <DEDUP_REMOVED lines=31> */
[----:B------:R-:W3:Y:S04]  /*12020*/  LDS.U16 R7, [R2] ;  /* 0x0000000002077984 */ /* 0x000ee80000000400 */
[----:B------:R-:W4:Y:S01]  /*12030*/  LDS.U16 R4, [R4] ;  /* 0x0000000004047984 */ /* 0x000f220000000400 */
[----:B------:R-:W-:Y:S06]  /*12040*/  BAR.SYNC.DEFER_BLOCKING 0x0 ;  /* 0x0000000000007b1d */ /* 0x000fec0000010000 */
[----:B0-----:R-:W-:Y:S01]  /*12050*/  @!P1 STS [R8], R10 ;  /* 0x0000000a08009388 */ /* 0x001fe20000000800 */
[----:B------:R-:W-:Y:S01]  /*12060*/  @!P1 IMAD.IADD R11, R11, 0x1, -R10 ;  /* 0x000000010b0b9824 */ /* 0x000fe200078e0a0a */
[----:B------:R-:W-:Y:S08]  /*12070*/  BAR.SYNC.DEFER_BLOCKING 0x0 ;  /* 0x0000000000007b1d */ /* 0x000ff00000010000 */
[----:B------:R-:W-:Y:S01]  /*12080*/  BAR.SYNC.DEFER_BLOCKING 0x0 ;  /* 0x0000000000007b1d */ /* 0x000fe20000010000 */
[----:B-1----:R-:W-:-:S02]  /*12090*/  IMAD.IADD R136, R123, 0x1, R136 ;  /* 0x000000017b887824 */ /* 0x002fc400078e0288 */
[----:B------:R-:W-:Y:S02]  /*120a0*/  IMAD.IADD R5, R122, 0x1, R5 ;  /* 0x000000017a057824 */ /* 0x000fe400078e0205 */
[----:B--2---:R-:W-:Y:S01]  /*120b0*/  IMAD.IADD R84, R121, 0x1, R84 ;  /* 0x0000000179547824 */ /* 0x004fe200078e0254 */
[----:B------:R-:W-:Y:S01]  /*120c0*/  @!P1 STS [R8+0x7500], R11 ;  /* 0x0075000b08009388 */ /* 0x000fe20000000800 */
[----:B---3--:R-:W-:Y:S01]  /*120d0*/  IMAD.IADD R7, R86, 0x1, R7 ;  /* 0x0000000156077824 */ /* 0x008fe200078e0207 */
[----:B------:R-:W-:Y:S01]  /*120e0*/  LEA R136, R136, UR5, 0x2 ;  /* 0x0000000588887c11 */ /* 0x000fe2000f8e10ff */
[----:B------:R-:W-:Y:S01]  /*120f0*/  BAR.SYNC.DEFER_BLOCKING 0x0 ;  /* 0x0000000000007b1d */ /* 0x000fe20000010000 */
[----:B----4-:R-:W-:Y:S01]  /*12100*/  IMAD.IADD R4, R85, 0x1, R4 ;  /* 0x0000000155047824 */ /* 0x010fe200078e0204 */
        /* <DEDUP_REMOVED lines=15> */
[----:B------:R-:W-:-:S02]  /*12200*/  IMAD.IADD R61, R114, 0x1, R61 ;  /* 0x00000001723d7824 */ /* 0x000fc400078e023d */
[----:B------:R-:W-:Y:S01]  /*12210*/  IMAD.IADD R126, R113, 0x1, R126 ;  /* 0x00000001717e7824 */ /* 0x000fe200078e027e */
[----:B------:R-:W-:Y:S01]  /*12220*/  STS [R136], R83 ;  /* 0x0000005388007388 */ /* 0x000fe20000000800 */
[----:B------:R-:W-:-:S03]  /*12230*/  IMAD.IADD R65, R112, 0x1, R65 ;  /* 0x0000000170417824 */ /* 0x000fc600078e0241 */
[----:B------:R-:W-:Y:S01]  /*12240*/  STS [R2], R81 ;  /* 0x0000005102007388 */ /* 0x000fe20000000800 */
[----:B------:R-:W-:-:S03]  /*12250*/  IMAD.IADD R124, R111, 0x1, R124 ;  /* 0x000000016f7c7824 */ /* 0x000fc600078e027c */
[----:B------:R0:W-:Y:S01]  /*12260*/  STS [R3], R80 ;  /* 0x0000005003007388 */ /* 0x0001e20000000800 */
[----:B------:R-:W-:-:S03]  /*12270*/  LEA R129, R129, UR5, 0x2 ;  /* 0x0000000581817c11 */ /* 0x000fc6000f8e10ff */
[----:B------:R1:W-:Y:S01]  /*12280*/  STS [R7], R78 ;  /* 0x0000004e07007388 */ /* 0x0003e20000000800 */
[----:B------:R-:W-:Y:S01]  /*12290*/  IMAD.IADD R59, R110, 0x1, R59 ;  /* 0x000000016e3b7824 */ /* 0x000fe200078e023b */
[----:B------:R-:W-:Y:S02]  /*122a0*/  LEA R5, R128, UR5, 0x2 ;  /* 0x0000000580057c11 */ /* 0x000fe4000f8e10ff */
[----:B------:R-:W-:Y:S01]  /*122b0*/  STS [R4], R77 ;  /* 0x0000004d04007388 */ /* 0x000fe20000000800 */
[----:B0-----:R-:W-:-:S03]  /*122c0*/  LEA R3, R74, UR5, 0x2 ;  /* 0x000000054a037c11 */ /* 0x001fc6000f8e10ff */
[----:B------:R-:W-:Y:S01]  /*122d0*/  STS [R72], R75 ;  /* 0x0000004b48007388 */ /* 0x000fe20000000800 */
[----:B------:R-:W-:Y:S01]  /*122e0*/  IMAD.IADD R130, R109, 0x1, R130 ;  /* 0x000000016d827824 */ /* 0x000fe200078e0282 */
[----:B------:R-:W-:Y:S02]  /*122f0*/  LEA R61, R61, UR5, 0x2 ;  /* 0x000000053d3d7c11 */ /* 0x000fe4000f8e10ff */
[----:B------:R-:W-:Y:S01]  /*12300*/  STS [R6], R73 ;  /* 0x0000004906007388 */ /* 0x000fe20000000800 */
[----:B------:R-:W-:Y:S01]  /*12310*/  IMAD.IADD R57, R108, 0x1, R57 ;  /* 0x000000016c397824 */ /* 0x000fe200078e0239 */
[----:B-1----:R-:W-:Y:S02]  /*12320*/  LEA R7, R126, UR5, 0x2 ;  /* 0x000000057e077c11 */ /* 0x002fe4000f8e10ff */
[----:B------:R-:W-:Y:S01]  /*12330*/  STS [R82], R71 ;  /* 0x0000004752007388 */ /* 0x000fe20000000800 */
[----:B------:R-:W-:Y:S01]  /*12340*/  IMAD.IADD R76, R107, 0x1, R76 ;  /* 0x000000016b4c7824 */ /* 0x000fe200078e024c */
[----:B------:R-:W-:-:S02]  /*12350*/  LEA R65, R65, UR5, 0x2 ;  /* 0x0000000541417c11 */ /* 0x000fc4000f8e10ff */
[----:B------:R-:W-:Y:S01]  /*12360*/  STS [R131], R70 ;  /* 0x0000004683007388 */ /* 0x000fe20000000800 */
[----:B------:R-:W-:Y:S01]  /*12370*/  IMAD.IADD R53, R106, 0x1, R53 ;  /* 0x000000016a357824 */ /* 0x000fe200078e0235 */
[----:B------:R-:W-:Y:S02]  /*12380*/  LEA R11, R124, UR5, 0x2 ;  /* 0x000000057c0b7c11 */ /* 0x000fe4000f8e10ff */
[----:B------:R0:W-:Y:S01]  /*12390*/  STS [R3], R68 ;  /* 0x0000004403007388 */ /* 0x0001e20000000800 */
[----:B------:R-:W-:Y:S01]  /*123a0*/  IMAD.IADD R132, R105, 0x1, R132 ;  /* 0x0000000169847824 */ /* 0x000fe200078e0284 */
[----:B------:R-:W-:Y:S02]  /*123b0*/  LEA R59, R59, UR5, 0x2 ;  /* 0x000000053b3b7c11 */ /* 0x000fe4000f8e10ff */
[----:B------:R-:W-:Y:S01]  /*123c0*/  STS [R129], R66 ;  /* 0x0000004281007388 */ /* 0x000fe20000000800 */
[----:B------:R-:W-:Y:S01]  /*123d0*/  IMAD.IADD R41, R104, 0x1, R41 ;  /* 0x0000000168297824 */ /* 0x000fe200078e0229 */
[----:B------:R-:W-:-:S02]  /*123e0*/  LEA R23, R130, UR5, 0x2 ;  /* 0x0000000582177c11 */ /* 0x000fc4000f8e10ff */
[----:B------:R1:W-:Y:S01]  /*123f0*/  STS [R5], R64 ;  /* 0x0000004005007388 */ /* 0x0003e20000000800 */
[----:B------:R-:W-:Y:S01]  /*12400*/  IMAD.IADD R134, R103, 0x1, R134 ;  /* 0x0000000167867824 */ /* 0x000fe200078e0286 */
[----:B------:R-:W-:Y:S02]  /*12410*/  LEA R57, R57, UR5, 0x2 ;  /* 0x0000000539397c11 */ /* 0x000fe4000f8e10ff */
[----:B------:R-:W-:Y:S01]  /*12420*/  STS [R61], R62 ;  /* 0x0000003e3d007388 */ /* 0x000fe20000000800 */
[----:B------:R-:W-:Y:S01]  /*12430*/  IMAD.IADD R45, R102, 0x1, R45 ;  /* 0x00000001662d7824 */ /* 0x000fe200078e022d */
[----:B0-----:R-:W-:Y:S02]  /*12440*/  LEA R3, R76, UR5, 0x2 ;  /* 0x000000054c037c11 */ /* 0x001fe4000f8e10ff */
[----:B------:R0:W-:Y:S01]  /*12450*/  STS [R7], R60 ;  /* 0x0000003c07007388 */ /* 0x0001e20000000800 */
[----:B------:R-:W-:Y:S01]  /*12460*/  IMAD.IADD R138, R101, 0x1, R138 ;  /* 0x00000001658a7824 */ /* 0x000fe200078e028a */
[----:B------:R-:W-:-:S02]  /*12470*/  LEA R53, R53, UR5, 0x2 ;  /* 0x0000000535357c11 */ /* 0x000fc4000f8e10ff */
[----:B------:R-:W-:Y:S01]  /*12480*/  STS [R65], R58 ;  /* 0x0000003a41007388 */ /* 0x000fe20000000800 */
[----:B------:R-:W-:Y:S01]  /*12490*/  IMAD.IADD R39, R100, 0x1, R39 ;  /* 0x0000000164277824 */ /* 0x000fe200078e0227 */
[----:B-1----:R-:W-:Y:S02]  /*124a0*/  LEA R5, R132, UR5, 0x2 ;  /* 0x0000000584057c11 */ /* 0x002fe4000f8e10ff */
[----:B------:R1:W-:Y:S01]  /*124b0*/  STS [R11], R56 ;  /* 0x000000380b007388 */ /* 0x0003e20000000800 */
[----:B------:R-:W-:Y:S01]  /*124c0*/  IMAD.IADD R140, R99, 0x1, R140 ;  /* 0x00000001638c7824 */ /* 0x000fe200078e028c */
[----:B------:R-:W-:Y:S02]  /*124d0*/  LEA R41, R41, UR5, 0x2 ;  /* 0x0000000529297c11 */ /* 0x000fe4000f8e10ff */
[----:B------:R-:W-:Y:S01]  /*124e0*/  STS [R59], R54 ;  /* 0x000000363b007388 */ /* 0x000fe20000000800 */
[----:B------:R-:W-:Y:S01]  /*124f0*/  IMAD.IADD R37, R98, 0x1, R37 ;  /* 0x0000000162257824 */ /* 0x000fe200078e0225 */
[----:B0-----:R-:W-:-:S02]  /*12500*/  LEA R7, R134, UR5, 0x2 ;  /* 0x0000000586077c11 */ /* 0x001fc4000f8e10ff */
[----:B------:R0:W-:Y:S01]  /*12510*/  STS [R23], R52 ;  /* 0x0000003417007388 */ /* 0x0001e20000000800 */
[----:B------:R-:W-:Y:S01]  /*12520*/  IMAD.IADD R142, R97, 0x1, R142 ;  /* 0x00000001618e7824 */ /* 0x000fe200078e028e */
[----:B------:R-:W-:Y:S02]  /*12530*/  LEA R45, R45, UR5, 0x2 ;  /* 0x000000052d2d7c11 */ /* 0x000fe4000f8e10ff */
[----:B------:R-:W-:Y:S01]  /*12540*/  STS [R57], R50 ;  /* 0x0000003239007388 */ /* 0x000fe20000000800 */
[----:B------:R-:W-:Y:S01]  /*12550*/  IMAD.IADD R33, R96, 0x1, R33 ;  /* 0x0000000160217824 */ /* 0x000fe200078e0221 */
[----:B-1----:R-:W-:Y:S02]  /*12560*/  LEA R11, R138, UR5, 0x2 ;  /* 0x000000058a0b7c11 */ /* 0x002fe4000f8e10ff */
[----:B------:R1:W-:Y:S01]  /*12570*/  STS [R3], R48 ;  /* 0x0000003003007388 */ /* 0x0003e20000000800 */
[----:B------:R-:W-:Y:S01]  /*12580*/  IMAD.IADD R144, R95, 0x1, R144 ;  /* 0x000000015f907824 */ /* 0x000fe200078e0290 */
[----:B------:R-:W-:-:S02]  /*12590*/  LEA R39, R39, UR5, 0x2 ;  /* 0x0000000527277c11 */ /* 0x000fc4000f8e10ff */
[----:B------:R-:W-:Y:S01]  /*125a0*/  STS [R53], R46 ;  /* 0x0000002e35007388 */ /* 0x000fe20000000800 */
[----:B------:R-:W-:Y:S01]  /*125b0*/  IMAD.IADD R21, R94, 0x1, R21 ;  /* 0x000000015e157824 */ /* 0x000fe200078e0215 */
[----:B0-----:R-:W-:Y:S02]  /*125c0*/  LEA R23, R140, UR5, 0x2 ;  /* 0x000000058c177c11 */ /* 0x001fe4000f8e10ff */
[----:B------:R0:W-:Y:S01]  /*125d0*/  STS [R5], R44 ;  /* 0x0000002c05007388 */ /* 0x0001e20000000800 */
[----:B------:R-:W-:Y:S01]  /*125e0*/  IMAD.IADD R146, R93, 0x1, R146 ;  /* 0x000000015d927824 */ /* 0x000fe200078e0292 */
[----:B------:R-:W-:Y:S02]  /*125f0*/  LEA R37, R37, UR5, 0x2 ;  /* 0x0000000525257c11 */ /* 0x000fe4000f8e10ff */
[----:B------:R-:W-:Y:S01]  /*12600*/  STS [R41], R42 ;  /* 0x0000002a29007388 */ /* 0x000fe20000000800 */
[----:B------:R-:W-:Y:S01]  /*12610*/  IMAD.IADD R25, R92, 0x1, R25 ;  /* 0x000000015c197824 */ /* 0x000fe200078e0219 */
[----:B-1----:R-:W-:-:S02]  /*12620*/  LEA R3, R142, UR5, 0x2 ;  /* 0x000000058e037c11 */ /* 0x002fc4000f8e10ff */
        /* <DEDUP_REMOVED lines=12> */
[----:B------:R-:W-:Y:S01]  /*126f0*/  STS [R23], R32 ;  /* 0x0000002017007388 */ /* 0x000fe20000000800 */
[----:B------:R-:W-:-:S03]  /*12700*/  LEA R25, R25, UR5, 0x2 ;  /* 0x0000000519197c11 */ /* 0x000fc6000f8e10ff */
[----:B------:R-:W-:Y:S01]  /*12710*/  STS [R37], R30 ;  /* 0x0000001e25007388 */ /* 0x000fe20000000800 */
[----:B0-----:R-:W-:-:S03]  /*12720*/  LEA R11, R148, UR5, 0x2 ;  /* 0x00000005940b7c11 */ /* 0x001fc6000f8e10ff */
[----:B------:R-:W-:Y:S01]  /*12730*/  STS [R3], R28 ;  /* 0x0000001c03007388 */ /* 0x000fe20000000800 */
[----:B------:R-:W-:-:S03]  /*12740*/  LEA R4, R19, UR5, 0x2 ;  /* 0x0000000513047c11 */ /* 0x000fc6000f8e10ff */
[----:B------:R-:W-:Y:S01]  /*12750*/  STS [R33], R26 ;  /* 0x0000001a21007388 */ /* 0x000fe20000000800 */
[----:B------:R-:W-:-:S03]  /*12760*/  LEA R12, R12, UR5, 0x2 ;  /* 0x000000050c0c7c11 */ /* 0x000fc6000f8e10ff */
[----:B------:R-:W-:Y:S01]  /*12770*/  STS [R5], R24 ;  /* 0x0000001805007388 */ /* 0x000fe20000000800 */
[----:B------:R-:W-:-:S03]  /*12780*/  LEA R17, R17, UR5, 0x2 ;  /* 0x0000000511117c11 */ /* 0x000fc6000f8e10ff */
[----:B------:R0:W-:Y:S04]  /*12790*/  STS [R21], R22 ;  /* 0x0000001615007388 */ /* 0x0001e80000000800 */
[----:B------:R1:W-:Y:S04]  /*127a0*/  STS [R7], R20 ;  /* 0x0000001407007388 */ /* 0x0003e80000000800 */
[----:B------:R1:W-:Y:S04]  /*127b0*/  STS [R25], R18 ;  /* 0x0000001219007388 */ /* 0x0003e80000000800 */
[----:B------:R1:W-:Y:S04]  /*127c0*/  STS [R11], R16 ;  /* 0x000000100b007388 */ /* 0x0003e80000000800 */
[----:B------:R1:W-:Y:S04]  /*127d0*/  STS [R4], R15 ;  /* 0x0000000f04007388 */ /* 0x0003e80000000800 */
[----:B------:R1:W-:Y:S04]  /*127e0*/  STS [R12], R13 ;  /* 0x0000000d0c007388 */ /* 0x0003e80000000800 */
[----:B------:R1:W-:Y:S01]  /*127f0*/  STS [R17], R0 ;  /* 0x0000000011007388 */ /* 0x0003e20000000800 */
[----:B------:R-:W-:Y:S01]  /*12800*/  BAR.SYNC.DEFER_BLOCKING 0x0 ;  /* 0x0000000000007b1d */ /* 0x000fe20000010000 */
[----:B------:R-:W-:-:S05]  /*12810*/  ISETP.GE.AND P0, PT, R9, R14, PT ;  /* 0x0000000e0900720c */ /* 0x000fca0003f06270 */
[----:B------:R1:W2:Y:S01]  /*12820*/  LDS R2, [R8+0x7200] ;  /* 0x0072000008027984 */ /* 0x0002a20000000800 */
[C---:B------:R-:W-:Y:S02]  /*12830*/  VIADD R19, R9.reuse, 0xc0 ;  /* 0x000000c009137836 */ /* 0x040fe40000000000 */
[C---:B0-----:R-:W-:Y:S01]  /*12840*/  VIADD R21, R9.reuse, 0x180 ;  /* 0x0000018009157836 */ /* 0x041fe20000000000 */
[----:B------:R-:W-:Y:S01]  /*12850*/  BSSY.RECONVERGENT B0, `(.L_x_81) ;  /* 0x0000014000007945 */ /* 0x000fe20003800200 */
[----:B------:R-:W-:Y:S01]  /*12860*/  VIADD R23, R9, 0x240 ;  /* 0x0000024009177836 */ /* 0x000fe20000000000 */
[-C--:B------:R-:W-:Y:S01]  /*12870*/  ISETP.GE.AND P1, PT, R19, R14.reuse, PT ;  /* 0x0000000e1300720c */ /* 0x080fe20003f26270 */
[----:B------:R-:W-:Y:S01]  /*12880*/  IMAD.MOV.U32 R3, RZ, RZ, -0x80000000 ;  /* 0x80000000ff037424 */ /* 0x000fe200078e00ff */
[----:B------:R-:W-:Y:S01]  /*12890*/  ISETP.GE.AND P2, PT, R21, R14, PT ;  /* 0x0000000e1500720c */ /* 0x000fe20003f46270 */
[----:B-1----:R-:W-:-:S12]  /*128a0*/  @P0 BRA `(.L_x_82) ;  /* 0x0000000000380947 */ /* 0x002fd80003800000 */
        /* <DEDUP_REMOVED lines=14> */
.L_x_82:
[----:B------:R-:W-:Y:S05]  /*12990*/  BSYNC.RECONVERGENT B0 ;  /* 0x0000000000007941 */ /* 0x000fea0003800200 */
.L_x_81:
        /* <DEDUP_REMOVED lines=16> */
.L_x_84:
[----:B------:R-:W-:Y:S05]  /*12aa0*/  BSYNC.RECONVERGENT B0 ;  /* 0x0000000000007941 */ /* 0x000fea0003800200 */
.L_x_83:
[----:B------:R-:W-:Y:S04]  /*12ab0*/  BSSY.RECONVERGENT B0, `(.L_x_85) ;  /* 0x0000010000007945 */ /* 0x000fe80003800200 */
[----:B------:R-:W-:Y:S05]  /*12ac0*/  @P2 BRA `(.L_x_86) ;  /* 0x0000000000382947 */ /* 0x000fea0003800000 */
[----:B------:R-:W3:Y:S02]  /*12ad0*/  LDS R0, [R8+0x600] ;  /* 0x0006000008007984 */ /* 0x000ee40000000800 */
[----:B---3--:R-:W-:-:S04]  /*12ae0*/  ISETP.NE.AND P0, PT, R0, 0x7fffffff, PT ;  /* 0x7fffffff0000780c */ /* 0x008fc80003f05270 */
        /* <DEDUP_REMOVED lines=12> */
.L_x_86:
[----:B------:R-:W-:Y:S05]  /*12bb0*/  BSYNC.RECONVERGENT B0 ;  /* 0x0000000000007941 */ /* 0x000fea0003800200 */
.L_x_85:
[-C--:B------:R-:W-:Y:S01]  /*12bc0*/  ISETP.GE.AND P5, PT, R23, R14.reuse, PT ;  /* 0x0000000e1700720c */ /* 0x080fe20003fa6270 */
[C---:B------:R-:W-:Y:S01]  /*12bd0*/  VIADD R13, R9.reuse, 0x300 ;  /* 0x00000300090d7836 */ /* 0x040fe20000000000 */
[----:B------:R-:W-:Y:S01]  /*12be0*/  BSSY.RECONVERGENT B0, `(.L_x_87) ;  /* 0x000001a000007945 */ /* 0x000fe20003800200 */
[C---:B------:R-:W-:Y:S02]  /*12bf0*/  VIADD R15, R9.reuse, 0x3c0 ;  /* 0x000003c0090f7836 */ /* 0x040fe40000000000 */
[----:B------:R-:W-:Y:S01]  /*12c00*/  VIADD R17, R9, 0x480 ;  /* 0x0000048009117836 */ /* 0x000fe20000000000 */
[-C--:B------:R-:W-:Y:S01]  /*12c10*/  ISETP.GE.AND P4, PT, R13, R14.reuse, PT ;  /* 0x0000000e0d00720c */ /* 0x080fe20003f86270 */
[----:B------:R-:W-:Y:S01]  /*12c20*/  VIADD R19, R9, 0x540 ;  /* 0x0000054009137836 */ /* 0x000fe20000000000 */
[-C--:B------:R-:W-:Y:S01]  /*12c30*/  ISETP.GE.AND P3, PT, R15, R14.reuse, PT ;  /* 0x0000000e0f00720c */ /* 0x080fe20003f66270 */
[----:B------:R-:W-:Y:S01]  /*12c40*/  VIADD R21, R9, 0x600 ;  /* 0x0000060009157836 */ /* 0x000fe20000000000 */
[-C--:B------:R-:W-:Y:S01]  /*12c50*/  ISETP.GE.AND P0, PT, R17, R14.reuse, PT ;  /* 0x0000000e1100720c */ /* 0x080fe20003f06270 */
[----:B------:R-:W-:Y:S01]  /*12c60*/  VIADD R25, R9, 0x6c0 ;  /* 0x000006c009197836 */ /* 0x000fe20000000000 */
[----:B------:R-:W-:-:S02]  /*12c70*/  ISETP.GE.AND P1, PT, R19, R14, PT ;  /* 0x0000000e1300720c */ /* 0x000fc40003f26270 */
[----:B------:R-:W-:Y:S01]  /*12c80*/  ISETP.GE.AND P2, PT, R21, R14, PT ;  /* 0x0000000e1500720c */ /* 0x000fe20003f46270 */
[----:B------:R-:W-:-:S12]  /*12c90*/  @P5 BRA `(.L_x_88) ;  /* 0x0000000000385947 */ /* 0x000fd80003800000 */
[----:B------:R-:W4:Y:S02]  /*12ca0*/  LDS R0, [R8+0x900] ;  /* 0x0009000008007984 */ /* 0x000f240000000800 */
[----:B----4-:R-:W-:-:S04]  /*12cb0*/  ISETP.NE.AND P5, PT, R0, 0x7fffffff, PT ;  /* 0x7fffffff0000780c */ /* 0x010fc80003fa5270 */
[C---:B01-3--:R-:W-:Y:S02]  /*12cc0*/  SEL R4, R0.reuse, 0x80000000, P5 ;  /* 0x8000000000047807 */ /* 0x04bfe40002800000 */
        /* <DEDUP_REMOVED lines=11> */
.L_x_88:
[----:B------:R-:W-:Y:S05]  /*12d80*/  BSYNC.RECONVERGENT B0 ;  /* 0x0000000000007941 */ /* 0x000fea0003800200 */
.L_x_87:
[----:B------:R-:W-:Y:S04]  /*12d90*/  BSSY.RECONVERGENT B0, `(.L_x_89) ;  /* 0x0000010000007945 */ /* 0x000fe80003800200 */
[----:B------:R-:W-:Y:S05]  /*12da0*/  @P4 BRA `(.L_x_90) ;  /* 0x0000000000384947 */ /* 0x000fea0003800000 */
[----:B------:R-:W5:Y:S02]  /*12db0*/  LDS R0, [R8+0xc00] ;  /* 0x000c000008007984 */ /* 0x000f640000000800 */
[----:B-----5:R-:W-:-:S04]  /*12dc0*/  ISETP.NE.AND P4, PT, R0, 0x7fffffff, PT ;  /* 0x7fffffff0000780c */ /* 0x020fc80003f85270 */
[C---:B01-34-:R-:W-:Y:S02]  /*12dd0*/  SEL R4, R0.reuse, 0x80000000, P4 ;  /* 0x8000000000047807 */ /* 0x05bfe40002000000 */
        /* <DEDUP_REMOVED lines=11> */
.L_x_90:
[----:B------:R-:W-:Y:S05]  /*12e90*/  BSYNC.RECONVERGENT B0 ;  /* 0x0000000000007941 */ /* 0x000fea0003800200 */
.L_x_89:
        /* <DEDUP_REMOVED lines=16> */
.L_x_92:
[----:B------:R-:W-:Y:S05]  /*12fa0*/  BSYNC.RECONVERGENT B0 ;  /* 0x0000000000007941 */ /* 0x000fea0003800200 */
.L_x_91:
        /* <DEDUP_REMOVED lines=16> */
.L_x_94:
[----:B------:R-:W-:Y:S05]  /*130b0*/  BSYNC.RECONVERGENT B0 ;  /* 0x0000000000007941 */ /* 0x000fea0003800200 */
.L_x_93:
        /* <DEDUP_REMOVED lines=16> */
.L_x_96:
[----:B------:R-:W-:Y:S05]  /*131c0*/  BSYNC.RECONVERGENT B0 ;  /* 0x0000000000007941 */ /* 0x000fea0003800200 */
.L_x_95:
        /* <DEDUP_REMOVED lines=16> */
.L_x_98:
[----:B------:R-:W-:Y:S05]  /*132d0*/  BSYNC.RECONVERGENT B0 ;  /* 0x0000000000007941 */ /* 0x000fea0003800200 */
.L_x_97:
        /* <DEDUP_REMOVED lines=28> */
.L_x_100:
[----:B------:R-:W-:Y:S05]  /*134a0*/  BSYNC.RECONVERGENT B0 ;  /* 0x0000000000007941 */ /* 0x000fea0003800200 */
.L_x_99:
        /* <DEDUP_REMOVED lines=16> */
.L_x_102:
[----:B------:R-:W-:Y:S05]  /*135b0*/  BSYNC.RECONVERGENT B0 ;  /* 0x0000000000007941 */ /* 0x000fea0003800200 */
.L_x_101:
        /* <DEDUP_REMOVED lines=16> */
.L_x_104:
[----:B------:R-:W-:Y:S05]  /*136c0*/  BSYNC.RECONVERGENT B0 ;  /* 0x0000000000007941 */ /* 0x000fea0003800200 */
.L_x_103:
        /* <DEDUP_REMOVED lines=16> */
.L_x_106:
[----:B------:R-:W-:Y:S05]  /*137d0*/  BSYNC.RECONVERGENT B0 ;  /* 0x0000000000007941 */ /* 0x000fea0003800200 */
.L_x_105:
        /* <DEDUP_REMOVED lines=16> */
.L_x_108:
[----:B------:R-:W-:Y:S05]  /*138e0*/  BSYNC.RECONVERGENT B0 ;  /* 0x0000000000007941 */ /* 0x000fea0003800200 */
.L_x_107:
        /* <DEDUP_REMOVED lines=16> */
.L_x_110:
[----:B------:R-:W-:Y:S05]  /*139f0*/  BSYNC.RECONVERGENT B0 ;  /* 0x0000000000007941 */ /* 0x000fea0003800200 */
.L_x_109:
[-C--:B------:R-:W-:Y:S01]  /*13a00*/  ISETP.GE.AND P5, PT, R23, R14.reuse, PT ;  /* 0x0000000e1700720c */ /* 0x080fe20003fa6270 */
[C---:B------:R-:W-:Y:S01]  /*13a10*/  VIADD R15, R9.reuse, 0xcc0 ;  /* 0x00000cc0090f7836 */ /* 0x040fe20000000000 */
[C---:B------:R-:W-:Y:S01]  /*13a20*/  LOP3.LUT R13, R9.reuse, 0xc00, RZ, 0xfc, !PT ;  /* 0x00000c00090d7812 */ /* 0x040fe200078efcff */
[C---:B------:R-:W-:Y:S01]  /*13a30*/  VIADD R17, R9.reuse, 0xd80 ;  /* 0x00000d8009117836 */ /* 0x040fe20000000000 */
[----:B------:R-:W-:Y:S01]  /*13a40*/  BSSY.RECONVERGENT B0, `(.L_x_111) ;  /* 0x0000018000007945 */ /* 0x000fe20003800200 */
[----:B------:R-:W-:Y:S01]  /*13a50*/  VIADD R19, R9, 0xe40 ;  /* 0x00000e4009137836 */ /* 0x000fe20000000000 */
[-C--:B------:R-:W-:Y:S01]  /*13a60*/  ISETP.GE.AND P4, PT, R13, R14.reuse, PT ;  /* 0x0000000e0d00720c */ /* 0x080fe20003f86270 */
[----:B------:R-:W-:Y:S01]  /*13a70*/  VIADD R21, R9, 0xf00 ;  /* 0x00000f0009157836 */ /* 0x000fe20000000000 */
[-C--:B------:R-:W-:Y:S01]  /*13a80*/  ISETP.GE.AND P3, PT, R15, R14.reuse, PT ;  /* 0x0000000e0f00720c */ /* 0x080fe20003f66270 */
[----:B------:R-:W-:Y:S01]  /*13a90*/  VIADD R25, R9, 0xfc0 ;  /* 0x00000fc009197836 */ /* 0x000fe20000000000 */
[----:B------:R-:W-:-:S02]  /*13aa0*/  ISETP.GE.AND P0, PT, R17, R14, PT ;  /* 0x0000000e1100720c */ /* 0x000fc40003f06270 */
[-C--:B------:R-:W-:Y:S02]  /*13ab0*/  ISETP.GE.AND P1, PT, R19, R14.reuse, PT ;  /* 0x0000000e1300720c */ /* 0x080fe40003f26270 */
        /* <DEDUP_REMOVED lines=16> */
.L_x_112:
[----:B------:R-:W-:Y:S05]  /*13bc0*/  BSYNC.RECONVERGENT B0 ;  /* 0x0000000000007941 */ /* 0x000fea0003800200 */
.L_x_111:
        /* <DEDUP_REMOVED lines=16> */
.L_x_114:
[----:B------:R-:W-:Y:S05]  /*13cd0*/  BSYNC.RECONVERGENT B0 ;  /* 0x0000000000007941 */ /* 0x000fea0003800200 */
.L_x_113:
        /* <DEDUP_REMOVED lines=16> */
.L_x_116:
[----:B------:R-:W-:Y:S05]  /*13de0*/  BSYNC.RECONVERGENT B0 ;  /* 0x0000000000007941 */ /* 0x000fea0003800200 */
.L_x_115:
        /* <DEDUP_REMOVED lines=16> */
.L_x_118:
[----:B------:R-:W-:Y:S05]  /*13ef0*/  BSYNC.RECONVERGENT B0 ;  /* 0x0000000000007941 */ /* 0x000fea0003800200 */
.L_x_117:
        /* <DEDUP_REMOVED lines=16> */
.L_x_120:
[----:B------:R-:W-:Y:S05]  /*14000*/  BSYNC.RECONVERGENT B0 ;  /* 0x0000000000007941 */ /* 0x000fea0003800200 */
.L_x_119:
        /* <DEDUP_REMOVED lines=16> */
.L_x_122:
[----:B------:R-:W-:Y:S05]  /*14110*/  BSYNC.RECONVERGENT B0 ;  /* 0x0000000000007941 */ /* 0x000fea0003800200 */
.L_x_121:
        /* <DEDUP_REMOVED lines=28> */
.L_x_124:
[----:B------:R-:W-:Y:S05]  /*142e0*/  BSYNC.RECONVERGENT B0 ;  /* 0x0000000000007941 */ /* 0x000fea0003800200 */
.L_x_123:
        /* <DEDUP_REMOVED lines=16> */
.L_x_126:
[----:B------:R-:W-:Y:S05]  /*143f0*/  BSYNC.RECONVERGENT B0 ;  /* 0x0000000000007941 */ /* 0x000fea0003800200 */
.L_x_125:
        /* <DEDUP_REMOVED lines=16> */
.L_x_128:
[----:B------:R-:W-:Y:S05]  /*14500*/  BSYNC.RECONVERGENT B0 ;  /* 0x0000000000007941 */ /* 0x000fea0003800200 */
.L_x_127:
        /* <DEDUP_REMOVED lines=16> */
.L_x_130:
[----:B------:R-:W-:Y:S05]  /*14610*/  BSYNC.RECONVERGENT B0 ;  /* 0x0000000000007941 */ /* 0x000fea0003800200 */
.L_x_129:
        /* <DEDUP_REMOVED lines=16> */
.L_x_132:
[----:B------:R-:W-:Y:S05]  /*14720*/  BSYNC.RECONVERGENT B0 ;  /* 0x0000000000007941 */ /* 0x000fea0003800200 */
.L_x_131:
        /* <DEDUP_REMOVED lines=16> */
.L_x_134:
[----:B------:R-:W-:Y:S05]  /*14830*/  BSYNC.RECONVERGENT B0 ;  /* 0x0000000000007941 */ /* 0x000fea0003800200 */
.L_x_133:
        /* <DEDUP_REMOVED lines=28> */
.L_x_136:
[----:B------:R-:W-:Y:S05]  /*14a00*/  BSYNC.RECONVERGENT B0 ;  /* 0x0000000000007941 */ /* 0x000fea0003800200 */
.L_x_135:
        /* <DEDUP_REMOVED lines=16> */
.L_x_138:
[----:B------:R-:W-:Y:S05]  /*14b10*/  BSYNC.RECONVERGENT B0 ;  /* 0x0000000000007941 */ /* 0x000fea0003800200 */
.L_x_137:
        /* <DEDUP_REMOVED lines=16> */
.L_x_140:
[----:B------:R-:W-:Y:S05]  /*14c20*/  BSYNC.RECONVERGENT B0 ;  /* 0x0000000000007941 */ /* 0x000fea0003800200 */
.L_x_139:
        /* <DEDUP_REMOVED lines=16> */
.L_x_142:
[----:B------:R-:W-:Y:S05]  /*14d30*/  BSYNC.RECONVERGENT B0 ;  /* 0x0000000000007941 */ /* 0x000fea0003800200 */
.L_x_141:
        /* <DEDUP_REMOVED lines=16> */
.L_x_144:
[----:B------:R-:W-:Y:S05]  /*14e40*/  BSYNC.RECONVERGENT B0 ;  /* 0x0000000000007941 */ /* 0x000fea0003800200 */
.L_x_143:
        /* <DEDUP_REMOVED lines=16> */
.L_x_146:
[----:B------:R-:W-:Y:S05]  /*14f50*/  BSYNC.RECONVERGENT B0 ;  /* 0x0000000000007941 */ /* 0x000fea0003800200 */
.L_x_145:
[-C--:B------:R-:W-:Y:S01]  /*14f60*/  ISETP.GE.AND P5, PT, R25, R14.reuse, PT ;  /* 0x0000000e1900720c */ /* 0x080fe20003fa6270 */
[C---:B------:R-:W-:Y:S01]  /*14f70*/  VIADD R11, R9.reuse, 0x1980 ;  /* 0x00001980090b7836 */ /* 0x040fe20000000000 */
[C---:B--2---:R-:W-:Y:S01]  /*14f80*/  ISETP.NE.AND P1, PT, R2.reuse, 0x7fffffff, PT ;  /* 0x7fffffff0200780c */ /* 0x044fe20003f25270 */
[C---:B------:R-:W-:Y:S01]  /*14f90*/  VIADD R13, R9.reuse, 0x1a40 ;  /* 0x00001a40090d7836 */ /* 0x040fe20000000000 */
[----:B------:R-:W-:Y:S01]  /*14fa0*/  BSSY.RECONVERGENT B0, `(.L_x_147) ;  /* 0x000001b000007945 */ /* 0x000fe20003800200 */
[C---:B------:R-:W-:Y:S01]  /*14fb0*/  VIADD R15, R9.reuse, 0x1b00 ;  /* 0x00001b00090f7836 */ /* 0x040fe20000000000 */
[----:B------:R-:W-:Y:S01]  /*14fc0*/  SEL R0, R2, 0x80000000, P1 ;  /* 0x8000000002007807 */ /* 0x000fe20000800000 */
[----:B------:R-:W-:Y:S01]  /*14fd0*/  VIADD R17, R9, 0x1bc0 ;  /* 0x00001bc009117836 */ /* 0x000fe20000000000 */
[----:B------:R-:W-:Y:S01]  /*14fe0*/  ISETP.GE.AND P4, PT, R11, R14, PT ;  /* 0x0000000e0b00720c */ /* 0x000fe20003f86270 */
[----:B------:R-:W-:Y:S01]  /*14ff0*/  VIADD R19, R9, 0x1c80 ;  /* 0x00001c8009137836 */ /* 0x000fe20000000000 */
[----:B------:R-:W-:-:S02]  /*15000*/  SHF.R.U32.HI R0, RZ, UR7, R0 ;  /* 0x00000007ff007c19 */ /* 0x000fc40008011600 */
[-C--:B------:R-:W-:Y:S02]  /*15010*/  ISETP.GE.AND P3, PT, R13, R14.reuse, PT ;  /* 0x0000000e0d00720c */ /* 0x080fe40003f66270 */
[-C--:B------:R-:W-:Y:S02]  /*15020*/  ISETP.GE.AND P0, PT, R15, R14.reuse, PT ;  /* 0x0000000e0f00720c */ /* 0x080fe40003f06270 */
[-C--:B------:R-:W-:Y:S02]  /*15030*/  ISETP.GE.AND P1, PT, R17, R14.reuse, PT ;  /* 0x0000000e1100720c */ /* 0x080fe40003f26270 */
[----:B------:R-:W-:Y:S02]  /*15040*/  ISETP.GE.AND P2, PT, R19, R14, PT ;  /* 0x0000000e1300720c */ /* 0x000fe40003f46270 */
[----:B------:R-:W-:Y:S01]  /*15050*/  LOP3.LUT R10, R0, UR4, RZ, 0xc0, !PT ;  /* 0x00000004000a7c12 */ /* 0x000fe2000f8ec0ff */
[----:B------:R-:W-:Y:S10]  /*15060*/  @P5 BRA `(.L_x_148) ;  /* 0x0000000000385947 */ /* 0x000ff40003800000 */
[----:B------:R-:W2:Y:S02]  /*15070*/  LDS R0, [R8+0x6300] ;  /* 0x0063000008007984 */ /* 0x000ea40000000800 */
[----:B--2---:R-:W-:-:S04]  /*15080*/  ISETP.NE.AND P5, PT, R0, 0x7fffffff, PT ;  /* 0x7fffffff0000780c */ /* 0x004fc80003fa5270 */
        /* <DEDUP_REMOVED lines=12> */
.L_x_148:
[----:B------:R-:W-:Y:S05]  /*15150*/  BSYNC.RECONVERGENT B0 ;  /* 0x0000000000007941 */ /* 0x000fea0003800200 */
.L_x_147:
[----:B------:R-:W-:Y:S04]  /*15160*/  BSSY.RECONVERGENT B0, `(.L_x_149) ;  /* 0x0000010000007945 */ /* 0x000fe80003800200 */
[----:B------:R-:W-:Y:S05]  /*15170*/  @P4 BRA `(.L_x_150) ;  /* 0x0000000000384947 */ /* 0x000fea0003800000 */
[----:B------:R-:W5:Y:S02]  /*15180*/  LDS R0, [R8+0x6600] ;  /* 0x0066000008007984 */ /* 0x000f640000000800 */
[----:B-----5:R-:W-:-:S04]  /*15190*/  ISETP.NE.AND P4, PT, R0, 0x7fffffff, PT ;  /* 0x7fffffff0000780c */ /* 0x020fc80003f85270 */
[C---:B01234-:R-:W-:Y:S02]  /*151a0*/  SEL R4, R0.reuse, 0x80000000, P4 ;  /* 0x8000000000047807 */ /* 0x05ffe40002000000 */
        /* <DEDUP_REMOVED lines=11> */
.L_x_150:
[----:B------:R-:W-:Y:S05]  /*15260*/  BSYNC.RECONVERGENT B0 ;  /* 0x0000000000007941 */ /* 0x000fea0003800200 */
.L_x_149:
        /* <DEDUP_REMOVED lines=16> */
.L_x_152:
[----:B------:R-:W-:Y:S05]  /*15370*/  BSYNC.RECONVERGENT B0 ;  /* 0x0000000000007941 */ /* 0x000fea0003800200 */
.L_x_151:
        /* <DEDUP_REMOVED lines=16> */
.L_x_154:
[----:B------:R-:W-:Y:S05]  /*15480*/  BSYNC.RECONVERGENT B0 ;  /* 0x0000000000007941 */ /* 0x000fea0003800200 */
.L_x_153:
[----:B------:R-:W-:Y:S04]  /*15490*/  BSSY.RECONVERGENT B0, `(.L_x_155) ;  /* 0x0000010000007945 */ /* 0x000fe80003800200 */
[----:B------:R-:W-:Y:S05]  /*154a0*/  @P1 BRA `(.L_x_156) ;  /* 0x0000000000381947 */ /* 0x000fea0003800000 */
[----:B------:R-:W5:Y:S01]  /*154b0*/  LDS R8, [R8+0x6f00] ;  /* 0x006f000008087984 */ /* 0x000f620000000800 */
[----:B01234-:R-:W0:Y:S01]  /*154c0*/  LDC.64 R4, c[0x0][0x388] ;  /* 0x0000e200ff047b82 */ /* 0x01fe220000000a00 */
[----:B-----5:R-:W-:-:S04]  /*154d0*/  ISETP.NE.AND P0, PT, R8, 0x7fffffff, PT ;  /* 0x7fffffff0800780c */ /* 0x020fc80003f05270 */
[C---:B------:R-:W-:Y:S02]  /*154e0*/  SEL R0, R8.reuse, 0x80000000, P0 ;  /* 0x8000000008007807 */ /* 0x040fe40000000000 */
[----:B------:R-:W-:Y:S02]  /*154f0*/  ISETP.GT.AND P0, PT, R8, -0x1, PT ;  /* 0xffffffff0800780c */ /* 0x000fe40003f04270 */
[----:B------:R-:W-:Y:S02]  /*15500*/  SHF.R.U32.HI R0, RZ, UR7, R0 ;  /* 0x00000007ff007c19 */ /* 0x000fe40008011600 */
[----:B------:R-:W-:Y:S02]  /*15510*/  SEL R7, R3, 0xffffffff, !P0 ;  /* 0xffffffff03077807 */ /* 0x000fe40004000000 */
[----:B------:R-:W-:Y:S02]  /*15520*/  LOP3.LUT R0, R0, UR4, RZ, 0xc0, !PT ;  /* 0x0000000400007c12 */ /* 0x000fe4000f8ec0ff */
[----:B------:R-:W-:-:S02]  /*15530*/  LOP3.LUT R7, R7, R8, RZ, 0x3c, !PT ;  /* 0x0000000807077212 */ /* 0x000fc400078e3cff */
[----:B------:R-:W-:-:S06]  /*15540*/  LEA R0, R0, UR5, 0x2 ;  /* 0x0000000500007c11 */ /* 0x000fcc000f8e10ff */
[----:B------:R-:W1:Y:S02]  /*15550*/  LDS R0, [R0+0x7500] ;  /* 0x0075000000007984 */ /* 0x000e640000000800 */
[----:B-1----:R-:W-:-:S04]  /*15560*/  IMAD.IADD R9, R17, 0x1, R0 ;  /* 0x0000000111097824 */ /* 0x002fc800078e0200 */
[----:B0-----:R-:W-:-:S05]  /*15570*/  IMAD.WIDE.U32 R4, R9, 0x4, R4 ;  /* 0x0000000409047825 */ /* 0x001fca00078e0004 */
[----:B------:R0:W-:Y:S02]  /*15580*/  STG.E desc[UR10][R4.64], R7 ;  /* 0x0000000704007986 */ /* 0x0001e4000c10190a */
.L_x_156:
[----:B------:R-:W-:Y:S05]  /*15590*/  BSYNC.RECONVERGENT B0 ;  /* 0x0000000000007941 */ /* 0x000fea0003800200 */
.L_x_155:
        /* <DEDUP_REMOVED lines=11> */
.L_x_78:
[----:B------:R-:W0:Y:S01]  /*15650*/  S2R R10, SR_TID.X ;  /* 0x00000000000a7919 */ /* 0x000e220000002100 */
[----:B------:R-:W-:-:S13]  /*15660*/  ISETP.GE.AND P0, PT, R14, 0x1d40, PT ;  /* 0x00001d400e00780c */ /* 0x000fda0003f06270 */
[----:B------:R-:W-:Y:S05]  /*15670*/  @!P0 BRA `(.L_x_157) ;  /* 0x0000000400788947 */ /* 0x000fea0003800000 */
.L_x_158:
[----:B-1----:R-:W1:Y:S01]  /*15680*/  LDC.64 R8, c[0x0][0x380] ;  /* 0x0000e000ff087b82 */ /* 0x002e620000000a00 */
[----:B0-----:R-:W-:-:S04]  /*15690*/  IADD3 R6, P0, PT, R10, R15, RZ ;  /* 0x0000000f0a067210 */ /* 0x001fc80007f1e0ff */
[----:B------:R-:W-:Y:S01]  /*156a0*/  LEA.HI.X.SX32 R3, R15, RZ, 0x1, P0 ;  /* 0x000000ff0f037211 */ /* 0x000fe200000f0eff */
[C---:B------:R-:W-:Y:S02]  /*156b0*/  IMAD.SHL.U32 R5, R6.reuse, 0x4, RZ ;  /* 0x0000000406057824 */ /* 0x040fe400078e00ff */
[----:B------:R-:W0:Y:S01]  /*156c0*/  LDC.64 R86, c[0x0][0x388] ;  /* 0x0000e200ff567b82 */ /* 0x000e220000000a00 */
[----:B------:R-:W-:Y:S02]  /*156d0*/  SHF.L.U64.HI R6, R6, 0x2, R3 ;  /* 0x0000000206067819 */ /* 0x000fe40000010203 */
[----:B-1----:R-:W-:-:S04]  /*156e0*/  IADD3 R2, P0, P1, R5, 0x3900, R8 ;  /* 0x0000390005027810 */ /* 0x002fc8000791e008 */
[----:B------:R-:W-:-:S05]  /*156f0*/  IADD3.X R3, PT, PT, R6, R9, RZ, P0, P1 ;  /* 0x0000000906037210 */ /* 0x000fca00007e24ff */
[----:B------:R-:W5:Y:S04]  /*15700*/  LDG.E R7, desc[UR10][R2.64+-0x3900] ;  /* 0xffc7000a02077981 */ /* 0x000f68000c1e1900 */
[----:B------:R-:W2:Y:S04]  /*15710*/  LDG.E R9, desc[UR10][R2.64+-0x3600] ;  /* 0xffca000a02097981 */ /* 0x000ea8000c1e1900 */
[----:B------:R-:W4:Y:S04]  /*15720*/  LDG.E R11, desc[UR10][R2.64+-0x3300] ;  /* 0xffcd000a020b7981 */ /* 0x000f28000c1e1900 */
[----:B------:R-:W4:Y:S04]  /*15730*/  LDG.E R13, desc[UR10][R2.64+-0x3000] ;  /* 0xffd0000a020d7981 */ /* 0x000f28000c1e1900 */
[----:B------:R-:W4:Y:S04]  /*15740*/  LDG.E R17, desc[UR10][R2.64+-0x2d00] ;  /* 0xffd3000a02117981 */ /* 0x000f28000c1e1900 */
[----:B------:R-:W4:Y:S04]  /*15750*/  LDG.E R19, desc[UR10][R2.64+-0x2a00] ;  /* 0xffd6000a02137981 */ /* 0x000f28000c1e1900 */
[----:B------:R-:W4:Y:S04]  /*15760*/  LDG.E R21, desc[UR10][R2.64+-0x2700] ;  /* 0xffd9000a02157981 */ /* 0x000f28000c1e1900 */
[----:B------:R-:W4:Y:S04]  /*15770*/  LDG.E R23, desc[UR10][R2.64+-0x2400] ;  /* 0xffdc000a02177981 */ /* 0x000f28000c1e1900 */
        /* <DEDUP_REMOVED lines=30> */
[----:B------:R-:W3:Y:S01]  /*15960*/  LDG.E R85, desc[UR10][R2.64+0x3900] ;  /* 0x0039000a02557981 */ /* 0x000ee2000c1e1900 */
[----:B------:R-:W-:Y:S05]  /*15970*/  WARPSYNC.ALL ;  /* 0x0000000000007948 */ /* 0x000fea0003800000 */
[----:B------:R-:W-:Y:S01]  /*15980*/  BAR.SYNC.DEFER_BLOCKING 0x0 ;  /* 0x0000000000007b1d */ /* 0x000fe20000010000 */
[----:B0-----:R-:W-:Y:S01]  /*15990*/  IADD3 R4, P0, P1, R5, 0x3900, R86 ;  /* 0x0000390005047810 */ /* 0x001fe2000791e056 */
[----:B------:R-:W-:-:S02]  /*159a0*/  VIADD R14, R14, 0xffffe2c0 ;  /* 0xffffe2c00e0e7836 */ /* 0x000fc40000000000 */
[----:B------:R-:W-:Y:S01]  /*159b0*/  VIADD R15, R15, 0x1d40 ;  /* 0x00001d400f0f7836 */ /* 0x000fe20000000000 */
[----:B------:R-:W-:Y:S02]  /*159c0*/  IADD3.X R5, PT, PT, R6, R87, RZ, P0, P1 ;  /* 0x0000005706057210 */ /* 0x000fe400007e24ff */
[----:B------:R-:W-:-:S03]  /*159d0*/  ISETP.GT.AND P0, PT, R14, 0x1d3f, PT ;  /* 0x00001d3f0e00780c */ /* 0x000fc60003f04270 */
[----:B-----5:R1:W-:Y:S04]  /*159e0*/  STG.E desc[UR10][R4.64+-0x3900], R7 ;  /* 0xffc7000704007986 */ /* 0x0203e8000c10190a */
[----:B--2---:R1:W-:Y:S04]  /*159f0*/  STG.E desc[UR10][R4.64+-0x3600], R9 ;  /* 0xffca000904007986 */ /* 0x0043e8000c10190a */
[----:B----4-:R1:W-:Y:S04]  /*15a00*/  STG.E desc[UR10][R4.64+-0x3300], R11 ;  /* 0xffcd000b04007986 */ /* 0x0103e8000c10190a */
[----:B------:R1:W-:Y:S04]  /*15a10*/  STG.E desc[UR10][R4.64+-0x3000], R13 ;  /* 0xffd0000d04007986 */ /* 0x0003e8000c10190a */
[----:B------:R1:W-:Y:S04]  /*15a20*/  STG.E desc[UR10][R4.64+-0x2d00], R17 ;  /* 0xffd3001104007986 */ /* 0x0003e8000c10190a */
[----:B------:R1:W-:Y:S04]  /*15a30*/  STG.E desc[UR10][R4.64+-0x2a00], R19 ;  /* 0xffd6001304007986 */ /* 0x0003e8000c10190a */
[----:B------:R1:W-:Y:S04]  /*15a40*/  STG.E desc[UR10][R4.64+-0x2700], R21 ;  /* 0xffd9001504007986 */ /* 0x0003e8000c10190a */
[----:B------:R1:W-:Y:S04]  /*15a50*/  STG.E desc[UR10][R4.64+-0x2400], R23 ;  /* 0xffdc001704007986 */ /* 0x0003e8000c10190a */
[----:B---3--:R1:W-:Y:S04]  /*15a60*/  STG.E desc[UR10][R4.64+-0x2100], R25 ;  /* 0xffdf001904007986 */ /* 0x0083e8000c10190a */
[----:B------:R1:W-:Y:S04]  /*15a70*/  STG.E desc[UR10][R4.64+-0x1e00], R27 ;  /* 0xffe2001b04007986 */ /* 0x0003e8000c10190a */
        /* <DEDUP_REMOVED lines=30> */
.L_x_157:
[----:B------:R-:W-:-:S13]  /*15c60*/  ISETP.GE.AND P0, PT, R15, R0, PT ;  /* 0x000000000f00720c */ /* 0x000fda0003f06270 */
[----:B--2-4-:R-:W-:Y:S05]  /*15c70*/  @P0 EXIT ;  /* 0x000000000000094d */ /* 0x014fea0003800000 */
[----:B------:R-:W2:Y:S01]  /*15c80*/  LDCU.64 UR4, c[0x0][0x380] ;  /* 0x00007000ff0477ac */ /* 0x000ea20008000a00 */
[C---:B01----:R-:W-:Y:S01]  /*15c90*/  VIADD R5, R10.reuse, 0xc0 ;  /* 0x000000c00a057836 */ /* 0x043fe20000000000 */
[C---:B------:R-:W-:Y:S01]  /*15ca0*/  IADD3 R0, P0, PT, R10.reuse, R15, RZ ;  /* 0x0000000f0a007210 */ /* 0x040fe20007f1e0ff */
[----:B------:R-:W-:Y:S01]  /*15cb0*/  VIADD R85, R10, 0x180 ;  /* 0x000001800a557836 */ /* 0x000fe20000000000 */
[----:B------:R-:W-:Y:S01]  /*15cc0*/  LOP3.LUT R60, R60, 0xbfffffff, RZ, 0xc0, !PT ;  /* 0xbfffffff3c3c7812 */ /* 0x000fe200078ec0ff */
[----:B------:R-:W-:Y:S01]  /*15cd0*/  VIADD R87, R10, 0x240 ;  /* 0x000002400a577836 */ /* 0x000fe20000000000 */
[-C--:B------:R-:W-:Y:S01]  /*15ce0*/  ISETP.GE.AND P6, PT, R5, R14.reuse, PT ;  /* 0x0000000e0500720c */ /* 0x080fe20003fc6270 */
[----:B------:R-:W-:Y:S01]  /*15cf0*/  IMAD.SHL.U32 R4, R0, 0x4, RZ ;  /* 0x0000000400047824 */ /* 0x000fe200078e00ff */
[----:B------:R-:W-:Y:S01]  /*15d00*/  LEA.HI.X.SX32 R3, R15, RZ, 0x1, P0 ;  /* 0x000000ff0f037211 */ /* 0x000fe200000f0eff */
[C---:B------:R-:W-:Y:S01]  /*15d10*/  VIADD R5, R10.reuse, 0x300 ;  /* 0x000003000a057836 */ /* 0x040fe20000000000 */
[-C--:B------:R-:W-:Y:S01]  /*15d20*/  ISETP.GE.AND P5, PT, R85, R14.reuse, PT ;  /* 0x0000000e5500720c */ /* 0x080fe20003fa6270 */
[----:B------:R-:W-:Y:S01]  /*15d30*/  VIADD R85, R10, 0x3c0 ;  /* 0x000003c00a557836 */ /* 0x000fe20000000000 */
[----:B------:R-:W-:Y:S01]  /*15d40*/  SHF.L.U64.HI R0, R0, 0x2, R3 ;  /* 0x0000000200007819 */ /* 0x000fe20000010203 */
[C---:B------:R-:W-:Y:S01]  /*15d50*/  VIADD R89, R10.reuse, 0x6c0 ;  /* 0x000006c00a597836 */ /* 0x040fe20000000000 */
[-C--:B------:R-:W-:Y:S01]  /*15d60*/  ISETP.GE.AND P4, PT, R87, R14.reuse, PT ;  /* 0x0000000e5700720c */ /* 0x080fe20003f86270 */
[C---:B------:R-:W-:Y:S01]  /*15d70*/  VIADD R87, R10.reuse, 0x480 ;  /* 0x000004800a577836 */ /* 0x040fe20000000000 */
[-C--:B------:R-:W-:Y:S01]  /*15d80*/  ISETP.GE.AND P3, PT, R5, R14.reuse, PT ;  /* 0x0000000e0500720c */ /* 0x080fe20003f66270 */
[----:B------:R-:W-:Y:S01]  /*15d90*/  VIADD R91, R10, 0x780 ;  /* 0x000007800a5b7836 */ /* 0x000fe20000000000 */
[----:B--2---:R-:W-:Y:S01]  /*15da0*/  IADD3 R2, P0, PT, R4, UR4, RZ ;  /* 0x0000000404027c10 */ /* 0x004fe2000ff1e0ff */
[----:B------:R-:W-:Y:S01]  /*15db0*/  VIADD R93, R10, 0x840 ;  /* 0x000008400a5d7836 */ /* 0x000fe20000000000 */
[----:B------:R-:W-:Y:S01]  /*15dc0*/  @P6 LOP3.LUT R60, R60, 0x40000000, RZ, 0xfc, !PT ;  /* 0x400000003c3c6812 */ /* 0x000fe200078efcff */
[----:B------:R-:W-:Y:S01]  /*15dd0*/  VIADD R95, R10, 0x900 ;  /* 0x000009000a5f7836 */ /* 0x000fe20000000000 */
[----:B------:R-:W-:Y:S01]  /*15de0*/  IADD3.X R3, PT, PT, R0, UR5, RZ, P0, !PT ;  /* 0x0000000500037c10 */ /* 0x000fe200087fe4ff */
[----:B------:R-:W-:Y:S05]  /*15df0*/  WARPSYNC.ALL ;  /* 0x0000000000007948 */ /* 0x000fea0003800000 */
[----:B------:R-:W0:Y:S01]  /*15e00*/  LDCU.64 UR4, c[0x0][0x388] ;  /* 0x00007100ff0477ac */ /* 0x000e220008000a00 */
[----:B------:R-:W-:Y:S01]  /*15e10*/  LOP3.LUT R60, R60, 0xdfffffff, RZ, 0xc0, !PT ;  /* 0xdfffffff3c3c7812 */ /* 0x000fe200078ec0ff */
[C---:B------:R-:W-:Y:S01]  /*15e20*/  VIADD R97, R10.reuse, 0x9c0 ;  /* 0x000009c00a617836 */ /* 0x040fe20000000000 */
[-C--:B------:R-:W-:Y:S01]  /*15e30*/  ISETP.GE.AND P2, PT, R85, R14.reuse, PT ;  /* 0x0000000e5500720c */ /* 0x080fe20003f46270 */
[----:B------:R-:W-:Y:S01]  /*15e40*/  VIADD R85, R10, 0x540 ;  /* 0x000005400a557836 */ /* 0x000fe20000000000 */
[----:B------:R-:W-:Y:S01]  /*15e50*/  @P5 LOP3.LUT R60, R60, 0x20000000, RZ, 0xfc, !PT ;  /* 0x200000003c3c5812 */ /* 0x000fe200078efcff */
[C---:B------:R-:W-:Y:S01]  /*15e60*/  VIADD R99, R10.reuse, 0xa80 ;  /* 0x00000a800a637836 */ /* 0x040fe20000000000 */
[-C--:B------:R-:W-:Y:S01]  /*15e70*/  ISETP.GE.AND P1, PT, R87, R14.reuse, PT ;  /* 0x0000000e5700720c */ /* 0x080fe20003f26270 */
[----:B------:R-:W-:Y:S01]  /*15e80*/  VIADD R87, R10, 0x600 ;  /* 0x000006000a577836 */ /* 0x000fe20000000000 */
[----:B------:R-:W-:Y:S01]  /*15e90*/  LOP3.LUT R60, R60, 0xefffffff, RZ, 0xc0, !PT ;  /* 0xefffffff3c3c7812 */ /* 0x000fe200078ec0ff */
[C---:B------:R-:W-:Y:S01]  /*15ea0*/  VIADD R101, R10.reuse, 0xb40 ;  /* 0x00000b400a657836 */ /* 0x040fe20000000000 */
[C---:B------:R-:W-:Y:S01]  /*15eb0*/  LOP3.LUT R103, R10.reuse, 0xc00, RZ, 0xfc, !PT ;  /* 0x00000c000a677812 */ /* 0x040fe200078efcff */
[----:B------:R-:W-:Y:S01]  /*15ec0*/  VIADD R105, R10, 0xcc0 ;  /* 0x00000cc00a697836 */ /* 0x000fe20000000000 */
[----:B------:R-:W-:Y:S01]  /*15ed0*/  @P4 LOP3.LUT R60, R60, 0x10000000, RZ, 0xfc, !PT ;  /* 0x100000003c3c4812 */ /* 0x000fe200078efcff */
[C---:B------:R-:W-:Y:S01]  /*15ee0*/  VIADD R107, R10.reuse, 0xd80 ;  /* 0x00000d800a6b7836 */ /* 0x040fe20000000000 */
[----:B------:R-:W2:Y:S01]  /*15ef0*/  @!P6 LDG.E R9, desc[UR10][R2.64+0x300] ;  /* 0x0003000a0209e981 */ /* 0x000ea2000c1e1900 */
[----:B------:R-:W-:Y:S01]  /*15f00*/  VIADD R109, R10, 0xe40 ;  /* 0x00000e400a6d7836 */ /* 0x000fe20000000000 */
[----:B------:R-:W-:Y:S01]  /*15f10*/  LOP3.LUT R60, R60, 0xf7ffffff, RZ, 0xc0, !PT ;  /* 0xf7ffffff3c3c7812 */ /* 0x000fe200078ec0ff */
[----:B------:R-:W-:Y:S01]  /*15f20*/  VIADD R111, R10, 0xf00 ;  /* 0x00000f000a6f7836 */ /* 0x000fe20000000000 */
[----:B0-----:R-:W-:Y:S01]  /*15f30*/  IADD3 R4, P0, PT, R4, UR4, RZ ;  /* 0x0000000404047c10 */ /* 0x001fe2000ff1e0ff */
[----:B------:R-:W-:Y:S01]  /*15f40*/  VIADD R113, R10, 0xfc0 ;  /* 0x00000fc00a717836 */ /* 0x000fe20000000000 */
[----:B------:R-:W-:Y:S01]  /*15f50*/  @P3 LOP3.LUT R60, R60, 0x8000000, RZ, 0xfc, !PT ;  /* 0x080000003c3c3812 */ /* 0x000fe200078efcff */
[----:B------:R-:W4:Y:S01]  /*15f60*/  @!P5 LDG.E R11, desc[UR10][R2.64+0x600] ;  /* 0x0006000a020bd981 */ /* 0x000f22000c1e1900 */
[----:B------:R-:W-:Y:S01]  /*15f70*/  IADD3.X R5, PT, PT, R0, UR5, RZ, P0, !PT ;  /* 0x0000000500057c10 */ /* 0x000fe200087fe4ff */
[C---:B------:R-:W-:Y:S01]  /*15f80*/  VIADD R115, R10.reuse, 0x1080 ;  /* 0x000010800a737836 */ /* 0x040fe20000000000 */
[----:B------:R-:W-:Y:S01]  /*15f90*/  ISETP.GE.AND P0, PT, R10, R14, PT ;  /* 0x0000000e0a00720c */ /* 0x000fe20003f06270 */
[----:B------:R-:W4:Y:S01]  /*15fa0*/  @!P4 LDG.E R13, desc[UR10][R2.64+0x900] ;  /* 0x0009000a020dc981 */ /* 0x000f22000c1e1900 */
[----:B------:R-:W-:Y:S01]  /*15fb0*/  LOP3.LUT R60, R60, 0xfbffffff, RZ, 0xc0, !PT ;  /* 0xfbffffff3c3c7812 */ /* 0x000fe200078ec0ff */
[C---:B------:R-:W-:Y:S01]  /*15fc0*/  VIADD R117, R10.reuse, 0x1140 ;  /* 0x000011400a757836 */ /* 0x040fe20000000000 */
[----:B------:R-:W-:Y:S01]  /*15fd0*/  LOP3.LUT R135, R10, 0x1800, RZ, 0xfc, !PT ;  /* 0x000018000a877812 */ /* 0x000fe200078efcff */
[----:B------:R-:W4:Y:S01]  /*15fe0*/  @!P3 LDG.E R15, desc[UR10][R2.64+0xc00] ;  /* 0x000c000a020fb981 */ /* 0x000f22000c1e1900 */
[----:B------:R-:W-:Y:S01]  /*15ff0*/  @P2 LOP3.LUT R60, R60, 0x4000000, RZ, 0xfc, !PT ;  /* 0x040000003c3c2812 */ /* 0x000fe200078efcff */
[----:B------:R-:W-:-:S02]  /*16000*/  VIADD R119, R10, 0x1200 ;  /* 0x000012000a777836 */ /* 0x000fc40000000000 */
[----:B------:R-:W4:Y:S01]  /*16010*/  @!P2 LDG.E R17, desc[UR10][R2.64+0xf00] ;  /* 0x000f000a0211a981 */ /* 0x000f22000c1e1900 */
[----:B------:R-:W-:Y:S01]  /*16020*/  LOP3.LUT R60, R60, 0x7fffffff, RZ, 0xc0, !PT ;  /* 0x7fffffff3c3c7812 */ /* 0x000fe200078ec0ff */
[----:B------:R-:W-:Y:S02]  /*16030*/  VIADD R121, R10, 0x12c0 ;  /* 0x000012c00a797836 */ /* 0x000fe40000000000 */
[----:B------:R-:W2:Y:S01]  /*16040*/  @!P0 LDG.E R7, desc[UR10][R2.64] ;  /* 0x0000000a02078981 */ /* 0x000ea2000c1e1900 */
[----:B------:R-:W-:Y:S01]  /*16050*/  @P0 LOP3.LUT R60, R60, 0x80000000, RZ, 0xfc, !PT ;  /* 0x800000003c3c0812 */ /* 0x000fe200078efcff */
[----:B------:R-:W-:Y:S01]  /*16060*/  VIADD R123, R10, 0x1380 ;  /* 0x000013800a7b7836 */ /* 0x000fe20000000000 */
[----:B------:R-:W-:Y:S01]  /*16070*/  ISETP.GE.AND P0, PT, R85, R14, PT ;  /* 0x0000000e5500720c */ /* 0x000fe20003f06270 */
[----:B------:R-:W4:Y:S01]  /*16080*/  @!P1 LDG.E R19, desc[UR10][R2.64+0x1200] ;  /* 0x0012000a02139981 */ /* 0x000f22000c1e1900 */
[----:B------:R-:W-:Y:S01]  /*16090*/  LOP3.LUT R60, R60, 0xfdffffff, RZ, 0xc0, !PT ;  /* 0xfdffffff3c3c7812 */ /* 0x000fe200078ec0ff */
[----:B------:R-:W-:-:S02]  /*160a0*/  VIADD R125, R10, 0x1440 ;  /* 0x000014400a7d7836 */ /* 0x000fc40000000000 */
[----:B------:R-:W-:Y:S01]  /*160b0*/  VIADD R127, R10, 0x1500 ;  /* 0x000015000a7f7836 */ /* 0x000fe20000000000 */
[----:B------:R-:W-:Y:S01]  /*160c0*/  @P1 LOP3.LUT R60, R60, 0x2000000, RZ, 0xfc, !PT ;  /* 0x020000003c3c1812 */ /* 0x000fe200078efcff */
[C---:B------:R-:W-:Y:S02]  /*160d0*/  VIADD R129, R10.reuse, 0x15c0 ;  /* 0x000015c00a817836 */ /* 0x040fe40000000000 */
[----:B------:R-:W-:Y:S01]  /*160e0*/  VIADD R131, R10, 0x1680 ;  /* 0x000016800a837836 */ /* 0x000fe20000000000 */
[----:B------:R-:W-:Y:S01]  /*160f0*/  LOP3.LUT R60, R60, 0xfeffffff, RZ, 0xc0, !PT ;  /* 0xfeffffff3c3c7812 */ /* 0x000fe200078ec0ff */
[----:B------:R-:W-:Y:S02]  /*16100*/  VIADD R133, R10, 0x1740 ;  /* 0x000017400a857836 */ /* 0x000fe40000000000 */
[----:B------:R-:W4:Y:S01]  /*16110*/  @!P0 LDG.E R21, desc[UR10][R2.64+0x1500] ;  /* 0x0015000a02158981 */ /* 0x000f22000c1e1900 */
[----:B------:R-:W-:Y:S01]  /*16120*/  @P0 LOP3.LUT R60, R60, 0x1000000, RZ, 0xfc, !PT ;  /* 0x010000003c3c0812 */ /* 0x000fe200078efcff */
[C---:B------:R-:W-:Y:S01]  /*16130*/  VIADD R147, R10.reuse, 0x1c80 ;  /* 0x00001c800a937836 */ /* 0x040fe20000000000 */
[----:B------:R-:W-:Y:S01]  /*16140*/  ISETP.GE.AND P0, PT, R87, R14, PT ;  /* 0x0000000e5700720c */ /* 0x000fe20003f06270 */
[----:B------:R-:W-:Y:S01]  /*16150*/  VIADD R137, R10, 0x18c0 ;  /* 0x000018c00a897836 */ /* 0x000fe20000000000 */
[----:B------:R-:W-:Y:S01]  /*16160*/  LOP3.LUT R60, R60, 0xff7fffff, RZ, 0xc0, !PT ;  /* 0xff7fffff3c3c7812 */ /* 0x000fe200078ec0ff */
[----:B------:R-:W-:-:S02]  /*16170*/  VIADD R139, R10, 0x1980 ;  /* 0x000019800a8b7836 */ /* 0x000fc40000000000 */
[C---:B------:R-:W-:Y:S02]  /*16180*/  VIADD R141, R10.reuse, 0x1a40 ;  /* 0x00001a400a8d7836 */ /* 0x040fe40000000000 */
[C---:B------:R-:W-:Y:S02]  /*16190*/  VIADD R143, R10.reuse, 0x1b00 ;  /* 0x00001b000a8f7836 */ /* 0x040fe40000000000 */
[----:B------:R-:W-:-:S04]  /*161a0*/  VIADD R145, R10, 0x1bc0 ;  /* 0x00001bc00a917836 */ /* 0x000fc80000000000 */
[----:B------:R-:W-:Y:S01]  /*161b0*/  @P0 LOP3.LUT R60, R60, 0x800000, RZ, 0xfc, !PT ;  /* 0x008000003c3c0812 */ /* 0x000fe200078efcff */
[----:B------:R-:W4:Y:S01]  /*161c0*/  @!P0 LDG.E R23, desc[UR10][R2.64+0x1800] ;  /* 0x0018000a02178981 */ /* 0x000f22000c1e1900 */
[----:B------:R-:W-:Y:S02]  /*161d0*/  ISETP.GE.AND P0, PT, R89, R14, PT ;  /* 0x0000000e5900720c */ /* 0x000fe40003f06270 */
[----:B------:R-:W-:-:S11]  /*161e0*/  LOP3.LUT R60, R60, 0xffbfffff, RZ, 0xc0, !PT ;  /* 0xffbfffff3c3c7812 */ /* 0x000fd600078ec0ff */
[----:B------:R-:W-:Y:S01]  /*161f0*/  @P0 LOP3.LUT R60, R60, 0x400000, RZ, 0xfc, !PT ;  /* 0x004000003c3c0812 */ /* 0x000fe200078efcff */
[----:B---3--:R-:W3:Y:S01]  /*16200*/  @!P0 LDG.E R25, desc[UR10][R2.64+0x1b00] ;  /* 0x001b000a02198981 */ /* 0x008ee2000c1e1900 */
[----:B------:R-:W-:Y:S02]  /*16210*/  ISETP.GE.AND P0, PT, R91, R14, PT ;  /* 0x0000000e5b00720c */ /* 0x000fe40003f06270 */
[----:B------:R-:W-:-:S11]  /*16220*/  LOP3.LUT R60, R60, 0xffdfffff, RZ, 0xc0, !PT ;  /* 0xffdfffff3c3c7812 */ /* 0x000fd600078ec0ff */
[----:B------:R-:W-:Y:S01]  /*16230*/  @P0 LOP3.LUT R60, R60, 0x200000, RZ, 0xfc, !PT ;  /* 0x002000003c3c0812 */ /* 0x000fe200078efcff */
[----:B------:R-:W3:Y:S01]  /*16240*/  @!P0 LDG.E R27, desc[UR10][R2.64+0x1e00] ;  /* 0x001e000a021b8981 */ /* 0x000ee2000c1e1900 */
        /* <DEDUP_REMOVED lines=76> */
[-C--:B------:R-:W-:Y:S02]  /*16710*/  ISETP.GE.AND P0, PT, R131, R14.reuse, PT ;  /* 0x0000000e8300720c */ /* 0x080fe40003f06270 */
[----:B------:R-:W-:Y:S02]  /*16720*/  LOP3.LUT R60, R60, 0xfffffffd, RZ, 0xc0, !PT ;  /* 0xfffffffd3c3c7812 */ /* 0x000fe400078ec0ff */
[----:B------:R-:W-:-:S09]  /*16730*/  ISETP.GE.AND P6, PT, R147, R14, PT ;  /* 0x0000000e9300720c */ /* 0x000fd20003fc6270 */
[----:B------:R-:W-:Y:S01]  /*16740*/  @P0 LOP3.LUT R60, R60, 0x2, RZ, 0xfc, !PT ;  /* 0x000000023c3c0812 */ /* 0x000fe200078efcff */
[----:B------:R-:W3:Y:S01]  /*16750*/  @!P0 LDG.E R67, desc[UR10][R2.64+0x5a00] ;  /* 0x005a000a02438981 */ /* 0x000ee2000c1e1900 */
[----:B------:R-:W-:Y:S02]  /*16760*/  ISETP.GE.AND P0, PT, R133, R14, PT ;  /* 0x0000000e8500720c */ /* 0x000fe40003f06270 */
[----:B------:R-:W-:Y:S01]  /*16770*/  LOP3.LUT R60, R60, 0xfffffffe, RZ, 0xc0, !PT ;  /* 0xfffffffe3c3c7812 */ /* 0x000fe200078ec0ff */
[----:B------:R-:W5:Y:S01]  /*16780*/  @!P6 LDG.E R83, desc[UR10][R2.64+0x7200] ;  /* 0x0072000a0253e981 */ /* 0x000f62000c1e1900 */
[----:B------:R-:W-:-:S09]  /*16790*/  P2R R46, PR, RZ, 0x40 ;  /* 0x00000040ff2e7803 */ /* 0x000fd20000000000 */
[----:B------:R-:W-:Y:S01]  /*167a0*/  @P0 LOP3.LUT R60, R60, 0x1, RZ, 0xfc, !PT ;  /* 0x000000013c3c0812 */ /* 0x000fe200078efcff */
[----:B------:R-:W3:Y:S03]  /*167b0*/  @!P0 LDG.E R69, desc[UR10][R2.64+0x5d00] ;  /* 0x005d000a02458981 */ /* 0x000ee6000c1e1900 */
[----:B------:R-:W-:-:S04]  /*167c0*/  LOP3.LUT P6, RZ, R60, 0x40, RZ, 0xc0, !PT ;  /* 0x000000403cff7812 */ /* 0x000fc800078cc0ff */
[----:B------:R-:W-:Y:S02]  /*167d0*/  P2R R44, PR, RZ, 0x40 ;  /* 0x00000040ff2c7803 */ /* 0x000fe40000000000 */
        /* <DEDUP_REMOVED lines=20> */
[----:B------:R-:W-:Y:S02]  /*16920*/  LOP3.LUT P6, RZ, R60, 0x20000, RZ, 0xc0, !PT ;  /* 0x000200003cff7812 */ /* 0x000fe400078cc0ff */
[-C--:B------:R-:W-:Y:S02]  /*16930*/  ISETP.GE.AND P0, PT, R135, R14.reuse, PT ;  /* 0x0000000e8700720c */ /* 0x080fe40003f06270 */
[----:B------:R-:W-:Y:S02]  /*16940*/  P2R R22, PR, RZ, 0x40 ;  /* 0x00000040ff167803 */ /* 0x000fe40000000000 */
[-C--:B------:R-:W-:Y:S02]  /*16950*/  ISETP.GE.AND P1, PT, R137, R14.reuse, PT ;  /* 0x0000000e8900720c */ /* 0x080fe40003f26270 */
[----:B------:R-:W-:-:S02]  /*16960*/  ISETP.GE.AND P2, PT, R139, R14, PT ;  /* 0x0000000e8b00720c */ /* 0x000fc40003f46270 */
[-C--:B------:R-:W-:Y:S02]  /*16970*/  ISETP.GE.AND P3, PT, R141, R14.reuse, PT ;  /* 0x0000000e8d00720c */ /* 0x080fe40003f66270 */
[-C--:B------:R-:W-:Y:S02]  /*16980*/  ISETP.GE.AND P4, PT, R143, R14.reuse, PT ;  /* 0x0000000e8f00720c */ /* 0x080fe40003f86270 */
[----:B------:R-:W-:Y:S01]  /*16990*/  ISETP.GE.AND P5, PT, R145, R14, PT ;  /* 0x0000000e9100720c */ /* 0x000fe20003fa6270 */
[----:B------:R-:W3:Y:S01]  /*169a0*/  @!P0 LDG.E R71, desc[UR10][R2.64+0x6000] ;  /* 0x0060000a02478981 */ /* 0x000ee2000c1e1900 */
[----:B------:R-:W-:-:S03]  /*169b0*/  LOP3.LUT P6, RZ, R60, 0x40000, RZ, 0xc0, !PT ;  /* 0x000400003cff7812 */ /* 0x000fc600078cc0ff */
[----:B------:R-:W3:Y:S01]  /*169c0*/  @!P1 LDG.E R73, desc[UR10][R2.64+0x6300] ;  /* 0x0063000a02499981 */ /* 0x000ee2000c1e1900 */
[----:B------:R-:W-:Y:S02]  /*169d0*/  P2R R20, PR, RZ, 0x40 ;  /* 0x00000040ff147803 */ /* 0x000fe40000000000 */
[C---:B------:R-:W-:Y:S01]  /*169e0*/  LOP3.LUT P6, RZ, R60.reuse, 0x80000, RZ, 0xc0, !PT ;  /* 0x000800003cff7812 */ /* 0x040fe200078cc0ff */
[----:B------:R-:W3:Y:S03]  /*169f0*/  @!P2 LDG.E R75, desc[UR10][R2.64+0x6600] ;  /* 0x0066000a024ba981 */ /* 0x000ee6000c1e1900 */
[----:B------:R-:W-:Y:S01]  /*16a00*/  P2R R18, PR, RZ, 0x40 ;  /* 0x00000040ff127803 */ /* 0x000fe20000000000 */
[----:B------:R-:W3:Y:S01]  /*16a10*/  @!P3 LDG.E R77, desc[UR10][R2.64+0x6900] ;  /* 0x0069000a024db981 */ /* 0x000ee2000c1e1900 */
[----:B------:R-:W-:-:S03]  /*16a20*/  LOP3.LUT P6, RZ, R60, 0x100000, RZ, 0xc0, !PT ;  /* 0x001000003cff7812 */ /* 0x000fc600078cc0ff */
[----:B------:R-:W3:Y:S01]  /*16a30*/  @!P4 LDG.E R79, desc[UR10][R2.64+0x6c00] ;  /* 0x006c000a024fc981 */ /* 0x000ee2000c1e1900 */
[----:B------:R-:W-:-:S03]  /*16a40*/  P2R R16, PR, RZ, 0x40 ;  /* 0x00000040ff107803 */ /* 0x000fc60000000000 */
[----:B------:R0:W3:Y:S01]  /*16a50*/  @!P5 LDG.E R81, desc[UR10][R2.64+0x6f00] ;  /* 0x006f000a0251d981 */ /* 0x0000e2000c1e1900 */
[----:B------:R-:W-:Y:S01]  /*16a60*/  BAR.SYNC.DEFER_BLOCKING 0x0 ;  /* 0x0000000000007b1d */ /* 0x000fe20000010000 */
[----:B------:R-:W-:-:S04]  /*16a70*/  LOP3.LUT P6, RZ, R60, 0x200000, RZ, 0xc0, !PT ;  /* 0x002000003cff7812 */ /* 0x000fc800078cc0ff */
[----:B------:R-:W-:Y:S02]  /*16a80*/  P2R R14, PR, RZ, 0x40 ;  /* 0x00000040ff0e7803 */ /* 0x000fe40000000000 */
[C---:B------:R-:W-:Y:S02]  /*16a90*/  LOP3.LUT P6, RZ, R60.reuse, 0x400000, RZ, 0xc0, !PT ;  /* 0x004000003cff7812 */ /* 0x040fe400078cc0ff */
[----:B------:R-:W-:Y:S02]  /*16aa0*/  P2R R58, PR, RZ, 0x1 ;  /* 0x00000001ff3a7803 */ /* 0x000fe40000000000 */
[----:B------:R-:W-:Y:S02]  /*16ab0*/  P2R R12, PR, RZ, 0x40 ;  /* 0x00000040ff0c7803 */ /* 0x000fe40000000000 */
[C---:B------:R-:W-:Y:S02]  /*16ac0*/  LOP3.LUT P0, RZ, R60.reuse, 0x80000000, RZ, 0xc0, !PT ;  /* 0x800000003cff7812 */ /* 0x040fe4000780c0ff */
[----:B------:R-:W-:-:S04]  /*16ad0*/  LOP3.LUT P6, RZ, R60, 0x800000, RZ, 0xc0, !PT ;  /* 0x008000003cff7812 */ /* 0x000fc800078cc0ff */
[----:B------:R-:W-:Y:S02]  /*16ae0*/  P2R R10, PR, RZ, 0x40 ;  /* 0x00000040ff0a7803 */ /* 0x000fe40000000000 */
[----:B------:R-:W-:-:S04]  /*16af0*/  LOP3.LUT P6, RZ, R60, 0x1000000, RZ, 0xc0, !PT ;  /* 0x010000003cff7812 */ /* 0x000fc800078cc0ff */
[----:B------:R-:W-:Y:S02]  /*16b00*/  P2R R8, PR, RZ, 0x40 ;  /* 0x00000040ff087803 */ /* 0x000fe40000000000 */
[C---:B------:R-:W-:Y:S01]  /*16b10*/  LOP3.LUT P6, RZ, R60.reuse, 0x2000000, RZ, 0xc0, !PT ;  /* 0x020000003cff7812 */ /* 0x040fe200078cc0ff */
[----:B--2---:R1:W-:Y:S03]  /*16b20*/  @!P0 STG.E desc[UR10][R4.64], R7 ;  /* 0x0000000704008986 */ /* 0x0043e6000c10190a */
[----:B-1----:R-:W-:Y:S02]  /*16b30*/  P2R R7, PR, RZ, 0x40 ;  /* 0x00000040ff077803 */ /* 0x002fe40000000000 */
[----:B------:R-:W-:-:S04]  /*16b40*/  LOP3.LUT P6, RZ, R60, 0x4000000, RZ, 0xc0, !PT ;  /* 0x040000003cff7812 */ /* 0x000fc800078cc0ff */
[----:B------:R-:W-:Y:S02]  /*16b50*/  P2R R6, PR, RZ, 0x40 ;  /* 0x00000040ff067803 */ /* 0x000fe40000000000 */
[----:B------:R-:W-:-:S04]  /*16b60*/  LOP3.LUT P6, RZ, R60, 0x8000000, RZ, 0xc0, !PT ;  /* 0x080000003cff7812 */ /* 0x000fc800078cc0ff */
[----:B0-----:R-:W-:Y:S02]  /*16b70*/  P2R R3, PR, RZ, 0x40 ;  /* 0x00000040ff037803 */ /* 0x001fe40000000000 */
[----:B------:R-:W-:-:S04]  /*16b80*/  LOP3.LUT P6, RZ, R60, 0x10000000, RZ, 0xc0, !PT ;  /* 0x100000003cff7812 */ /* 0x000fc800078cc0ff */
[----:B------:R-:W-:Y:S02]  /*16b90*/  P2R R2, PR, RZ, 0x40 ;  /* 0x00000040ff027803 */ /* 0x000fe40000000000 */
[----:B------:R-:W-:-:S04]  /*16ba0*/  LOP3.LUT P6, RZ, R60, 0x20000000, RZ, 0xc0, !PT ;  /* 0x200000003cff7812 */ /* 0x000fc800078cc0ff */
[----:B------:R-:W-:Y:S02]  /*16bb0*/  P2R R0, PR, RZ, 0x40 ;  /* 0x00000040ff007803 */ /* 0x000fe40000000000 */
[----:B------:R-:W-:-:S13]  /*16bc0*/  LOP3.LUT P6, RZ, R60, 0x40000000, RZ, 0xc0, !PT ;  /* 0x400000003cff7812 */ /* 0x000fda00078cc0ff */
[----:B------:R0:W-:Y:S01]  /*16bd0*/  @!P6 STG.E desc[UR10][R4.64+0x300], R9 ;  /* 0x000300090400e986 */ /* 0x0001e2000c10190a */
[----:B------:R-:W-:-:S13]  /*16be0*/  ISETP.NE.AND P6, PT, R0, RZ, PT ;  /* 0x000000ff0000720c */ /* 0x000fda0003fc5270 */
[----:B----4-:R0:W-:Y:S01]  /*16bf0*/  @!P6 STG.E desc[UR10][R4.64+0x600], R11 ;  /* 0x0006000b0400e986 */ /* 0x0101e2000c10190a */
[----:B------:R-:W-:-:S13]  /*16c00*/  ISETP.NE.AND P6, PT, R2, RZ, PT ;  /* 0x000000ff0200720c */ /* 0x000fda0003fc5270 */
[----:B------:R0:W-:Y:S01]  /*16c10*/  @!P6 STG.E desc[UR10][R4.64+0x900], R13 ;  /* 0x0009000d0400e986 */ /* 0x0001e2000c10190a */
        /* <DEDUP_REMOVED lines=11> */
[----:B---3--:R0:W-:Y:S01]  /*16cd0*/  @!P6 STG.E desc[UR10][R4.64+0x1b00], R25 ;  /* 0x001b00190400e986 */ /* 0x0081e2000c10190a */
        /* <DEDUP_REMOVED lines=28> */
[----:B------:R-:W-:Y:S02]  /*16ea0*/  ISETP.NE.AND P6, PT, R42, RZ, PT ;  /* 0x000000ff2a00720c */ /* 0x000fe40003fc5270 */
[----:B------:R-:W-:Y:S02]  /*16eb0*/  P2R R56, PR, RZ, 0x2 ;  /* 0x00000002ff387803 */ /* 0x000fe40000000000 */
[----:B------:R-:W-:Y:S02]  /*16ec0*/  P2R R54, PR, RZ, 0x4 ;  /* 0x00000004ff367803 */ /* 0x000fe40000000000 */
[----:B------:R-:W-:Y:S02]  /*16ed0*/  P2R R52, PR, RZ, 0x8 ;  /* 0x00000008ff347803 */ /* 0x000fe40000000000 */
[----:B------:R-:W-:Y:S02]  /*16ee0*/  P2R R50, PR, RZ, 0x10 ;  /* 0x00000010ff327803 */ /* 0x000fe40000000000 */
[----:B------:R-:W-:-:S02]  /*16ef0*/  P2R R48, PR, RZ, 0x20 ;  /* 0x00000020ff307803 */ /* 0x000fc40000000000 */
[C---:B------:R-:W-:Y:S01]  /*16f00*/  LOP3.LUT P5, RZ, R60.reuse, 0x20, RZ, 0xc0, !PT ;  /* 0x000000203cff7812 */ /* 0x040fe200078ac0ff */
[----:B------:R0:W-:Y:S01]  /*16f10*/  @!P6 STG.E desc[UR10][R4.64+0x4800], R55 ;  /* 0x004800370400e986 */ /* 0x0001e2000c10190a */
[C---:B------:R-:W-:Y:S02]  /*16f20*/  LOP3.LUT P4, RZ, R60.reuse, 0x10, RZ, 0xc0, !PT ;  /* 0x000000103cff7812 */ /* 0x040fe4000788c0ff */
[C---:B------:R-:W-:Y:S02]  /*16f30*/  LOP3.LUT P3, RZ, R60.reuse, 0x8, RZ, 0xc0, !PT ;  /* 0x000000083cff7812 */ /* 0x040fe4000786c0ff */
[C---:B------:R-:W-:Y:S02]  /*16f40*/  LOP3.LUT P2, RZ, R60.reuse, 0x4, RZ, 0xc0, !PT ;  /* 0x000000043cff7812 */ /* 0x040fe4000784c0ff */
[C---:B------:R-:W-:Y:S02]  /*16f50*/  LOP3.LUT P1, RZ, R60.reuse, 0x2, RZ, 0xc0, !PT ;  /* 0x000000023cff7812 */ /* 0x040fe4000782c0ff */
[----:B------:R-:W-:-:S02]  /*16f60*/  LOP3.LUT P0, RZ, R60, 0x1, RZ, 0xc0, !PT ;  /* 0x000000013cff7812 */ /* 0x000fc4000780c0ff */
[----:B------:R-:W-:Y:S01]  /*16f70*/  ISETP.NE.AND P6, PT, R44, RZ, PT ;  /* 0x000000ff2c00720c */ /* 0x000fe20003fc5270 */
[----:B------:R0:W-:Y:S01]  /*16f80*/  @!P5 STG.E desc[UR10][R4.64+0x4e00], R59 ;  /* 0x004e003b0400d986 */ /* 0x0001e2000c10190a */
[----:B------:R-:W-:-:S03]  /*16f90*/  ISETP.NE.AND P5, PT, R48, RZ, PT ;  /* 0x000000ff3000720c */ /* 0x000fc60003fa5270 */
        /* <DEDUP_REMOVED lines=21> */
.L_x_77:
[----:B------:R-:W-:Y:S02]  /*170f0*/  IMAD.MOV.U32 R20, RZ, RZ, R9 ;  /* 0x000000ffff147224 */ /* 0x000fe400078e0009 */
[----:B------:R-:W-:Y:S02]  /*17100*/  IMAD.MOV.U32 R19, RZ, RZ, 0x1 ;  /* 0x00000001ff137424 */ /* 0x000fe400078e00ff */
[----:B------:R-:W-:Y:S02]  /*17110*/  IMAD.MOV.U32 R22, RZ, RZ, RZ ;  /* 0x000000ffff167224 */ /* 0x000fe400078e00ff */
[----:B------:R-:W-:-:S07]  /*17120*/  IMAD.MOV.U32 R17, RZ, RZ, -0x1 ;  /* 0xffffffffff117424 */ /* 0x000fce00078e00ff */
[----:B--234-:R-:W-:Y:S05]  /*17130*/  WARPSYNC.COLLECTIVE R17, `(.L_x_159) ;  /* 0x0000000011087348 */ /* 0x01cfea0003c00000 */
[----:B------:R0:W1:Y:S02]  /*17140*/  SHFL.UP P0, R18, R20, R19, R22 ;  /* 0x0400001314127389 */ /* 0x0000640000000016 */
[----:B01234-:R-:W-:Y:S05]  /*17150*/  ENDCOLLECTIVE ;  /* 0x000000000000791b */ /* 0x01ffea0003800000 */
.L_x_159:
[----:B------:R-:W-:Y:S02]  /*17160*/  IMAD.MOV.U32 R19, RZ, RZ, 0x2 ;  /* 0x00000002ff137424 */ /* 0x000fe400078e00ff */
[----:B------:R-:W-:-:S04]  /*17170*/  IMAD.MOV.U32 R12, RZ, RZ, R18 ;  /* 0x000000ffff0c7224 */ /* 0x000fc800078e0012 */
[----:B------:R-:W-:-:S04]  /*17180*/  @P0 IMAD.IADD R12, R9, 0x1, R12 ;  /* 0x00000001090c0824 */ /* 0x000fc800078e020c */
[----:B------:R-:W-:-:S07]  /*17190*/  IMAD.MOV.U32 R20, RZ, RZ, R12 ;  /* 0x000000ffff147224 */ /* 0x000fce00078e000c */
[----:B------:R-:W-:Y:S05]  /*171a0*/  WARPSYNC.COLLECTIVE R17, `(.L_x_160) ;  /* 0x0000000011087348 */ /* 0x000fea0003c00000 */
[----:B------:R0:W1:Y:S02]  /*171b0*/  SHFL.UP P0, R18, R20, R19, R22 ;  /* 0x0400001314127389 */ /* 0x0000640000000016 */
[----:B01----:R-:W-:Y:S05]  /*171c0*/  ENDCOLLECTIVE ;  /* 0x000000000000791b */ /* 0x003fea0003800000 */
.L_x_160:
[----:B------:R-:W-:Y:S02]  /*171d0*/  IMAD.MOV.U32 R19, RZ, RZ, 0x4 ;  /* 0x00000004ff137424 */ /* 0x000fe400078e00ff */
[----:B------:R-:W-:-:S04]  /*171e0*/  IMAD.MOV.U32 R11, RZ, RZ, R18 ;  /* 0x000000ffff0b7224 */ /* 0x000fc800078e0012 */
[----:B------:R-:W-:-:S04]  /*171f0*/  @P0 IMAD.IADD R11, R12, 0x1, R11 ;  /* 0x000000010c0b0824 */ /* 0x000fc800078e020b */
[----:B------:R-:W-:-:S07]  /*17200*/  IMAD.MOV.U32 R20, RZ, RZ, R11 ;  /* 0x000000ffff147224 */ /* 0x000fce00078e000b */
[----:B------:R-:W-:Y:S05]  /*17210*/  WARPSYNC.COLLECTIVE R17, `(.L_x_161) ;  /* 0x0000000011087348 */ /* 0x000fea0003c00000 */
[----:B------:R0:W1:Y:S02]  /*17220*/  SHFL.UP P0, R18, R20, R19, R22 ;  /* 0x0400001314127389 */ /* 0x0000640000000016 */
[----:B01----:R-:W-:Y:S05]  /*17230*/  ENDCOLLECTIVE ;  /* 0x000000000000791b */ /* 0x003fea0003800000 */
.L_x_161:
[----:B------:R-:W-:Y:S02]  /*17240*/  IMAD.MOV.U32 R19, RZ, RZ, 0x8 ;  /* 0x00000008ff137424 */ /* 0x000fe400078e00ff */
[----:B------:R-:W-:-:S04]  /*17250*/  IMAD.MOV.U32 R16, RZ, RZ, R18 ;  /* 0x000000ffff107224 */ /* 0x000fc800078e0012 */
[----:B------:R-:W-:-:S04]  /*17260*/  @P0 IMAD.IADD R16, R11, 0x1, R16 ;  /* 0x000000010b100824 */ /* 0x000fc800078e0210 */
[----:B------:R-:W-:-:S07]  /*17270*/  IMAD.MOV.U32 R20, RZ, RZ, R16 ;  /* 0x000000ffff147224 */ /* 0x000fce00078e0010 */
[----:B------:R-:W-:Y:S05]  /*17280*/  WARPSYNC.COLLECTIVE R17, `(.L_x_162) ;  /* 0x0000000011087348 */ /* 0x000fea0003c00000 */
[----:B------:R0:W1:Y:S02]  /*17290*/  SHFL.UP P0, R18, R20, R19, R22 ;  /* 0x0400001314127389 */ /* 0x0000640000000016 */
[----:B01----:R-:W-:Y:S05]  /*172a0*/  ENDCOLLECTIVE ;  /* 0x000000000000791b */ /* 0x003fea0003800000 */
.L_x_162:
[----:B------:R-:W-:Y:S02]  /*172b0*/  IMAD.MOV.U32 R19, RZ, RZ, 0x10 ;  /* 0x00000010ff137424 */ /* 0x000fe400078e00ff */
[----:B------:R-:W-:-:S04]  /*172c0*/  IMAD.MOV.U32 R13, RZ, RZ, R18 ;  /* 0x000000ffff0d7224 */ /* 0x000fc800078e0012 */
[----:B------:R-:W-:-:S04]  /*172d0*/  @P0 IMAD.IADD R13, R16, 0x1, R13 ;  /* 0x00000001100d0824 */ /* 0x000fc800078e020d */
[----:B------:R-:W-:-:S07]  /*172e0*/  IMAD.MOV.U32 R20, RZ, RZ, R13 ;  /* 0x000000ffff147224 */ /* 0x000fce00078e000d */
[----:B------:R-:W-:Y:S05]  /*172f0*/  WARPSYNC.COLLECTIVE R17, `(.L_x_163) ;  /* 0x0000000011087348 */ /* 0x000fea0003c00000 */
[----:B------:R0:W1:Y:S02]  /*17300*/  SHFL.UP P0, R18, R20, R19, R22 ;  /* 0x0400001314127389 */ /* 0x0000640000000016 */
[----:B01----:R-:W-:Y:S05]  /*17310*/  ENDCOLLECTIVE ;  /* 0x000000000000791b */ /* 0x003fea0003800000 */
.L_x_163:
[----:B------:R-:W-:Y:S05]  /*17320*/  BRA `(.L_x_164) ;  /* 0xfffffef800f47947 */ /* 0x000fea000383ffff */
.L_x_165:
        /* <DEDUP_REMOVED lines=13> */
.L_x_169:


//--------------------- .text._ZN3cub18CUB_300001_SM_10006detail11EmptyKernelIvEEvv --------------------------
	.section	.text._ZN3cub18CUB_300001_SM_10006detail11EmptyKernelIvEEvv,"ax",@progbits
	.align	128
        .global         _ZN3cub18CUB_300001_SM_10006detail11EmptyKernelIvEEvv
        .type           _ZN3cub18CUB_300001_SM_10006detail11EmptyKernelIvEEvv,@function
        .size           _ZN3cub18CUB_300001_SM_10006detail11EmptyKernelIvEEvv,(.L_x_170 - _ZN3cub18CUB_300001_SM_10006detail11EmptyKernelIvEEvv)
        .other          _ZN3cub18CUB_300001_SM_10006detail11EmptyKernelIvEEvv,@"STO_CUDA_ENTRY STV_DEFAULT"
_ZN3cub18CUB_300001_SM_10006detail11EmptyKernelIvEEvv:
.text._ZN3cub18CUB_300001_SM_10006detail11EmptyKernelIvEEvv:
[----:B------:R-:W-:Y:S01]  /*0000*/  LDC R1, c[0x0][0x37c] ;  /* 0x0000df00ff017b82 */ /* 0x000fe20000000800 */
[----:B------:R-:W-:Y:S05]  /*0010*/  EXIT ;  /* 0x000000000000794d */ /* 0x000fea0003800000 */
.L_x_166:
        /* <DEDUP_REMOVED lines=14> */
.L_x_170:


//--------------------- .text._Z11emptyKernelv    --------------------------
	.section	.text._Z11emptyKernelv,"ax",@progbits
	.align	128
        .global         _Z11emptyKernelv
        .type           _Z11emptyKernelv,@function
        .size           _Z11emptyKernelv,(.L_x_171 - _Z11emptyKernelv)
        .other          _Z11emptyKernelv,@"STO_CUDA_ENTRY STV_DEFAULT"
_Z11emptyKernelv:
.text._Z11emptyKernelv:
[----:B------:R-:W-:Y:S01]  /*0000*/  LDC R1, c[0x0][0x37c] ;  /* 0x0000df00ff017b82 */ /* 0x000fe20000000800 */
[----:B------:R-:W-:Y:S05]  /*0010*/  EXIT ;  /* 0x000000000000794d */ /* 0x000fea0003800000 */
.L_x_167:
        /* <DEDUP_REMOVED lines=14> */
.L_x_171:


//--------------------- .nv.shared._ZN3cub18CUB_300001_SM_10006detail10radix_sort30DeviceSegmentedRadixSortKernelINS1_5radix10policy_hubIfNS0_8NullTypeEiE10Policy1000ELb1ELNS0_9SortOrderE0EfS6_PiSA_iNS1_21identity_decomposer_tEEEvPKT2_PSC_PKT3_PSG_T4_T5_iiiT7_ --------------------------
	.section	.nv.shared._ZN3cub18CUB_300001_SM_10006detail10radix_sort30DeviceSegmentedRadixSortKernelINS1_5radix10policy_hubIfNS0_8NullTypeEiE10Policy1000ELb1ELNS0_9SortOrderE0EfS6_PiSA_iNS1_21identity_decomposer_tEEEvPKT2_PSC_PKT3_PSG_T4_T5_iiiT7_,"aw",@nobits
	.sectionflags	@""
	.align	16
.nv.shared._ZN3cub18CUB_300001_SM_10006detail10radix_sort30DeviceSegmentedRadixSortKernelINS1_5radix10policy_hubIfNS0_8NullTypeEiE10Policy1000ELb1ELNS0_9SortOrderE0EfS6_PiSA_iNS1_21identity_decomposer_tEEEvPKT2_PSC_PKT3_PSG_T4_T5_iiiT7_:
	.zero		27200


//--------------------- .nv.shared.reserved.0     --------------------------
	.section	.nv.shared.reserved.0,"aw",@nobits
	.weak		__nv_reservedSMEM_offset_0_alias
	.size		__nv_reservedSMEM_offset_0_alias, 0, 64
	.other		__nv_reservedSMEM_offset_0_alias,@"STO_CUDA_RESERVED_SHARED STV_DEFAULT"
__nv_reservedSMEM_offset_0_alias:
	.zero		0
	.zero		64


//--------------------- .nv.global                --------------------------
	.section	.nv.global,"aw",@nobits
.nv.global:
	.type		_ZN27_INTERNAL_6862e5cc_4_k_cu_N6thrust24THRUST_300001_SM_1000_NS12placeholders2_5E,@object
	.size		_ZN27_INTERNAL_6862e5cc_4_k_cu_N6thrust24THRUST_300001_SM_1000_NS12placeholders2_5E,(_ZN27_INTERNAL_6862e5cc_4_k_cu_N4cuda3std3__45__cpo6cbeginE - _ZN27_INTERNAL_6862e5cc_4_k_cu_N6thrust24THRUST_300001_SM_1000_NS12placeholders2_5E)
_ZN27_INTERNAL_6862e5cc_4_k_cu_N6thrust24THRUST_300001_SM_1000_NS12placeholders2_5E:
	.zero		1
	.type		_ZN27_INTERNAL_6862e5cc_4_k_cu_N4cuda3std3__45__cpo6cbeginE,@object
	.size		_ZN27_INTERNAL_6862e5cc_4_k_cu_N4cuda3std3__45__cpo6cbeginE,(_ZN27_INTERNAL_6862e5cc_4_k_cu_N4cuda3std6ranges3__45__cpo6cbeginE - _ZN27_INTERNAL_6862e5cc_4_k_cu_N4cuda3std3__45__cpo6cbeginE)
_ZN27_INTERNAL_6862e5cc_4_k_cu_N4cuda3std3__45__cpo6cbeginE:
	.zero		1
	.type		_ZN27_INTERNAL_6862e5cc_4_k_cu_N4cuda3std6ranges3__45__cpo6cbeginE,@object
	.size		_ZN27_INTERNAL_6862e5cc_4_k_cu_N4cuda3std6ranges3__45__cpo6cbeginE,(_ZN27_INTERNAL_6862e5cc_4_k_cu_N4cuda3std3__48in_placeE - _ZN27_INTERNAL_6862e5cc_4_k_cu_N4cuda3std6ranges3__45__cpo6cbeginE)
_ZN27_INTERNAL_6862e5cc_4_k_cu_N4cuda3std6ranges3__45__cpo6cbeginE:
	.zero		1
	.type		_ZN27_INTERNAL_6862e5cc_4_k_cu_N4cuda3std3__48in_placeE,@object
	.size		_ZN27_INTERNAL_6862e5cc_4_k_cu_N4cuda3std3__48in_placeE,(_ZN27_INTERNAL_6862e5cc_4_k_cu_N4cuda3std6ranges3__45__cpo4sizeE - _ZN27_INTERNAL_6862e5cc_4_k_cu_N4cuda3std3__48in_placeE)
_ZN27_INTERNAL_6862e5cc_4_k_cu_N4cuda3std3__48in_placeE:
	.zero		1
	.type		_ZN27_INTERNAL_6862e5cc_4_k_cu_N4cuda3std6ranges3__45__cpo4sizeE,@object
	.size		_ZN27_INTERNAL_6862e5cc_4_k_cu_N4cuda3std6ranges3__45__cpo4sizeE,(_ZN27_INTERNAL_6862e5cc_4_k_cu_N6thrust24THRUST_300001_SM_1000_NS12placeholders2_9E - _ZN27_INTERNAL_6862e5cc_4_k_cu_N4cuda3std6ranges3__45__cpo4sizeE)
_ZN27_INTERNAL_6862e5cc_4_k_cu_N4cuda3std6ranges3__45__cpo4sizeE:
	.zero		1
	.type		_ZN27_INTERNAL_6862e5cc_4_k_cu_N6thrust24THRUST_300001_SM_1000_NS12placeholders2_9E,@object
	.size		_ZN27_INTERNAL_6862e5cc_4_k_cu_N6thrust24THRUST_300001_SM_1000_NS12placeholders2_9E,(_ZN27_INTERNAL_6862e5cc_4_k_cu_N4cuda3std3__45__cpo7crbeginE - _ZN27_INTERNAL_6862e5cc_4_k_cu_N6thrust24THRUST_300001_SM_1000_NS12placeholders2_9E)
_ZN27_INTERNAL_6862e5cc_4_k_cu_N6thrust24THRUST_300001_SM_1000_NS12placeholders2_9E:
	.zero		1
	.type		_ZN27_INTERNAL_6862e5cc_4_k_cu_N4cuda3std3__45__cpo7crbeginE,@object
	.size		_ZN27_INTERNAL_6862e5cc_4_k_cu_N4cuda3std3__45__cpo7crbeginE,(_ZN27_INTERNAL_6862e5cc_4_k_cu_N4cuda3std6ranges3__45__cpo4nextE - _ZN27_INTERNAL_6862e5cc_4_k_cu_N4cuda3std3__45__cpo7crbeginE)
_ZN27_INTERNAL_6862e5cc_4_k_cu_N4cuda3std3__45__cpo7crbeginE:
	.zero		1
	.type		_ZN27_INTERNAL_6862e5cc_4_k_cu_N4cuda3std6ranges3__45__cpo4nextE,@object
	.size		_ZN27_INTERNAL_6862e5cc_4_k_cu_N4cuda3std6ranges3__45__cpo4nextE,(_ZN27_INTERNAL_6862e5cc_4_k_cu_N4cuda3std6ranges3__45__cpo4swapE - _ZN27_INTERNAL_6862e5cc_4_k_cu_N4cuda3std6ranges3__45__cpo4nextE)
_ZN27_INTERNAL_6862e5cc_4_k_cu_N4cuda3std6ranges3__45__cpo4nextE:
	.zero		1
	.type		_ZN27_INTERNAL_6862e5cc_4_k_cu_N4cuda3std6ranges3__45__cpo4swapE,@object
	.size		_ZN27_INTERNAL_6862e5cc_4_k_cu_N4cuda3std6ranges3__45__cpo4swapE,(_ZN27_INTERNAL_6862e5cc_4_k_cu_N6thrust24THRUST_300001_SM_1000_NS12placeholders2_1E - _ZN27_INTERNAL_6862e5cc_4_k_cu_N4cuda3std6ranges3__45__cpo4swapE)
_ZN27_INTERNAL_6862e5cc_4_k_cu_N4cuda3std6ranges3__45__cpo4swapE:
	.zero		1
	.type		_ZN27_INTERNAL_6862e5cc_4_k_cu_N6thrust24THRUST_300001_SM_1000_NS12placeholders2_1E,@object
	.size		_ZN27_INTERNAL_6862e5cc_4_k_cu_N6thrust24THRUST_300001_SM_1000_NS12placeholders2_1E,(_ZN27_INTERNAL_6862e5cc_4_k_cu_N6thrust24THRUST_300001_SM_1000_NS12placeholders2_3E - _ZN27_INTERNAL_6862e5cc_4_k_cu_N6thrust24THRUST_300001_SM_1000_NS12placeholders2_1E)
_ZN27_INTERNAL_6862e5cc_4_k_cu_N6thrust24THRUST_300001_SM_1000_NS12placeholders2_1E:
	.zero		1
	.type		_ZN27_INTERNAL_6862e5cc_4_k_cu_N6thrust24THRUST_300001_SM_1000_NS12placeholders2_3E,@object
	.size		_ZN27_INTERNAL_6862e5cc_4_k_cu_N6thrust24THRUST_300001_SM_1000_NS12placeholders2_3E,(_ZN27_INTERNAL_6862e5cc_4_k_cu_N4cuda3std3__45__cpo5beginE - _ZN27_INTERNAL_6862e5cc_4_k_cu_N6thrust24THRUST_300001_SM_1000_NS12placeholders2_3E)
_ZN27_INTERNAL_6862e5cc_4_k_cu_N6thrust24THRUST_300001_SM_1000_NS12placeholders2_3E:
	.zero		1
	.type		_ZN27_INTERNAL_6862e5cc_4_k_cu_N4cuda3std3__45__cpo5beginE,@object
	.size		_ZN27_INTERNAL_6862e5cc_4_k_cu_N4cuda3std3__45__cpo5beginE,(_ZN27_INTERNAL_6862e5cc_4_k_cu_N4cuda3std6ranges3__45__cpo5beginE - _ZN27_INTERNAL_6862e5cc_4_k_cu_N4cuda3std3__45__cpo5beginE)
_ZN27_INTERNAL_6862e5cc_4_k_cu_N4cuda3std3__45__cpo5beginE:
	.zero		1
	.type		_ZN27_INTERNAL_6862e5cc_4_k_cu_N4cuda3std6ranges3__45__cpo5beginE,@object
	.size		_ZN27_INTERNAL_6862e5cc_4_k_cu_N4cuda3std6ranges3__45__cpo5beginE,(_ZN27_INTERNAL_6862e5cc_4_k_cu_N4cuda3std3__429_GLOBAL__N__6862e5cc_4_k_cu_N6ignoreE - _ZN27_INTERNAL_6862e5cc_4_k_cu_N4cuda3std6ranges3__45__cpo5beginE)
_ZN27_INTERNAL_6862e5cc_4_k_cu_N4cuda3std6ranges3__45__cpo5beginE:
	.zero		1
	.type		_ZN27_INTERNAL_6862e5cc_4_k_cu_N4cuda3std3__429_GLOBAL__N__6862e5cc_4_k_cu_N6ignoreE,@object
	.size		_ZN27_INTERNAL_6862e5cc_4_k_cu_N4cuda3std3__429_GLOBAL__N__6862e5cc_4_k_cu_N6ignoreE,(_ZN27_INTERNAL_6862e5cc_4_k_cu_N4cuda3std6ranges3__45__cpo4dataE - _ZN27_INTERNAL_6862e5cc_4_k_cu_N4cuda3std3__429_GLOBAL__N__6862e5cc_4_k_cu_N6ignoreE)
_ZN27_INTERNAL_6862e5cc_4_k_cu_N4cuda3std3__429_GLOBAL__N__6862e5cc_4_k_cu_N6ignoreE:
	.zero		1
	.type		_ZN27_INTERNAL_6862e5cc_4_k_cu_N4cuda3std6ranges3__45__cpo4dataE,@object
	.size		_ZN27_INTERNAL_6862e5cc_4_k_cu_N4cuda3std6ranges3__45__cpo4dataE,(_ZN27_INTERNAL_6862e5cc_4_k_cu_N6thrust24THRUST_300001_SM_1000_NS12placeholders2_7E - _ZN27_INTERNAL_6862e5cc_4_k_cu_N4cuda3std6ranges3__45__cpo4dataE)
_ZN27_INTERNAL_6862e5cc_4_k_cu_N4cuda3std6ranges3__45__cpo4dataE:
	.zero		1
	.type		_ZN27_INTERNAL_6862e5cc_4_k_cu_N6thrust24THRUST_300001_SM_1000_NS12placeholders2_7E,@object
	.size		_ZN27_INTERNAL_6862e5cc_4_k_cu_N6thrust24THRUST_300001_SM_1000_NS12placeholders2_7E,(_ZN27_INTERNAL_6862e5cc_4_k_cu_N4cuda3std3__45__cpo6rbeginE - _ZN27_INTERNAL_6862e5cc_4_k_cu_N6thrust24THRUST_300001_SM_1000_NS12placeholders2_7E)
_ZN27_INTERNAL_6862e5cc_4_k_cu_N6thrust24THRUST_300001_SM_1000_NS12placeholders2_7E:
	.zero		1
	.type		_ZN27_INTERNAL_6862e5cc_4_k_cu_N4cuda3std3__45__cpo6rbeginE,@object
	.size		_ZN27_INTERNAL_6862e5cc_4_k_cu_N4cuda3std3__45__cpo6rbeginE,(_ZN27_INTERNAL_6862e5cc_4_k_cu_N4cuda3std6ranges3__45__cpo7advanceE - _ZN27_INTERNAL_6862e5cc_4_k_cu_N4cuda3std3__45__cpo6rbeginE)
_ZN27_INTERNAL_6862e5cc_4_k_cu_N4cuda3std3__45__cpo6rbeginE:
	.zero		1
	.type		_ZN27_INTERNAL_6862e5cc_4_k_cu_N4cuda3std6ranges3__45__cpo7advanceE,@object
	.size		_ZN27_INTERNAL_6862e5cc_4_k_cu_N4cuda3std6ranges3__45__cpo7advanceE,(_ZN27_INTERNAL_6862e5cc_4_k_cu_N4cuda3std3__47nulloptE - _ZN27_INTERNAL_6862e5cc_4_k_cu_N4cuda3std6ranges3__45__cpo7advanceE)
_ZN27_INTERNAL_6862e5cc_4_k_cu_N4cuda3std6ranges3__45__cpo7advanceE:
	.zero		1
	.type		_ZN27_INTERNAL_6862e5cc_4_k_cu_N4cuda3std3__47nulloptE,@object
	.size		_ZN27_INTERNAL_6862e5cc_4_k_cu_N4cuda3std3__47nulloptE,(_ZN27_INTERNAL_6862e5cc_4_k_cu_N4cuda3std6ranges3__45__cpo8distanceE - _ZN27_INTERNAL_6862e5cc_4_k_cu_N4cuda3std3__47nulloptE)
_ZN27_INTERNAL_6862e5cc_4_k_cu_N4cuda3std3__47nulloptE:
	.zero		1
	.type		_ZN27_INTERNAL_6862e5cc_4_k_cu_N4cuda3std6ranges3__45__cpo8distanceE,@object
	.size		_ZN27_INTERNAL_6862e5cc_4_k_cu_N4cuda3std6ranges3__45__cpo8distanceE,(_ZN27_INTERNAL_6862e5cc_4_k_cu_N6thrust24THRUST_300001_SM_1000_NS12placeholders2_6E - _ZN27_INTERNAL_6862e5cc_4_k_cu_N4cuda3std6ranges3__45__cpo8distanceE)
_ZN27_INTERNAL_6862e5cc_4_k_cu_N4cuda3std6ranges3__45__cpo8distanceE:
	.zero		1
	.type		_ZN27_INTERNAL_6862e5cc_4_k_cu_N6thrust24THRUST_300001_SM_1000_NS12placeholders2_6E,@object
	.size		_ZN27_INTERNAL_6862e5cc_4_k_cu_N6thrust24THRUST_300001_SM_1000_NS12placeholders2_6E,(_ZN27_INTERNAL_6862e5cc_4_k_cu_N4cuda3std3__45__cpo4cendE - _ZN27_INTERNAL_6862e5cc_4_k_cu_N6thrust24THRUST_300001_SM_1000_NS12placeholders2_6E)
_ZN27_INTERNAL_6862e5cc_4_k_cu_N6thrust24THRUST_300001_SM_1000_NS12placeholders2_6E:
	.zero		1
	.type		_ZN27_INTERNAL_6862e5cc_4_k_cu_N4cuda3std3__45__cpo4cendE,@object
	.size		_ZN27_INTERNAL_6862e5cc_4_k_cu_N4cuda3std3__45__cpo4cendE,(_ZN27_INTERNAL_6862e5cc_4_k_cu_N4cuda3std6ranges3__45__cpo4cendE - _ZN27_INTERNAL_6862e5cc_4_k_cu_N4cuda3std3__45__cpo4cendE)
_ZN27_INTERNAL_6862e5cc_4_k_cu_N4cuda3std3__45__cpo4cendE:
	.zero		1
	.type		_ZN27_INTERNAL_6862e5cc_4_k_cu_N4cuda3std6ranges3__45__cpo4cendE,@object
	.size		_ZN27_INTERNAL_6862e5cc_4_k_cu_N4cuda3std6ranges3__45__cpo4cendE,(_ZN27_INTERNAL_6862e5cc_4_k_cu_N4cuda3std3__420unreachable_sentinelE - _ZN27_INTERNAL_6862e5cc_4_k_cu_N4cuda3std6ranges3__45__cpo4cendE)
_ZN27_INTERNAL_6862e5cc_4_k_cu_N4cuda3std6ranges3__45__cpo4cendE:
	.zero		1
	.type		_ZN27_INTERNAL_6862e5cc_4_k_cu_N4cuda3std3__420unreachable_sentinelE,@object
	.size		_ZN27_INTERNAL_6862e5cc_4_k_cu_N4cuda3std3__420unreachable_sentinelE,(_ZN27_INTERNAL_6862e5cc_4_k_cu_N4cuda3std6ranges3__45__cpo5ssizeE - _ZN27_INTERNAL_6862e5cc_4_k_cu_N4cuda3std3__420unreachable_sentinelE)
_ZN27_INTERNAL_6862e5cc_4_k_cu_N4cuda3std3__420unreachable_sentinelE:
	.zero		1
	.type		_ZN27_INTERNAL_6862e5cc_4_k_cu_N4cuda3std6ranges3__45__cpo5ssizeE,@object
	.size		_ZN27_INTERNAL_6862e5cc_4_k_cu_N4cuda3std6ranges3__45__cpo5ssizeE,(_ZN27_INTERNAL_6862e5cc_4_k_cu_N6thrust24THRUST_300001_SM_1000_NS12placeholders3_10E - _ZN27_INTERNAL_6862e5cc_4_k_cu_N4cuda3std6ranges3__45__cpo5ssizeE)
_ZN27_INTERNAL_6862e5cc_4_k_cu_N4cuda3std6ranges3__45__cpo5ssizeE:
	.zero		1
	.type		_ZN27_INTERNAL_6862e5cc_4_k_cu_N6thrust24THRUST_300001_SM_1000_NS12placeholders3_10E,@object
	.size		_ZN27_INTERNAL_6862e5cc_4_k_cu_N6thrust24THRUST_300001_SM_1000_NS12placeholders3_10E,(_ZN27_INTERNAL_6862e5cc_4_k_cu_N4cuda3std3__45__cpo5crendE - _ZN27_INTERNAL_6862e5cc_4_k_cu_N6thrust24THRUST_300001_SM_1000_NS12placeholders3_10E)
_ZN27_INTERNAL_6862e5cc_4_k_cu_N6thrust24THRUST_300001_SM_1000_NS12placeholders3_10E:
	.zero		1
	.type		_ZN27_INTERNAL_6862e5cc_4_k_cu_N4cuda3std3__45__cpo5crendE,@object
	.size		_ZN27_INTERNAL_6862e5cc_4_k_cu_N4cuda3std3__45__cpo5crendE,(_ZN27_INTERNAL_6862e5cc_4_k_cu_N4cuda3std6ranges3__45__cpo4prevE - _ZN27_INTERNAL_6862e5cc_4_k_cu_N4cuda3std3__45__cpo5crendE)
_ZN27_INTERNAL_6862e5cc_4_k_cu_N4cuda3std3__45__cpo5crendE:
	.zero		1
	.type		_ZN27_INTERNAL_6862e5cc_4_k_cu_N4cuda3std6ranges3__45__cpo4prevE,@object
	.size		_ZN27_INTERNAL_6862e5cc_4_k_cu_N4cuda3std6ranges3__45__cpo4prevE,(_ZN27_INTERNAL_6862e5cc_4_k_cu_N4cuda3std6ranges3__45__cpo9iter_moveE - _ZN27_INTERNAL_6862e5cc_4_k_cu_N4cuda3std6ranges3__45__cpo4prevE)
_ZN27_INTERNAL_6862e5cc_4_k_cu_N4cuda3std6ranges3__45__cpo4prevE:
	.zero		1
	.type		_ZN27_INTERNAL_6862e5cc_4_k_cu_N4cuda3std6ranges3__45__cpo9iter_moveE,@object
	.size		_ZN27_INTERNAL_6862e5cc_4_k_cu_N4cuda3std6ranges3__45__cpo9iter_moveE,(_ZN27_INTERNAL_6862e5cc_4_k_cu_N6thrust24THRUST_300001_SM_1000_NS12placeholders2_2E - _ZN27_INTERNAL_6862e5cc_4_k_cu_N4cuda3std6ranges3__45__cpo9iter_moveE)
_ZN27_INTERNAL_6862e5cc_4_k_cu_N4cuda3std6ranges3__45__cpo9iter_moveE:
	.zero		1
	.type		_ZN27_INTERNAL_6862e5cc_4_k_cu_N6thrust24THRUST_300001_SM_1000_NS12placeholders2_2E,@object
	.size		_ZN27_INTERNAL_6862e5cc_4_k_cu_N6thrust24THRUST_300001_SM_1000_NS12placeholders2_2E,(_ZN27_INTERNAL_6862e5cc_4_k_cu_N6thrust24THRUST_300001_SM_1000_NS12placeholders2_4E - _ZN27_INTERNAL_6862e5cc_4_k_cu_N6thrust24THRUST_300001_SM_1000_NS12placeholders2_2E)
_ZN27_INTERNAL_6862e5cc_4_k_cu_N6thrust24THRUST_300001_SM_1000_NS12placeholders2_2E:
	.zero		1
	.type		_ZN27_INTERNAL_6862e5cc_4_k_cu_N6thrust24THRUST_300001_SM_1000_NS12placeholders2_4E,@object
	.size		_ZN27_INTERNAL_6862e5cc_4_k_cu_N6thrust24THRUST_300001_SM_1000_NS12placeholders2_4E,(_ZN27_INTERNAL_6862e5cc_4_k_cu_N4cuda3std3__45__cpo3endE - _ZN27_INTERNAL_6862e5cc_4_k_cu_N6thrust24THRUST_300001_SM_1000_NS12placeholders2_4E)
_ZN27_INTERNAL_6862e5cc_4_k_cu_N6thrust24THRUST_300001_SM_1000_NS12placeholders2_4E:
	.zero		1
	.type		_ZN27_INTERNAL_6862e5cc_4_k_cu_N4cuda3std3__45__cpo3endE,@object
	.size		_ZN27_INTERNAL_6862e5cc_4_k_cu_N4cuda3std3__45__cpo3endE,(_ZN27_INTERNAL_6862e5cc_4_k_cu_N4cuda3std6ranges3__45__cpo3endE - _ZN27_INTERNAL_6862e5cc_4_k_cu_N4cuda3std3__45__cpo3endE)
_ZN27_INTERNAL_6862e5cc_4_k_cu_N4cuda3std3__45__cpo3endE:
	.zero		1
	.type		_ZN27_INTERNAL_6862e5cc_4_k_cu_N4cuda3std6ranges3__45__cpo3endE,@object
	.size		_ZN27_INTERNAL_6862e5cc_4_k_cu_N4cuda3std6ranges3__45__cpo3endE,(_ZN27_INTERNAL_6862e5cc_4_k_cu_N4cuda3std3__419piecewise_constructE - _ZN27_INTERNAL_6862e5cc_4_k_cu_N4cuda3std6ranges3__45__cpo3endE)
_ZN27_INTERNAL_6862e5cc_4_k_cu_N4cuda3std6ranges3__45__cpo3endE:
	.zero		1
	.type		_ZN27_INTERNAL_6862e5cc_4_k_cu_N4cuda3std3__419piecewise_constructE,@object
	.size		_ZN27_INTERNAL_6862e5cc_4_k_cu_N4cuda3std3__419piecewise_constructE,(_ZN27_INTERNAL_6862e5cc_4_k_cu_N4cuda3std6ranges3__45__cpo5cdataE - _ZN27_INTERNAL_6862e5cc_4_k_cu_N4cuda3std3__419piecewise_constructE)
_ZN27_INTERNAL_6862e5cc_4_k_cu_N4cuda3std3__419piecewise_constructE:
	.zero		1
	.type		_ZN27_INTERNAL_6862e5cc_4_k_cu_N4cuda3std6ranges3__45__cpo5cdataE,@object
	.size		_ZN27_INTERNAL_6862e5cc_4_k_cu_N4cuda3std6ranges3__45__cpo5cdataE,(_ZN27_INTERNAL_6862e5cc_4_k_cu_N6thrust24THRUST_300001_SM_1000_NS12placeholders2_8E - _ZN27_INTERNAL_6862e5cc_4_k_cu_N4cuda3std6ranges3__45__cpo5cdataE)
_ZN27_INTERNAL_6862e5cc_4_k_cu_N4cuda3std6ranges3__45__cpo5cdataE:
	.zero		1
	.type		_ZN27_INTERNAL_6862e5cc_4_k_cu_N6thrust24THRUST_300001_SM_1000_NS12placeholders2_8E,@object
	.size		_ZN27_INTERNAL_6862e5cc_4_k_cu_N6thrust24THRUST_300001_SM_1000_NS12placeholders2_8E,(_ZN27_INTERNAL_6862e5cc_4_k_cu_N4cuda3std3__45__cpo4rendE - _ZN27_INTERNAL_6862e5cc_4_k_cu_N6thrust24THRUST_300001_SM_1000_NS12placeholders2_8E)
_ZN27_INTERNAL_6862e5cc_4_k_cu_N6thrust24THRUST_300001_SM_1000_NS12placeholders2_8E:
	.zero		1
	.type		_ZN27_INTERNAL_6862e5cc_4_k_cu_N4cuda3std3__45__cpo4rendE,@object
	.size		_ZN27_INTERNAL_6862e5cc_4_k_cu_N4cuda3std3__45__cpo4rendE,(_ZN27_INTERNAL_6862e5cc_4_k_cu_N4cuda3std6ranges3__45__cpo9iter_swapE - _ZN27_INTERNAL_6862e5cc_4_k_cu_N4cuda3std3__45__cpo4rendE)
_ZN27_INTERNAL_6862e5cc_4_k_cu_N4cuda3std3__45__cpo4rendE:
	.zero		1
	.type		_ZN27_INTERNAL_6862e5cc_4_k_cu_N4cuda3std6ranges3__45__cpo9iter_swapE,@object
	.size		_ZN27_INTERNAL_6862e5cc_4_k_cu_N4cuda3std6ranges3__45__cpo9iter_swapE,(_ZN27_INTERNAL_6862e5cc_4_k_cu_N4cuda3std3__48unexpectE - _ZN27_INTERNAL_6862e5cc_4_k_cu_N4cuda3std6ranges3__45__cpo9iter_swapE)
_ZN27_INTERNAL_6862e5cc_4_k_cu_N4cuda3std6ranges3__45__cpo9iter_swapE:
	.zero		1
	.type		_ZN27_INTERNAL_6862e5cc_4_k_cu_N4cuda3std3__48unexpectE,@object
	.size		_ZN27_INTERNAL_6862e5cc_4_k_cu_N4cuda3std3__48unexpectE,(_ZN27_INTERNAL_6862e5cc_4_k_cu_N6thrust24THRUST_300001_SM_1000_NS6system6detail10sequential3seqE - _ZN27_INTERNAL_6862e5cc_4_k_cu_N4cuda3std3__48unexpectE)
_ZN27_INTERNAL_6862e5cc_4_k_cu_N4cuda3std3__48unexpectE:
	.zero		1
	.type		_ZN27_INTERNAL_6862e5cc_4_k_cu_N6thrust24THRUST_300001_SM_1000_NS6system6detail10sequential3seqE,@object
	.size		_ZN27_INTERNAL_6862e5cc_4_k_cu_N6thrust24THRUST_300001_SM_1000_NS6system6detail10sequential3seqE,(.L_29 - _ZN27_INTERNAL_6862e5cc_4_k_cu_N6thrust24THRUST_300001_SM_1000_NS6system6detail10sequential3seqE)
_ZN27_INTERNAL_6862e5cc_4_k_cu_N6thrust24THRUST_300001_SM_1000_NS6system6detail10sequential3seqE:
	.zero		1
.L_29:


//--------------------- .nv.shared._ZN3cub18CUB_300001_SM_10006detail10radix_sort30DeviceSegmentedRadixSortKernelINS1_5radix10policy_hubIfNS0_8NullTypeEiE10Policy1000ELb0ELNS0_9SortOrderE0EfS6_PiSA_iNS1_21identity_decomposer_tEEEvPKT2_PSC_PKT3_PSG_T4_T5_iiiT7_ --------------------------
	.section	.nv.shared._ZN3cub18CUB_300001_SM_10006detail10radix_sort30DeviceSegmentedRadixSortKernelINS1_5radix10policy_hubIfNS0_8NullTypeEiE10Policy1000ELb0ELNS0_9SortOrderE0EfS6_PiSA_iNS1_21identity_decomposer_tEEEvPKT2_PSC_PKT3_PSG_T4_T5_iiiT7_,"aw",@nobits
	.sectionflags	@""
	.align	16
.nv.shared._ZN3cub18CUB_300001_SM_10006detail10radix_sort30DeviceSegmentedRadixSortKernelINS1_5radix10policy_hubIfNS0_8NullTypeEiE10Policy1000ELb0ELNS0_9SortOrderE0EfS6_PiSA_iNS1_21identity_decomposer_tEEEvPKT2_PSC_PKT3_PSG_T4_T5_iiiT7_:
	.zero		31232


//--------------------- .nv.constant0._ZN3cub18CUB_300001_SM_10006detail10radix_sort30DeviceSegmentedRadixSortKernelINS1_5radix10policy_hubIfNS0_8NullTypeEiE10Policy1000ELb1ELNS0_9SortOrderE0EfS6_PiSA_iNS1_21identity_decomposer_tEEEvPKT2_PSC_PKT3_PSG_T4_T5_iiiT7_ --------------------------
	.section	.nv.constant0._ZN3cub18CUB_300001_SM_10006detail10radix_sort30DeviceSegmentedRadixSortKernelINS1_5radix10policy_hubIfNS0_8NullTypeEiE10Policy1000ELb1ELNS0_9SortOrderE0EfS6_PiSA_iNS1_21identity_decomposer_tEEEvPKT2_PSC_PKT3_PSG_T4_T5_iiiT7_,"a",@progbits
	.sectionflags	@""
	.align	4
.nv.constant0._ZN3cub18CUB_300001_SM_10006detail10radix_sort30DeviceSegmentedRadixSortKernelINS1_5radix10policy_hubIfNS0_8NullTypeEiE10Policy1000ELb1ELNS0_9SortOrderE0EfS6_PiSA_iNS1_21identity_decomposer_tEEEvPKT2_PSC_PKT3_PSG_T4_T5_iiiT7_:
	.zero		957


//--------------------- .nv.constant0._ZN3cub18CUB_300001_SM_10006detail10radix_sort30DeviceSegmentedRadixSortKernelINS1_5radix10policy_hubIfNS0_8NullTypeEiE10Policy1000ELb0ELNS0_9SortOrderE0EfS6_PiSA_iNS1_21identity_decomposer_tEEEvPKT2_PSC_PKT3_PSG_T4_T5_iiiT7_ --------------------------
	.section	.nv.constant0._ZN3cub18CUB_300001_SM_10006detail10radix_sort30DeviceSegmentedRadixSortKernelINS1_5radix10policy_hubIfNS0_8NullTypeEiE10Policy1000ELb0ELNS0_9SortOrderE0EfS6_PiSA_iNS1_21identity_decomposer_tEEEvPKT2_PSC_PKT3_PSG_T4_T5_iiiT7_,"a",@progbits
	.sectionflags	@""
	.align	4
.nv.constant0._ZN3cub18CUB_300001_SM_10006detail10radix_sort30DeviceSegmentedRadixSortKernelINS1_5radix10policy_hubIfNS0_8NullTypeEiE10Policy1000ELb0ELNS0_9SortOrderE0EfS6_PiSA_iNS1_21identity_decomposer_tEEEvPKT2_PSC_PKT3_PSG_T4_T5_iiiT7_:
	.zero		957


//--------------------- .nv.constant0._ZN3cub18CUB_300001_SM_10006detail11EmptyKernelIvEEvv --------------------------
	.section	.nv.constant0._ZN3cub18CUB_300001_SM_10006detail11EmptyKernelIvEEvv,"a",@progbits
	.sectionflags	@""
	.align	4
.nv.constant0._ZN3cub18CUB_300001_SM_10006detail11EmptyKernelIvEEvv:
	.zero		896


//--------------------- .nv.constant0._Z11emptyKernelv --------------------------
	.section	.nv.constant0._Z11emptyKernelv,"a",@progbits
	.sectionflags	@""
	.align	4
.nv.constant0._Z11emptyKernelv:
	.zero		896


//--------------------- SYMBOLS --------------------------

	.type		.nv.reservedSmem.offset0,@object
	.size		.nv.reservedSmem.offset0,0x4
	.type		.nv.reservedSmem.cap,@object
	.size		.nv.reservedSmem.cap,0x4
